// auto-generated by cutlass_sweep.gemm — config: {"arch": "sm_100", "cluster_m": 4, "cluster_n": 1, "dtype": "nvfp4", "dtype_b": "nvfp4", "layout": "nt", "stages": 0, "tile_k": 64, "tile_m": 256, "tile_n": 64}
#include "cutlass/cutlass.h"
#include "cutlass/gemm/collective/collective_builder.hpp"
#include "cutlass/gemm/device/gemm_universal_adapter.h"
#include "cutlass/gemm/kernel/gemm_universal.hpp"
#include "cutlass/epilogue/collective/collective_builder.hpp"

using ElemA = cutlass::nv_float4_t<cutlass::float_e2m1_t>;
using ElemB = cutlass::nv_float4_t<cutlass::float_e2m1_t>;
using ElemCD = cutlass::bfloat16_t;
using Acc  = float;
using TileShape    = cute::Shape<cute::_256, cute::_64, cute::_64>;
using ClusterShape = cute::Shape<cute::_4, cute::_1, cute::_1>;

using CollectiveEpilogue = typename cutlass::epilogue::collective::CollectiveBuilder<
    cutlass::arch::Sm100, cutlass::arch::OpClassTensorOp,
    TileShape, ClusterShape,
    cutlass::epilogue::collective::EpilogueTileAuto,
    Acc, Acc,
    ElemCD, cutlass::layout::RowMajor, 128 / cutlass::sizeof_bits<ElemCD>::value,
    ElemCD, cutlass::layout::RowMajor, 128 / cutlass::sizeof_bits<ElemCD>::value,
    cutlass::epilogue::collective::EpilogueScheduleAuto
  >::CollectiveOp;

using CollectiveMainloop = typename cutlass::gemm::collective::CollectiveBuilder<
    cutlass::arch::Sm100, cutlass::arch::OpClassBlockScaledTensorOp,
    ElemA, cutlass::layout::RowMajor, 32,
    ElemB, cutlass::layout::ColumnMajor, 32,
    Acc,
    TileShape, ClusterShape,
    cutlass::gemm::collective::StageCountAutoCarveout<static_cast<int>(sizeof(typename CollectiveEpilogue::SharedStorage))>,
    cutlass::gemm::collective::KernelScheduleAuto
  >::CollectiveOp;

using GemmKernel = cutlass::gemm::kernel::GemmUniversal<
    cute::Shape<int,int,int,int>,
    CollectiveMainloop,
    CollectiveEpilogue
>;
using Gemm = cutlass::gemm::device::GemmUniversalAdapter<GemmKernel>;

// Force the device kernel symbol into the cubin without needing a host main.
auto* _anchor = &cutlass::device_kernel<GemmKernel>;


// ===== COMPILED SASS (sm_100a) =====

	.target	sm_100a

	.elftype	@"ET_EXEC"


//--------------------- .note.nv.tkinfo           --------------------------
	.section	.note.nv.tkinfo,"",@"SHT_NOTE"
	.sectionflags	@"SHF_NOTE_NV_TKINFO"
	.tkinfo
        /*0018*/ 	.word	0x00000002
        /*0030*/ 	.string	""
        /*0030*/ 	.string	"ptxas"
        /*0030*/ 	.string	"Cuda compilation tools, release 13.0, V13.0.88"
        /*0030*/ 	.string	"Build cuda_13.0.r13.0/compiler.36424714_0"
        /*0030*/ 	.string	"-arch sm_100a -m 64 "



//--------------------- .note.nv.cuinfo           --------------------------
	.section	.note.nv.cuinfo,"",@"SHT_NOTE"
	.sectionflags	@"SHF_NOTE_NV_CUINFO"
        /*0018*/ 	.short	0x0002
        /*001a*/ 	.short	0x0064
        /*001c*/ 	.short	0x0082
	.zero		2


//--------------------- .nv.info                  --------------------------
	.section	.nv.info,"",@"SHT_CUDA_INFO"
	.align	4


	//----- nvinfo : EIATTR_REGCOUNT
	.align		4
        /*0000*/ 	.byte	0x04, 0x2f
        /*0002*/ 	.short	(.L_19 - .L_18)
	.align		4
.L_18:
        /*0004*/ 	.word	index@(_ZN7cutlass13device_kernelINS_4gemm6kernel13GemmUniversalIN4cute5tupleIJiiiiEEENS1_10collective13CollectiveMmaINS1_46MainloopSm100TmaUmmaWarpSpecializedBlockScaledILi33ELi2ELi2ENS5_IJNS4_1CILi4EEENSA_ILi1EEESC_EEEEENS5_IJNSA_ILi256EEENSA_ILi64EEESG_EEENS5_IJNS_12float_e2m1_tENS_13float_ue4m3_tEEEENS5_IJNS5_IJlSC_lEEENS4_6LayoutINS5_IJNS5_IJNS5_IJNSA_ILi32EEESB_EEEiEEENS5_IJNS5_IJNSA_ILi16EEESB_EEEiEEENS5_IJSC_iEEEEEENS5_IJSS_NS5_IJNS5_IJNSA_ILi0EEESC_EEENSA_ILi512EEEEEENS5_IJSV_iEEEEEEEEEEESK_S12_NS4_8TiledMMAINS4_8MMA_AtomIJNS4_23SM100_MMA_MXF4_2x1SM_SSISI_SI_fSJ_Li256ELi64ELi16ELNS4_4UMMA5MajorE0ELS17_0ELNS16_7ScaleInE0ELS18_0EEEEEENSM_INS5_IJSC_SC_SC_EEENS5_IJSV_SV_SV_EEEEENS5_IJNS4_10UnderscoreES1E_S1E_EEEEENS5_IJNS4_18SM100_TMA_2SM_LOADES1H_EEENS5_IJNS4_14ComposedLayoutINS4_7SwizzleILi1ELi4ELi3EEENS4_18smem_ptr_flag_bitsILi4EEENSM_INS5_IJNSA_ILi8EEESG_EEENS5_IJSG_SC_EEEEEEENSM_INS5_IJNS5_IJNS5_IJSO_SC_EEESR_EEESC_NS5_IJSC_SC_EEEEEENS5_IJNS5_IJNS5_IJSR_SX_EEESW_EEESV_NS5_IJSB_SX_EEEEEEEEEEEvNS4_8identityENS5_IJNS4_28SM100_TMA_2SM_LOAD_MULTICASTES24_EEES22_vS23_EENS_8epilogue10collective18CollectiveEpilogueINS27_23Sm100TmaWarpSpecializedILi3ELi2ELi32ELb1ELb0EEEJNS5_IJNSA_ILi128EEESG_SG_EEENS5_IJNSM_IS2C_SC_EENSM_ISN_SC_EEEEENS_10bfloat16_tESL_S2H_SL_NS27_6fusion15FusionCallbacksIS2B_NS2I_17LinearCombinationIS2H_fS2H_fLNS_15FloatRoundStyleE2EEES2D_S2G_JEEENS4_5SM1004TMEM4LOAD26SM100_TMEM_LOAD_32dp32b32xENS4_13SM90_TMA_LOADENS1J_INS1K_ILi2ELi4ELi3EEENS1M_ILi16EEENSM_INS5_IJS1O_SN_EEENS5_IJSN_SC_EEEEEEENS4_39AutoVectorizingCopyWithAssumedAlignmentILi128EEENS4_14SM90_TMA_STOREES2Y_S30_S30_EEEvvEEEEvNT_6ParamsE)
        /*0008*/ 	.word	0x0000007a


	//----- nvinfo : EIATTR_FRAME_SIZE
	.align		4
.L_19:
        /*000c*/ 	.byte	0x04, 0x11
        /*000e*/ 	.short	(.L_21 - .L_20)
	.align		4
.L_20:
        /*0010*/ 	.word	index@($__internal_2_$__cuda_sm10x_tcgen05_guardrail_trap_unallocated_columns_being_dealloced)
        /*0014*/ 	.word	0x00000000


	//----- nvinfo : EIATTR_FRAME_SIZE
	.align		4
.L_21:
        /*0018*/ 	.byte	0x04, 0x11
        /*001a*/ 	.short	(.L_23 - .L_22)
	.align		4
.L_22:
        /*001c*/ 	.word	index@($__internal_1_$__cuda_sm10x_tcgen05_guardrail_trap_phase_invalid_during_alloc)
        /*0020*/ 	.word	0x00000000


	//----- nvinfo : EIATTR_FRAME_SIZE
	.align		4
.L_23:
        /*0024*/ 	.byte	0x04, 0x11
        /*0026*/ 	.short	(.L_25 - .L_24)
	.align		4
.L_24:
        /*0028*/ 	.word	index@($__internal_0_$__cuda_sm10x_tcgen05_guardrail_trap_col_being_dealloced_not_returned_by_alloc)
        /*002c*/ 	.word	0x00000000


	//----- nvinfo : EIATTR_FRAME_SIZE
	.align		4
.L_25:
        /*0030*/ 	.byte	0x04, 0x11
        /*0032*/ 	.short	(.L_27 - .L_26)
	.align		4
.L_26:
        /*0034*/ 	.word	index@(_ZN7cutlass13device_kernelINS_4gemm6kernel13GemmUniversalIN4cute5tupleIJiiiiEEENS1_10collective13CollectiveMmaINS1_46MainloopSm100TmaUmmaWarpSpecializedBlockScaledILi33ELi2ELi2ENS5_IJNS4_1CILi4EEENSA_ILi1EEESC_EEEEENS5_IJNSA_ILi256EEENSA_ILi64EEESG_EEENS5_IJNS_12float_e2m1_tENS_13float_ue4m3_tEEEENS5_IJNS5_IJlSC_lEEENS4_6LayoutINS5_IJNS5_IJNS5_IJNSA_ILi32EEESB_EEEiEEENS5_IJNS5_IJNSA_ILi16EEESB_EEEiEEENS5_IJSC_iEEEEEENS5_IJSS_NS5_IJNS5_IJNSA_ILi0EEESC_EEENSA_ILi512EEEEEENS5_IJSV_iEEEEEEEEEEESK_S12_NS4_8TiledMMAINS4_8MMA_AtomIJNS4_23SM100_MMA_MXF4_2x1SM_SSISI_SI_fSJ_Li256ELi64ELi16ELNS4_4UMMA5MajorE0ELS17_0ELNS16_7ScaleInE0ELS18_0EEEEEENSM_INS5_IJSC_SC_SC_EEENS5_IJSV_SV_SV_EEEEENS5_IJNS4_10UnderscoreES1E_S1E_EEEEENS5_IJNS4_18SM100_TMA_2SM_LOADES1H_EEENS5_IJNS4_14ComposedLayoutINS4_7SwizzleILi1ELi4ELi3EEENS4_18smem_ptr_flag_bitsILi4EEENSM_INS5_IJNSA_ILi8EEESG_EEENS5_IJSG_SC_EEEEEEENSM_INS5_IJNS5_IJNS5_IJSO_SC_EEESR_EEESC_NS5_IJSC_SC_EEEEEENS5_IJNS5_IJNS5_IJSR_SX_EEESW_EEESV_NS5_IJSB_SX_EEEEEEEEEEEvNS4_8identityENS5_IJNS4_28SM100_TMA_2SM_LOAD_MULTICASTES24_EEES22_vS23_EENS_8epilogue10collective18CollectiveEpilogueINS27_23Sm100TmaWarpSpecializedILi3ELi2ELi32ELb1ELb0EEEJNS5_IJNSA_ILi128EEESG_SG_EEENS5_IJNSM_IS2C_SC_EENSM_ISN_SC_EEEEENS_10bfloat16_tESL_S2H_SL_NS27_6fusion15FusionCallbacksIS2B_NS2I_17LinearCombinationIS2H_fS2H_fLNS_15FloatRoundStyleE2EEES2D_S2G_JEEENS4_5SM1004TMEM4LOAD26SM100_TMEM_LOAD_32dp32b32xENS4_13SM90_TMA_LOADENS1J_INS1K_ILi2ELi4ELi3EEENS1M_ILi16EEENSM_INS5_IJS1O_SN_EEENS5_IJSN_SC_EEEEEEENS4_39AutoVectorizingCopyWithAssumedAlignmentILi128EEENS4_14SM90_TMA_STOREES2Y_S30_S30_EEEvvEEEEvNT_6ParamsE)
        /*0038*/ 	.word	0x00000000


	//----- nvinfo : EIATTR_MIN_STACK_SIZE
	.align		4
.L_27:
        /*003c*/ 	.byte	0x04, 0x12
        /*003e*/ 	.short	(.L_29 - .L_28)
	.align		4
.L_28:
        /*0040*/ 	.word	index@(_ZN7cutlass13device_kernelINS_4gemm6kernel13GemmUniversalIN4cute5tupleIJiiiiEEENS1_10collective13CollectiveMmaINS1_46MainloopSm100TmaUmmaWarpSpecializedBlockScaledILi33ELi2ELi2ENS5_IJNS4_1CILi4EEENSA_ILi1EEESC_EEEEENS5_IJNSA_ILi256EEENSA_ILi64EEESG_EEENS5_IJNS_12float_e2m1_tENS_13float_ue4m3_tEEEENS5_IJNS5_IJlSC_lEEENS4_6LayoutINS5_IJNS5_IJNS5_IJNSA_ILi32EEESB_EEEiEEENS5_IJNS5_IJNSA_ILi16EEESB_EEEiEEENS5_IJSC_iEEEEEENS5_IJSS_NS5_IJNS5_IJNSA_ILi0EEESC_EEENSA_ILi512EEEEEENS5_IJSV_iEEEEEEEEEEESK_S12_NS4_8TiledMMAINS4_8MMA_AtomIJNS4_23SM100_MMA_MXF4_2x1SM_SSISI_SI_fSJ_Li256ELi64ELi16ELNS4_4UMMA5MajorE0ELS17_0ELNS16_7ScaleInE0ELS18_0EEEEEENSM_INS5_IJSC_SC_SC_EEENS5_IJSV_SV_SV_EEEEENS5_IJNS4_10UnderscoreES1E_S1E_EEEEENS5_IJNS4_18SM100_TMA_2SM_LOADES1H_EEENS5_IJNS4_14ComposedLayoutINS4_7SwizzleILi1ELi4ELi3EEENS4_18smem_ptr_flag_bitsILi4EEENSM_INS5_IJNSA_ILi8EEESG_EEENS5_IJSG_SC_EEEEEEENSM_INS5_IJNS5_IJNS5_IJSO_SC_EEESR_EEESC_NS5_IJSC_SC_EEEEEENS5_IJNS5_IJNS5_IJSR_SX_EEESW_EEESV_NS5_IJSB_SX_EEEEEEEEEEEvNS4_8identityENS5_IJNS4_28SM100_TMA_2SM_LOAD_MULTICASTES24_EEES22_vS23_EENS_8epilogue10collective18CollectiveEpilogueINS27_23Sm100TmaWarpSpecializedILi3ELi2ELi32ELb1ELb0EEEJNS5_IJNSA_ILi128EEESG_SG_EEENS5_IJNSM_IS2C_SC_EENSM_ISN_SC_EEEEENS_10bfloat16_tESL_S2H_SL_NS27_6fusion15FusionCallbacksIS2B_NS2I_17LinearCombinationIS2H_fS2H_fLNS_15FloatRoundStyleE2EEES2D_S2G_JEEENS4_5SM1004TMEM4LOAD26SM100_TMEM_LOAD_32dp32b32xENS4_13SM90_TMA_LOADENS1J_INS1K_ILi2ELi4ELi3EEENS1M_ILi16EEENSM_INS5_IJS1O_SN_EEENS5_IJSN_SC_EEEEEEENS4_39AutoVectorizingCopyWithAssumedAlignmentILi128EEENS4_14SM90_TMA_STOREES2Y_S30_S30_EEEvvEEEEvNT_6ParamsE)
        /*0044*/ 	.word	0x00000000
.L_29:


//--------------------- .nv.compat                --------------------------
	.section	.nv.compat,"",@"SHT_CUDA_COMPAT_INFO"
	.align	4
        /*0000*/ 	.byte	0x02, 0x09, 0x01, 0x00, 0x02, 0x02, 0x02, 0x00, 0x02, 0x05, 0x05, 0x00, 0x03, 0x07, 0x01, 0x01
        /*0010*/ 	.byte	0x02, 0x03, 0x01, 0x00, 0x02, 0x06, 0x01, 0x00, 0x04, 0x0b, 0x08, 0x00, 0x09, 0x00, 0x00, 0x00
        /*0020*/ 	.byte	0x00, 0x00, 0x00, 0x00


//--------------------- .nv.info._ZN7cutlass13device_kernelINS_4gemm6kernel13GemmUniversalIN4cute5tupleIJiiiiEEENS1_10collective13CollectiveMmaINS1_46MainloopSm100TmaUmmaWarpSpecializedBlockScaledILi33ELi2ELi2ENS5_IJNS4_1CILi4EEENSA_ILi1EEESC_EEEEENS5_IJNSA_ILi256EEENSA_ILi64EEESG_EEENS5_IJNS_12float_e2m1_tENS_13float_ue4m3_tEEEENS5_IJNS5_IJlSC_lEEENS4_6LayoutINS5_IJNS5_IJNS5_IJNSA_ILi32EEESB_EEEiEEENS5_IJNS5_IJNSA_ILi16EEESB_EEEiEEENS5_IJSC_iEEEEEENS5_IJSS_NS5_IJNS5_IJNSA_ILi0EEESC_EEENSA_ILi512EEEEEENS5_IJSV_iEEEEEEEEEEESK_S12_NS4_8TiledMMAINS4_8MMA_AtomIJNS4_23SM100_MMA_MXF4_2x1SM_SSISI_SI_fSJ_Li256ELi64ELi16ELNS4_4UMMA5MajorE0ELS17_0ELNS16_7ScaleInE0ELS18_0EEEEEENSM_INS5_IJSC_SC_SC_EEENS5_IJSV_SV_SV_EEEEENS5_IJNS4_10UnderscoreES1E_S1E_EEEEENS5_IJNS4_18SM100_TMA_2SM_LOADES1H_EEENS5_IJNS4_14ComposedLayoutINS4_7SwizzleILi1ELi4ELi3EEENS4_18smem_ptr_flag_bitsILi4EEENSM_INS5_IJNSA_ILi8EEESG_EEENS5_IJSG_SC_EEEEEEENSM_INS5_IJNS5_IJNS5_IJSO_SC_EEESR_EEESC_NS5_IJSC_SC_EEEEEENS5_IJNS5_IJNS5_IJSR_SX_EEESW_EEESV_NS5_IJSB_SX_EEEEEEEEEEEvNS4_8identityENS5_IJNS4_28SM100_TMA_2SM_LOAD_MULTICASTES24_EEES22_vS23_EENS_8epilogue10collective18CollectiveEpilogueINS27_23Sm100TmaWarpSpecializedILi3ELi2ELi32ELb1ELb0EEEJNS5_IJNSA_ILi128EEESG_SG_EEENS5_IJNSM_IS2C_SC_EENSM_ISN_SC_EEEEENS_10bfloat16_tESL_S2H_SL_NS27_6fusion15FusionCallbacksIS2B_NS2I_17LinearCombinationIS2H_fS2H_fLNS_15FloatRoundStyleE2EEES2D_S2G_JEEENS4_5SM1004TMEM4LOAD26SM100_TMEM_LOAD_32dp32b32xENS4_13SM90_TMA_LOADENS1J_INS1K_ILi2ELi4ELi3EEENS1M_ILi16EEENSM_INS5_IJS1O_SN_EEENS5_IJSN_SC_EEEEEEENS4_39AutoVectorizingCopyWithAssumedAlignmentILi128EEENS4_14SM90_TMA_STOREES2Y_S30_S30_EEEvvEEEEvNT_6ParamsE --------------------------
	.section	.nv.info._ZN7cutlass13device_kernelINS_4gemm6kernel13GemmUniversalIN4cute5tupleIJiiiiEEENS1_10collective13CollectiveMmaINS1_46MainloopSm100TmaUmmaWarpSpecializedBlockScaledILi33ELi2ELi2ENS5_IJNS4_1CILi4EEENSA_ILi1EEESC_EEEEENS5_IJNSA_ILi256EEENSA_ILi64EEESG_EEENS5_IJNS_12float_e2m1_tENS_13float_ue4m3_tEEEENS5_IJNS5_IJlSC_lEEENS4_6LayoutINS5_IJNS5_IJNS5_IJNSA_ILi32EEESB_EEEiEEENS5_IJNS5_IJNSA_ILi16EEESB_EEEiEEENS5_IJSC_iEEEEEENS5_IJSS_NS5_IJNS5_IJNSA_ILi0EEESC_EEENSA_ILi512EEEEEENS5_IJSV_iEEEEEEEEEEESK_S12_NS4_8TiledMMAINS4_8MMA_AtomIJNS4_23SM100_MMA_MXF4_2x1SM_SSISI_SI_fSJ_Li256ELi64ELi16ELNS4_4UMMA5MajorE0ELS17_0ELNS16_7ScaleInE0ELS18_0EEEEEENSM_INS5_IJSC_SC_SC_EEENS5_IJSV_SV_SV_EEEEENS5_IJNS4_10UnderscoreES1E_S1E_EEEEENS5_IJNS4_18SM100_TMA_2SM_LOADES1H_EEENS5_IJNS4_14ComposedLayoutINS4_7SwizzleILi1ELi4ELi3EEENS4_18smem_ptr_flag_bitsILi4EEENSM_INS5_IJNSA_ILi8EEESG_EEENS5_IJSG_SC_EEEEEEENSM_INS5_IJNS5_IJNS5_IJSO_SC_EEESR_EEESC_NS5_IJSC_SC_EEEEEENS5_IJNS5_IJNS5_IJSR_SX_EEESW_EEESV_NS5_IJSB_SX_EEEEEEEEEEEvNS4_8identityENS5_IJNS4_28SM100_TMA_2SM_LOAD_MULTICASTES24_EEES22_vS23_EENS_8epilogue10collective18CollectiveEpilogueINS27_23Sm100TmaWarpSpecializedILi3ELi2ELi32ELb1ELb0EEEJNS5_IJNSA_ILi128EEESG_SG_EEENS5_IJNSM_IS2C_SC_EENSM_ISN_SC_EEEEENS_10bfloat16_tESL_S2H_SL_NS27_6fusion15FusionCallbacksIS2B_NS2I_17LinearCombinationIS2H_fS2H_fLNS_15FloatRoundStyleE2EEES2D_S2G_JEEENS4_5SM1004TMEM4LOAD26SM100_TMEM_LOAD_32dp32b32xENS4_13SM90_TMA_LOADENS1J_INS1K_ILi2ELi4ELi3EEENS1M_ILi16EEENSM_INS5_IJS1O_SN_EEENS5_IJSN_SC_EEEEEEENS4_39AutoVectorizingCopyWithAssumedAlignmentILi128EEENS4_14SM90_TMA_STOREES2Y_S30_S30_EEEvvEEEEvNT_6ParamsE,"",@"SHT_CUDA_INFO"
	.sectionflags	@""
	.align	4


	//----- nvinfo : EIATTR_CUDA_API_VERSION
	.align		4
        /*0000*/ 	.byte	0x04, 0x37
        /*0002*/ 	.short	(.L_31 - .L_30)
.L_30:
        /*0004*/ 	.word	0x00000082


	//----- nvinfo : EIATTR_KPARAM_INFO
	.align		4
.L_31:
        /*0008*/ 	.byte	0x04, 0x17
        /*000a*/ 	.short	(.L_33 - .L_32)
.L_32:
        /*000c*/ 	.word	0x00000000
        /*0010*/ 	.short	0x0000
        /*0012*/ 	.short	0x0000
        /*0014*/ 	.byte	0x00, 0xf0, 0x01, 0x30


	//----- nvinfo : EIATTR_AT_ENTRY_FRAGMENTS
	.align		4
.L_33:
        /*0018*/ 	.byte	0x04, 0x4f
        /*001a*/ 	.short	(.L_35 - .L_34)


	//   ....[0]....
.L_34:
        /*001c*/ 	.word	0x00000007


	//----- nvinfo : EIATTR_RESERVED_SMEM_USED
	.align		4
.L_35:
        /*0020*/ 	.byte	0x01, 0x41
	.zero		2


	//----- nvinfo : EIATTR_SPARSE_MMA_MASK
	.align		4
        /*0024*/ 	.byte	0x03, 0x50
        /*0026*/ 	.short	0x0000


	//----- nvinfo : EIATTR_TCGEN05_2CTA_USED
	.align		4
        /*0028*/ 	.byte	0x01, 0x52
	.zero		2


	//----- nvinfo : EIATTR_MAXREG_COUNT
	.align		4
        /*002c*/ 	.byte	0x03, 0x1b
        /*002e*/ 	.short	0x00ff


	//----- nvinfo : EIATTR_NUM_BARRIERS
	.align		4
        /*0030*/ 	.byte	0x02, 0x4c
        /*0032*/ 	.byte	0x07
	.zero		1


	//----- nvinfo : EIATTR_EXTERNS
	.align		4
        /*0034*/ 	.byte	0x04, 0x0f
        /*0036*/ 	.short	(.L_37 - .L_36)


	//   ....[0]....
	.align		4
.L_36:
        /*0038*/ 	.word	index@(__assertfail)


	//----- nvinfo : EIATTR_MERCURY_ISA_VERSION
	.align		4
.L_37:
        /*003c*/ 	.byte	0x03, 0x5f
        /*003e*/ 	.short	0x0101


	//----- nvinfo : EIATTR_INT_WARP_WIDE_INSTR_OFFSETS
	.align		4
        /*0040*/ 	.byte	0x04, 0x31
        /*0042*/ 	.short	(.L_39 - .L_38)


	//   ....[0]....
.L_38:
        /*0044*/ 	.word	0x00001140


	//   ....[1]....
        /*0048*/ 	.word	0x000011e0


	//   ....[2]....
        /*004c*/ 	.word	0x00005ed0


	//   ....[3]....
        /*0050*/ 	.word	0x00005ef0


	//   ....[4]....
        /*0054*/ 	.word	0x00005f20


	//   ....[5]....
        /*0058*/ 	.word	0x00006a90


	//   ....[6]....
        /*005c*/ 	.word	0x00006bb0


	//   ....[7]....
        /*0060*/ 	.word	0x00006d00


	//   ....[8]....
        /*0064*/ 	.word	0x00006e20


	//----- nvinfo : EIATTR_COOP_GROUP_MASK_REGIDS
	.align		4
.L_39:
        /*0068*/ 	.byte	0x04, 0x29
        /*006a*/ 	.short	(.L_41 - .L_40)


	//   ....[0]....
.L_40:
        /*006c*/ 	.word	0xffffffff


	//   ....[1]....
        /*0070*/ 	.word	0xffffffff


	//   ....[2]....
        /*0074*/ 	.word	0xffffffff


	//   ....[3]....
        /*0078*/ 	.word	0xffffffff


	//   ....[4]....
        /*007c*/ 	.word	0xffffffff


	//   ....[5]....
        /*0080*/ 	.word	0xffffffff


	//   ....[6]....
        /*0084*/ 	.word	0xffffffff


	//   ....[7]....
        /*0088*/ 	.word	0xffffffff


	//   ....[8]....
        /*008c*/ 	.word	0xffffffff


	//   ....[9]....
        /*0090*/ 	.word	0xffffffff


	//   ....[10]....
        /*0094*/ 	.word	0xffffffff


	//   ....[11]....
        /*0098*/ 	.word	0xffffffff


	//   ....[12]....
        /*009c*/ 	.word	0xffffffff


	//   ....[13]....
        /*00a0*/ 	.word	0xffffffff


	//----- nvinfo : EIATTR_COOP_GROUP_INSTR_OFFSETS
	.align		4
.L_41:
        /*00a4*/ 	.byte	0x04, 0x28
        /*00a6*/ 	.short	(.L_43 - .L_42)


	//   ....[0]....
.L_42:
        /*00a8*/ 	.word	0x000000b0


	//   ....[1]....
        /*00ac*/ 	.word	0x00000580


	//   ....[2]....
        /*00b0*/ 	.word	0x00000b10


	//   ....[3]....
        /*00b4*/ 	.word	0x00000c80


	//   ....[4]....
        /*00b8*/ 	.word	0x00000d70


	//   ....[5]....
        /*00bc*/ 	.word	0x00000ed0


	//   ....[6]....
        /*00c0*/ 	.word	0x00001020


	//   ....[7]....
        /*00c4*/ 	.word	0x00001260


	//   ....[8]....
        /*00c8*/ 	.word	0x00002910


	//   ....[9]....
        /*00cc*/ 	.word	0x00004820


	//   ....[10]....
        /*00d0*/ 	.word	0x00004cf0


	//   ....[11]....
        /*00d4*/ 	.word	0x00004d20


	//   ....[12]....
        /*00d8*/ 	.word	0x00005dd0


	//   ....[13]....
        /*00dc*/ 	.word	0x00005fe0


	//----- nvinfo : EIATTR_VRC_CTA_INIT_COUNT
	.align		4
.L_43:
        /*00e0*/ 	.byte	0x02, 0x4a
        /*00e2*/ 	.byte	0x80
	.zero		1


	//----- nvinfo : EIATTR_SYSCALL_OFFSETS
	.align		4
        /*00e4*/ 	.byte	0x04, 0x46
        /*00e6*/ 	.short	(.L_45 - .L_44)


	//   ....[0]....
.L_44:
        /*00e8*/ 	.word	0x00007b20


	//   ....[1]....
        /*00ec*/ 	.word	0x00007c10


	//   ....[2]....
        /*00f0*/ 	.word	0x000084b0


	//   ....[3]....
        /*00f4*/ 	.word	0x00009180


	//----- nvinfo : EIATTR_MBARRIER_INSTR_OFFSETS
	.align		4
.L_45:
        /*00f8*/ 	.byte	0x04, 0x39
        /*00fa*/ 	.short	(.L_47 - .L_46)


	//   ....[0]....
.L_46:
        /*00fc*/ 	.word	0x000006d0
        /*0100*/ 	.word	0x000000ff
        /*0104*/ 	.word	0x00000000
        /*0108*/ 	.short	0x0100
        /*010a*/ 	.byte	0x04
	.zero		1


	//   ....[1]....
        /*010c*/ 	.word	0x000006e0
        /*0110*/ 	.word	0x000000ff
        /*0114*/ 	.word	0x00000108
        /*0118*/ 	.short	0x0100
        /*011a*/ 	.byte	0x04
	.zero		1


	//   ....[2]....
        /*011c*/ 	.word	0x000006f0
        /*0120*/ 	.word	0x000000ff
        /*0124*/ 	.word	0x00000008
        /*0128*/ 	.short	0x0100
        /*012a*/ 	.byte	0x04
	.zero		1


	//   ....[3]....
        /*012c*/ 	.word	0x00000700
        /*0130*/ 	.word	0x000000ff
        /*0134*/ 	.word	0x00000110
        /*0138*/ 	.short	0x0100
        /*013a*/ 	.byte	0x04
	.zero		1


	//   ....[4]....
        /*013c*/ 	.word	0x00000710
        /*0140*/ 	.word	0x000000ff
        /*0144*/ 	.word	0x00000010
        /*0148*/ 	.short	0x0100
        /*014a*/ 	.byte	0x04
	.zero		1


	//   ....[5]....
        /*014c*/ 	.word	0x00000720
        /*0150*/ 	.word	0x000000ff
        /*0154*/ 	.word	0x00000118
        /*0158*/ 	.short	0x0100
        /*015a*/ 	.byte	0x04
	.zero		1


	//   ....[6]....
        /*015c*/ 	.word	0x00000730
        /*0160*/ 	.word	0x000000ff
        /*0164*/ 	.word	0x00000018
        /*0168*/ 	.short	0x0100
        /*016a*/ 	.byte	0x04
	.zero		1


	//   ....[7]....
        /*016c*/ 	.word	0x00000740
        /*0170*/ 	.word	0x000000ff
        /*0174*/ 	.word	0x00000120
        /*0178*/ 	.short	0x0100
        /*017a*/ 	.byte	0x04
	.zero		1


	//   ....[8]....
        /*017c*/ 	.word	0x00000750
        /*0180*/ 	.word	0x000000ff
        /*0184*/ 	.word	0x00000020
        /*0188*/ 	.short	0x0100
        /*018a*/ 	.byte	0x04
	.zero		1


	//   ....[9]....
        /*018c*/ 	.word	0x00000760
        /*0190*/ 	.word	0x000000ff
        /*0194*/ 	.word	0x00000128
        /*0198*/ 	.short	0x0100
        /*019a*/ 	.byte	0x04
	.zero		1


	//   ....[10]....
        /*019c*/ 	.word	0x00000770
        /*01a0*/ 	.word	0x000000ff
        /*01a4*/ 	.word	0x00000028
        /*01a8*/ 	.short	0x0100
        /*01aa*/ 	.byte	0x04
	.zero		1


	//   ....[11]....
        /*01ac*/ 	.word	0x00000780
        /*01b0*/ 	.word	0x000000ff
        /*01b4*/ 	.word	0x00000130
        /*01b8*/ 	.short	0x0100
        /*01ba*/ 	.byte	0x04
	.zero		1


	//   ....[12]....
        /*01bc*/ 	.word	0x00000790
        /*01c0*/ 	.word	0x000000ff
        /*01c4*/ 	.word	0x00000030
        /*01c8*/ 	.short	0x0100
        /*01ca*/ 	.byte	0x04
	.zero		1


	//   ....[13]....
        /*01cc*/ 	.word	0x000007a0
        /*01d0*/ 	.word	0x000000ff
        /*01d4*/ 	.word	0x00000138
        /*01d8*/ 	.short	0x0100
        /*01da*/ 	.byte	0x04
	.zero		1


	//   ....[14]....
        /*01dc*/ 	.word	0x000007b0
        /*01e0*/ 	.word	0x000000ff
        /*01e4*/ 	.word	0x00000038
        /*01e8*/ 	.short	0x0100
        /*01ea*/ 	.byte	0x04
	.zero		1


	//   ....[15]....
        /*01ec*/ 	.word	0x000007c0
        /*01f0*/ 	.word	0x000000ff
        /*01f4*/ 	.word	0x00000140
        /*01f8*/ 	.short	0x0100
        /*01fa*/ 	.byte	0x04
	.zero		1


	//   ....[16]....
        /*01fc*/ 	.word	0x000007d0
        /*0200*/ 	.word	0x000000ff
        /*0204*/ 	.word	0x00000040
        /*0208*/ 	.short	0x0100
        /*020a*/ 	.byte	0x04
	.zero		1


	//   ....[17]....
        /*020c*/ 	.word	0x000007e0
        /*0210*/ 	.word	0x000000ff
        /*0214*/ 	.word	0x00000148
        /*0218*/ 	.short	0x0100
        /*021a*/ 	.byte	0x04
	.zero		1


	//   ....[18]....
        /*021c*/ 	.word	0x000007f0
        /*0220*/ 	.word	0x000000ff
        /*0224*/ 	.word	0x00000048
        /*0228*/ 	.short	0x0100
        /*022a*/ 	.byte	0x04
	.zero		1


	//   ....[19]....
        /*022c*/ 	.word	0x00000800
        /*0230*/ 	.word	0x000000ff
        /*0234*/ 	.word	0x00000150
        /*0238*/ 	.short	0x0100
        /*023a*/ 	.byte	0x04
	.zero		1


	//   ....[20]....
        /*023c*/ 	.word	0x00000810
        /*0240*/ 	.word	0x000000ff
        /*0244*/ 	.word	0x00000050
        /*0248*/ 	.short	0x0100
        /*024a*/ 	.byte	0x04
	.zero		1


	//   ....[21]....
        /*024c*/ 	.word	0x00000820
        /*0250*/ 	.word	0x000000ff
        /*0254*/ 	.word	0x00000158
        /*0258*/ 	.short	0x0100
        /*025a*/ 	.byte	0x04
	.zero		1


	//   ....[22]....
        /*025c*/ 	.word	0x00000830
        /*0260*/ 	.word	0x000000ff
        /*0264*/ 	.word	0x00000058
        /*0268*/ 	.short	0x0100
        /*026a*/ 	.byte	0x04
	.zero		1


	//   ....[23]....
        /*026c*/ 	.word	0x00000840
        /*0270*/ 	.word	0x000000ff
        /*0274*/ 	.word	0x00000160
        /*0278*/ 	.short	0x0100
        /*027a*/ 	.byte	0x04
	.zero		1


	//   ....[24]....
        /*027c*/ 	.word	0x00000850
        /*0280*/ 	.word	0x000000ff
        /*0284*/ 	.word	0x00000060
        /*0288*/ 	.short	0x0100
        /*028a*/ 	.byte	0x04
	.zero		1


	//   ....[25]....
        /*028c*/ 	.word	0x00000860
        /*0290*/ 	.word	0x000000ff
        /*0294*/ 	.word	0x00000168
        /*0298*/ 	.short	0x0100
        /*029a*/ 	.byte	0x04
	.zero		1


	//   ....[26]....
        /*029c*/ 	.word	0x00000870
        /*02a0*/ 	.word	0x000000ff
        /*02a4*/ 	.word	0x00000068
        /*02a8*/ 	.short	0x0100
        /*02aa*/ 	.byte	0x04
	.zero		1


	//   ....[27]....
        /*02ac*/ 	.word	0x00000880
        /*02b0*/ 	.word	0x000000ff
        /*02b4*/ 	.word	0x00000170
        /*02b8*/ 	.short	0x0100
        /*02ba*/ 	.byte	0x04
	.zero		1


	//   ....[28]....
        /*02bc*/ 	.word	0x00000890
        /*02c0*/ 	.word	0x000000ff
        /*02c4*/ 	.word	0x00000070
        /*02c8*/ 	.short	0x0100
        /*02ca*/ 	.byte	0x04
	.zero		1


	//   ....[29]....
        /*02cc*/ 	.word	0x000008a0
        /*02d0*/ 	.word	0x000000ff
        /*02d4*/ 	.word	0x00000178
        /*02d8*/ 	.short	0x0100
        /*02da*/ 	.byte	0x04
	.zero		1


	//   ....[30]....
        /*02dc*/ 	.word	0x000008b0
        /*02e0*/ 	.word	0x000000ff
        /*02e4*/ 	.word	0x00000078
        /*02e8*/ 	.short	0x0100
        /*02ea*/ 	.byte	0x04
	.zero		1


	//   ....[31]....
        /*02ec*/ 	.word	0x000008c0
        /*02f0*/ 	.word	0x000000ff
        /*02f4*/ 	.word	0x00000180
        /*02f8*/ 	.short	0x0100
        /*02fa*/ 	.byte	0x04
	.zero		1


	//   ....[32]....
        /*02fc*/ 	.word	0x000008d0
        /*0300*/ 	.word	0x000000ff
        /*0304*/ 	.word	0x00000080
        /*0308*/ 	.short	0x0100
        /*030a*/ 	.byte	0x04
	.zero		1


	//   ....[33]....
        /*030c*/ 	.word	0x000008e0
        /*0310*/ 	.word	0x000000ff
        /*0314*/ 	.word	0x00000188
        /*0318*/ 	.short	0x0100
        /*031a*/ 	.byte	0x04
	.zero		1


	//   ....[34]....
        /*031c*/ 	.word	0x000008f0
        /*0320*/ 	.word	0x000000ff
        /*0324*/ 	.word	0x00000088
        /*0328*/ 	.short	0x0100
        /*032a*/ 	.byte	0x04
	.zero		1


	//   ....[35]....
        /*032c*/ 	.word	0x00000900
        /*0330*/ 	.word	0x000000ff
        /*0334*/ 	.word	0x00000190
        /*0338*/ 	.short	0x0100
        /*033a*/ 	.byte	0x04
	.zero		1


	//   ....[36]....
        /*033c*/ 	.word	0x00000910
        /*0340*/ 	.word	0x000000ff
        /*0344*/ 	.word	0x00000090
        /*0348*/ 	.short	0x0100
        /*034a*/ 	.byte	0x04
	.zero		1


	//   ....[37]....
        /*034c*/ 	.word	0x00000920
        /*0350*/ 	.word	0x000000ff
        /*0354*/ 	.word	0x00000198
        /*0358*/ 	.short	0x0100
        /*035a*/ 	.byte	0x04
	.zero		1


	//   ....[38]....
        /*035c*/ 	.word	0x00000930
        /*0360*/ 	.word	0x000000ff
        /*0364*/ 	.word	0x00000098
        /*0368*/ 	.short	0x0100
        /*036a*/ 	.byte	0x04
	.zero		1


	//   ....[39]....
        /*036c*/ 	.word	0x00000940
        /*0370*/ 	.word	0x000000ff
        /*0374*/ 	.word	0x000001a0
        /*0378*/ 	.short	0x0100
        /*037a*/ 	.byte	0x04
	.zero		1


	//   ....[40]....
        /*037c*/ 	.word	0x00000950
        /*0380*/ 	.word	0x000000ff
        /*0384*/ 	.word	0x000000a0
        /*0388*/ 	.short	0x0100
        /*038a*/ 	.byte	0x04
	.zero		1


	//   ....[41]....
        /*038c*/ 	.word	0x00000960
        /*0390*/ 	.word	0x000000ff
        /*0394*/ 	.word	0x000001a8
        /*0398*/ 	.short	0x0100
        /*039a*/ 	.byte	0x04
	.zero		1


	//   ....[42]....
        /*039c*/ 	.word	0x00000970
        /*03a0*/ 	.word	0x000000ff
        /*03a4*/ 	.word	0x000000a8
        /*03a8*/ 	.short	0x0100
        /*03aa*/ 	.byte	0x04
	.zero		1


	//   ....[43]....
        /*03ac*/ 	.word	0x00000980
        /*03b0*/ 	.word	0x000000ff
        /*03b4*/ 	.word	0x000001b0
        /*03b8*/ 	.short	0x0100
        /*03ba*/ 	.byte	0x04
	.zero		1


	//   ....[44]....
        /*03bc*/ 	.word	0x00000990
        /*03c0*/ 	.word	0x000000ff
        /*03c4*/ 	.word	0x000000b0
        /*03c8*/ 	.short	0x0100
        /*03ca*/ 	.byte	0x04
	.zero		1


	//   ....[45]....
        /*03cc*/ 	.word	0x000009a0
        /*03d0*/ 	.word	0x000000ff
        /*03d4*/ 	.word	0x000001b8
        /*03d8*/ 	.short	0x0100
        /*03da*/ 	.byte	0x04
	.zero		1


	//   ....[46]....
        /*03dc*/ 	.word	0x000009b0
        /*03e0*/ 	.word	0x000000ff
        /*03e4*/ 	.word	0x000000b8
        /*03e8*/ 	.short	0x0100
        /*03ea*/ 	.byte	0x04
	.zero		1


	//   ....[47]....
        /*03ec*/ 	.word	0x000009c0
        /*03f0*/ 	.word	0x000000ff
        /*03f4*/ 	.word	0x000001c0
        /*03f8*/ 	.short	0x0100
        /*03fa*/ 	.byte	0x04
	.zero		1


	//   ....[48]....
        /*03fc*/ 	.word	0x000009d0
        /*0400*/ 	.word	0x000000ff
        /*0404*/ 	.word	0x000000c0
        /*0408*/ 	.short	0x0100
        /*040a*/ 	.byte	0x04
	.zero		1


	//   ....[49]....
        /*040c*/ 	.word	0x000009e0
        /*0410*/ 	.word	0x000000ff
        /*0414*/ 	.word	0x000001c8
        /*0418*/ 	.short	0x0100
        /*041a*/ 	.byte	0x04
	.zero		1


	//   ....[50]....
        /*041c*/ 	.word	0x000009f0
        /*0420*/ 	.word	0x000000ff
        /*0424*/ 	.word	0x000000c8
        /*0428*/ 	.short	0x0100
        /*042a*/ 	.byte	0x04
	.zero		1


	//   ....[51]....
        /*042c*/ 	.word	0x00000a00
        /*0430*/ 	.word	0x000000ff
        /*0434*/ 	.word	0x000001d0
        /*0438*/ 	.short	0x0100
        /*043a*/ 	.byte	0x04
	.zero		1


	//   ....[52]....
        /*043c*/ 	.word	0x00000a10
        /*0440*/ 	.word	0x000000ff
        /*0444*/ 	.word	0x000000d0
        /*0448*/ 	.short	0x0100
        /*044a*/ 	.byte	0x04
	.zero		1


	//   ....[53]....
        /*044c*/ 	.word	0x00000a20
        /*0450*/ 	.word	0x000000ff
        /*0454*/ 	.word	0x000001d8
        /*0458*/ 	.short	0x0100
        /*045a*/ 	.byte	0x04
	.zero		1


	//   ....[54]....
        /*045c*/ 	.word	0x00000a30
        /*0460*/ 	.word	0x000000ff
        /*0464*/ 	.word	0x000000d8
        /*0468*/ 	.short	0x0100
        /*046a*/ 	.byte	0x04
	.zero		1


	//   ....[55]....
        /*046c*/ 	.word	0x00000a40
        /*0470*/ 	.word	0x000000ff
        /*0474*/ 	.word	0x000001e0
        /*0478*/ 	.short	0x0100
        /*047a*/ 	.byte	0x04
	.zero		1


	//   ....[56]....
        /*047c*/ 	.word	0x00000a50
        /*0480*/ 	.word	0x000000ff
        /*0484*/ 	.word	0x000000e0
        /*0488*/ 	.short	0x0100
        /*048a*/ 	.byte	0x04
	.zero		1


	//   ....[57]....
        /*048c*/ 	.word	0x00000a60
        /*0490*/ 	.word	0x000000ff
        /*0494*/ 	.word	0x000001e8
        /*0498*/ 	.short	0x0100
        /*049a*/ 	.byte	0x04
	.zero		1


	//   ....[58]....
        /*049c*/ 	.word	0x00000a70
        /*04a0*/ 	.word	0x000000ff
        /*04a4*/ 	.word	0x000000e8
        /*04a8*/ 	.short	0x0100
        /*04aa*/ 	.byte	0x04
	.zero		1


	//   ....[59]....
        /*04ac*/ 	.word	0x00000a80
        /*04b0*/ 	.word	0x000000ff
        /*04b4*/ 	.word	0x000001f0
        /*04b8*/ 	.short	0x0100
        /*04ba*/ 	.byte	0x04
	.zero		1


	//   ....[60]....
        /*04bc*/ 	.word	0x00000a90
        /*04c0*/ 	.word	0x000000ff
        /*04c4*/ 	.word	0x000000f0
        /*04c8*/ 	.short	0x0100
        /*04ca*/ 	.byte	0x04
	.zero		1


	//   ....[61]....
        /*04cc*/ 	.word	0x00000aa0
        /*04d0*/ 	.word	0x000000ff
        /*04d4*/ 	.word	0x000001f8
        /*04d8*/ 	.short	0x0100
        /*04da*/ 	.byte	0x04
	.zero		1


	//   ....[62]....
        /*04dc*/ 	.word	0x00000ab0
        /*04e0*/ 	.word	0x000000ff
        /*04e4*/ 	.word	0x000000f8
        /*04e8*/ 	.short	0x0100
        /*04ea*/ 	.byte	0x04
	.zero		1


	//   ....[63]....
        /*04ec*/ 	.word	0x00000ac0
        /*04f0*/ 	.word	0x000000ff
        /*04f4*/ 	.word	0x00000200
        /*04f8*/ 	.short	0x0100
        /*04fa*/ 	.byte	0x04
	.zero		1


	//   ....[64]....
        /*04fc*/ 	.word	0x00000ad0
        /*0500*/ 	.word	0x000000ff
        /*0504*/ 	.word	0x00000100
        /*0508*/ 	.short	0x0100
        /*050a*/ 	.byte	0x04
	.zero		1


	//   ....[65]....
        /*050c*/ 	.word	0x00000ae0
        /*0510*/ 	.word	0x000000ff
        /*0514*/ 	.word	0x00000208
        /*0518*/ 	.short	0x0100
        /*051a*/ 	.byte	0x04
	.zero		1


	//   ....[66]....
        /*051c*/ 	.word	0x00000c10
        /*0520*/ 	.word	0x000000ff
        /*0524*/ 	.word	0x00000210
        /*0528*/ 	.short	0x0100
        /*052a*/ 	.byte	0x04
	.zero		1


	//   ....[67]....
        /*052c*/ 	.word	0x00000c20
        /*0530*/ 	.word	0x000000ff
        /*0534*/ 	.word	0x00000228
        /*0538*/ 	.short	0x0100
        /*053a*/ 	.byte	0x04
	.zero		1


	//   ....[68]....
        /*053c*/ 	.word	0x00000c30
        /*0540*/ 	.word	0x000000ff
        /*0544*/ 	.word	0x00000218
        /*0548*/ 	.short	0x0100
        /*054a*/ 	.byte	0x04
	.zero		1


	//   ....[69]....
        /*054c*/ 	.word	0x00000c40
        /*0550*/ 	.word	0x000000ff
        /*0554*/ 	.word	0x00000230
        /*0558*/ 	.short	0x0100
        /*055a*/ 	.byte	0x04
	.zero		1


	//   ....[70]....
        /*055c*/ 	.word	0x00000c50
        /*0560*/ 	.word	0x000000ff
        /*0564*/ 	.word	0x00000220
        /*0568*/ 	.short	0x0100
        /*056a*/ 	.byte	0x04
	.zero		1


	//   ....[71]....
        /*056c*/ 	.word	0x00000c60
        /*0570*/ 	.word	0x000000ff
        /*0574*/ 	.word	0x00000238
        /*0578*/ 	.short	0x0100
        /*057a*/ 	.byte	0x04
	.zero		1


	//   ....[72]....
        /*057c*/ 	.word	0x00000d40
        /*0580*/ 	.word	0x000000ff
        /*0584*/ 	.word	0x00000240
        /*0588*/ 	.short	0x0100
        /*058a*/ 	.byte	0x06
	.zero		1


	//   ....[73]....
        /*058c*/ 	.word	0x00000d50
        /*0590*/ 	.word	0x000000ff
        /*0594*/ 	.word	0x00000248
        /*0598*/ 	.short	0x0100
        /*059a*/ 	.byte	0x06
	.zero		1


	//   ....[74]....
        /*059c*/ 	.word	0x00000e80
        /*05a0*/ 	.word	0x000000ff
        /*05a4*/ 	.word	0x00000250
        /*05a8*/ 	.short	0x0100
        /*05aa*/ 	.byte	0x06
	.zero		1


	//   ....[75]....
        /*05ac*/ 	.word	0x00000e90
        /*05b0*/ 	.word	0x000000ff
        /*05b4*/ 	.word	0x00000260
        /*05b8*/ 	.short	0x0100
        /*05ba*/ 	.byte	0x06
	.zero		1


	//   ....[76]....
        /*05bc*/ 	.word	0x00000ea0
        /*05c0*/ 	.word	0x000000ff
        /*05c4*/ 	.word	0x00000258
        /*05c8*/ 	.short	0x0100
        /*05ca*/ 	.byte	0x06
	.zero		1


	//   ....[77]....
        /*05cc*/ 	.word	0x00000eb0
        /*05d0*/ 	.word	0x000000ff
        /*05d4*/ 	.word	0x00000268
        /*05d8*/ 	.short	0x0100
        /*05da*/ 	.byte	0x06
	.zero		1


	//   ....[78]....
        /*05dc*/ 	.word	0x00000fd0
        /*05e0*/ 	.word	0x000000ff
        /*05e4*/ 	.word	0x00000270
        /*05e8*/ 	.short	0x0100
        /*05ea*/ 	.byte	0x04
	.zero		1


	//   ....[79]....
        /*05ec*/ 	.word	0x00000fe0
        /*05f0*/ 	.word	0x000000ff
        /*05f4*/ 	.word	0x00000280
        /*05f8*/ 	.short	0x0100
        /*05fa*/ 	.byte	0x04
	.zero		1


	//   ....[80]....
        /*05fc*/ 	.word	0x00000ff0
        /*0600*/ 	.word	0x000000ff
        /*0604*/ 	.word	0x00000278
        /*0608*/ 	.short	0x0100
        /*060a*/ 	.byte	0x04
	.zero		1


	//   ....[81]....
        /*060c*/ 	.word	0x00001000
        /*0610*/ 	.word	0x000000ff
        /*0614*/ 	.word	0x00000288
        /*0618*/ 	.short	0x0100
        /*061a*/ 	.byte	0x04
	.zero		1


	//   ....[82]....
        /*061c*/ 	.word	0x000010f0
        /*0620*/ 	.word	0x000000ff
        /*0624*/ 	.word	0x00000290
        /*0628*/ 	.short	0x0100
        /*062a*/ 	.byte	0x04
	.zero		1


	//   ....[83]....
        /*062c*/ 	.word	0x00001100
        /*0630*/ 	.word	0x000000ff
        /*0634*/ 	.word	0x000002a0
        /*0638*/ 	.short	0x0100
        /*063a*/ 	.byte	0x04
	.zero		1


	//   ....[84]....
        /*063c*/ 	.word	0x00001110
        /*0640*/ 	.word	0x000000ff
        /*0644*/ 	.word	0x00000298
        /*0648*/ 	.short	0x0100
        /*064a*/ 	.byte	0x04
	.zero		1


	//   ....[85]....
        /*064c*/ 	.word	0x00001120
        /*0650*/ 	.word	0x000000ff
        /*0654*/ 	.word	0x000002a8
        /*0658*/ 	.short	0x0100
        /*065a*/ 	.byte	0x04
	.zero		1


	//   ....[86]....
        /*065c*/ 	.word	0x00001220
        /*0660*/ 	.word	0x000000ff
        /*0664*/ 	.word	0x000002b0
        /*0668*/ 	.short	0x0100
        /*066a*/ 	.byte	0x06
	.zero		1


	//   ....[87]....
        /*066c*/ 	.word	0x00001e10
        /*0670*/ 	.word	0x00000003
        /*0674*/ 	.word	0x000002a0
        /*0678*/ 	.short	0x010a
        /*067a*/ 	.byte	0xff
	.zero		1


	//   ....[88]....
        /*067c*/ 	.word	0x00001e40
        /*0680*/ 	.word	0x00000003
        /*0684*/ 	.word	0x00000290
        /*0688*/ 	.short	0x0101
        /*068a*/ 	.byte	0xff
	.zero		1


	//   ....[89]....
        /*068c*/ 	.word	0x00001f20
        /*0690*/ 	.word	0x000000ff
        /*0694*/ 	.word	0x00000108
        /*0698*/ 	.short	0x010a
        /*069a*/ 	.byte	0x04
	.zero		1


	//   ....[90]....
        /*069c*/ 	.word	0x00002030
        /*06a0*/ 	.word	0x000000ff
        /*06a4*/ 	.word	0x00000108
        /*06a8*/ 	.short	0x010a
        /*06aa*/ 	.byte	0x06
	.zero		1


	//   ....[91]....
        /*06ac*/ 	.word	0x000021a0
        /*06b0*/ 	.word	0x000000ff
        /*06b4*/ 	.word	0x00000108
        /*06b8*/ 	.short	0x010a
        /*06ba*/ 	.byte	0x07
	.zero		1


	//   ....[92]....
        /*06bc*/ 	.word	0x00002460
        /*06c0*/ 	.word	0x000000ff
        /*06c4*/ 	.word	0x00000248
        /*06c8*/ 	.short	0x0101
        /*06ca*/ 	.byte	0x05
	.zero		1


	//   ....[93]....
        /*06cc*/ 	.word	0x00002480
        /*06d0*/ 	.word	0x000000ff
        /*06d4*/ 	.word	0x00000108
        /*06d8*/ 	.short	0x010a
        /*06da*/ 	.byte	0x04
	.zero		1


	//   ....[94]....
        /*06dc*/ 	.word	0x00002500
        /*06e0*/ 	.word	0x000000ff
        /*06e4*/ 	.word	0x00000108
        /*06e8*/ 	.short	0x010a
        /*06ea*/ 	.byte	0x07
	.zero		1


	//   ....[95]....
        /*06ec*/ 	.word	0x00002640
        /*06f0*/ 	.word	0x000000ff
        /*06f4*/ 	.word	0x00000108
        /*06f8*/ 	.short	0x010a
        /*06fa*/ 	.byte	0x04
	.zero		1


	//   ....[96]....
        /*06fc*/ 	.word	0x00002940
        /*0700*/ 	.word	0x00000003
        /*0704*/ 	.word	0x00000250
        /*0708*/ 	.short	0x010a
        /*070a*/ 	.byte	0xff
	.zero		1


	//   ....[97]....
        /*070c*/ 	.word	0x00002a90
        /*0710*/ 	.word	0x00000000
        /*0714*/ 	.word	0x00000000
        /*0718*/ 	.short	0x0101
        /*071a*/ 	.byte	0xff
	.zero		1


	//   ....[98]....
        /*071c*/ 	.word	0x00003050
        /*0720*/ 	.word	0x000000ff
        /*0724*/ 	.word	0x00000000
        /*0728*/ 	.short	0x010a
        /*072a*/ 	.byte	0x04
	.zero		1


	//   ....[99]....
        /*072c*/ 	.word	0x000030e0
        /*0730*/ 	.word	0x000000ff
        /*0734*/ 	.word	0x00000000
        /*0738*/ 	.short	0x010a
        /*073a*/ 	.byte	0x05
	.zero		1


	//   ....[100]....
        /*073c*/ 	.word	0x00003170
        /*0740*/ 	.word	0x000000ff
        /*0744*/ 	.word	0x00000000
        /*0748*/ 	.short	0x010a
        /*074a*/ 	.byte	0x05
	.zero		1


	//   ....[101]....
        /*074c*/ 	.word	0x00003200
        /*0750*/ 	.word	0x000000ff
        /*0754*/ 	.word	0x00000000
        /*0758*/ 	.short	0x010a
        /*075a*/ 	.byte	0x05
	.zero		1


	//   ....[102]....
        /*075c*/ 	.word	0x00003290
        /*0760*/ 	.word	0x000000ff
        /*0764*/ 	.word	0x00000000
        /*0768*/ 	.short	0x010a
        /*076a*/ 	.byte	0x05
	.zero		1


	//   ....[103]....
        /*076c*/ 	.word	0x00003320
        /*0770*/ 	.word	0x000000ff
        /*0774*/ 	.word	0x00000000
        /*0778*/ 	.short	0x010a
        /*077a*/ 	.byte	0x05
	.zero		1


	//   ....[104]....
        /*077c*/ 	.word	0x000033b0
        /*0780*/ 	.word	0x000000ff
        /*0784*/ 	.word	0x00000000
        /*0788*/ 	.short	0x010a
        /*078a*/ 	.byte	0x05
	.zero		1


	//   ....[105]....
        /*078c*/ 	.word	0x00003440
        /*0790*/ 	.word	0x000000ff
        /*0794*/ 	.word	0x00000000
        /*0798*/ 	.short	0x010a
        /*079a*/ 	.byte	0x05
	.zero		1


	//   ....[106]....
        /*079c*/ 	.word	0x000034d0
        /*07a0*/ 	.word	0x000000ff
        /*07a4*/ 	.word	0x00000000
        /*07a8*/ 	.short	0x010a
        /*07aa*/ 	.byte	0x05
	.zero		1


	//   ....[107]....
        /*07ac*/ 	.word	0x00003560
        /*07b0*/ 	.word	0x000000ff
        /*07b4*/ 	.word	0x00000000
        /*07b8*/ 	.short	0x010a
        /*07ba*/ 	.byte	0x05
	.zero		1


	//   ....[108]....
        /*07bc*/ 	.word	0x000035f0
        /*07c0*/ 	.word	0x000000ff
        /*07c4*/ 	.word	0x00000000
        /*07c8*/ 	.short	0x010a
        /*07ca*/ 	.byte	0x05
	.zero		1


	//   ....[109]....
        /*07cc*/ 	.word	0x00003680
        /*07d0*/ 	.word	0x000000ff
        /*07d4*/ 	.word	0x00000000
        /*07d8*/ 	.short	0x010a
        /*07da*/ 	.byte	0x05
	.zero		1


	//   ....[110]....
        /*07dc*/ 	.word	0x00003710
        /*07e0*/ 	.word	0x000000ff
        /*07e4*/ 	.word	0x00000000
        /*07e8*/ 	.short	0x010a
        /*07ea*/ 	.byte	0x05
	.zero		1


	//   ....[111]....
        /*07ec*/ 	.word	0x000037a0
        /*07f0*/ 	.word	0x000000ff
        /*07f4*/ 	.word	0x00000000
        /*07f8*/ 	.short	0x010a
        /*07fa*/ 	.byte	0x05
	.zero		1


	//   ....[112]....
        /*07fc*/ 	.word	0x00003830
        /*0800*/ 	.word	0x000000ff
        /*0804*/ 	.word	0x00000000
        /*0808*/ 	.short	0x010a
        /*080a*/ 	.byte	0x05
	.zero		1


	//   ....[113]....
        /*080c*/ 	.word	0x000038c0
        /*0810*/ 	.word	0x000000ff
        /*0814*/ 	.word	0x00000000
        /*0818*/ 	.short	0x010a
        /*081a*/ 	.byte	0x05
	.zero		1


	//   ....[114]....
        /*081c*/ 	.word	0x00003950
        /*0820*/ 	.word	0x000000ff
        /*0824*/ 	.word	0x00000000
        /*0828*/ 	.short	0x010a
        /*082a*/ 	.byte	0x05
	.zero		1


	//   ....[115]....
        /*082c*/ 	.word	0x000039e0
        /*0830*/ 	.word	0x000000ff
        /*0834*/ 	.word	0x00000000
        /*0838*/ 	.short	0x010a
        /*083a*/ 	.byte	0x05
	.zero		1


	//   ....[116]....
        /*083c*/ 	.word	0x00003a70
        /*0840*/ 	.word	0x000000ff
        /*0844*/ 	.word	0x00000000
        /*0848*/ 	.short	0x010a
        /*084a*/ 	.byte	0x05
	.zero		1


	//   ....[117]....
        /*084c*/ 	.word	0x00003b00
        /*0850*/ 	.word	0x000000ff
        /*0854*/ 	.word	0x00000000
        /*0858*/ 	.short	0x010a
        /*085a*/ 	.byte	0x05
	.zero		1


	//   ....[118]....
        /*085c*/ 	.word	0x00003b90
        /*0860*/ 	.word	0x000000ff
        /*0864*/ 	.word	0x00000000
        /*0868*/ 	.short	0x010a
        /*086a*/ 	.byte	0x05
	.zero		1


	//   ....[119]....
        /*086c*/ 	.word	0x00003c20
        /*0870*/ 	.word	0x000000ff
        /*0874*/ 	.word	0x00000000
        /*0878*/ 	.short	0x010a
        /*087a*/ 	.byte	0x05
	.zero		1


	//   ....[120]....
        /*087c*/ 	.word	0x00003cb0
        /*0880*/ 	.word	0x000000ff
        /*0884*/ 	.word	0x00000000
        /*0888*/ 	.short	0x010a
        /*088a*/ 	.byte	0x05
	.zero		1


	//   ....[121]....
        /*088c*/ 	.word	0x00003d40
        /*0890*/ 	.word	0x000000ff
        /*0894*/ 	.word	0x00000000
        /*0898*/ 	.short	0x010a
        /*089a*/ 	.byte	0x05
	.zero		1


	//   ....[122]....
        /*089c*/ 	.word	0x00003dd0
        /*08a0*/ 	.word	0x000000ff
        /*08a4*/ 	.word	0x00000000
        /*08a8*/ 	.short	0x010a
        /*08aa*/ 	.byte	0x05
	.zero		1


	//   ....[123]....
        /*08ac*/ 	.word	0x00003e60
        /*08b0*/ 	.word	0x000000ff
        /*08b4*/ 	.word	0x00000000
        /*08b8*/ 	.short	0x010a
        /*08ba*/ 	.byte	0x05
	.zero		1


	//   ....[124]....
        /*08bc*/ 	.word	0x00003ef0
        /*08c0*/ 	.word	0x000000ff
        /*08c4*/ 	.word	0x00000000
        /*08c8*/ 	.short	0x010a
        /*08ca*/ 	.byte	0x05
	.zero		1


	//   ....[125]....
        /*08cc*/ 	.word	0x00003f80
        /*08d0*/ 	.word	0x000000ff
        /*08d4*/ 	.word	0x00000000
        /*08d8*/ 	.short	0x010a
        /*08da*/ 	.byte	0x05
	.zero		1


	//   ....[126]....
        /*08dc*/ 	.word	0x00004010
        /*08e0*/ 	.word	0x000000ff
        /*08e4*/ 	.word	0x00000000
        /*08e8*/ 	.short	0x010a
        /*08ea*/ 	.byte	0x05
	.zero		1


	//   ....[127]....
        /*08ec*/ 	.word	0x000040a0
        /*08f0*/ 	.word	0x000000ff
        /*08f4*/ 	.word	0x00000000
        /*08f8*/ 	.short	0x010a
        /*08fa*/ 	.byte	0x05
	.zero		1


	//   ....[128]....
        /*08fc*/ 	.word	0x00004130
        /*0900*/ 	.word	0x000000ff
        /*0904*/ 	.word	0x00000000
        /*0908*/ 	.short	0x010a
        /*090a*/ 	.byte	0x05
	.zero		1


	//   ....[129]....
        /*090c*/ 	.word	0x000041c0
        /*0910*/ 	.word	0x000000ff
        /*0914*/ 	.word	0x00000000
        /*0918*/ 	.short	0x010a
        /*091a*/ 	.byte	0x05
	.zero		1


	//   ....[130]....
        /*091c*/ 	.word	0x00004260
        /*0920*/ 	.word	0x00000000
        /*0924*/ 	.word	0x00000000
        /*0928*/ 	.short	0x010a
        /*092a*/ 	.byte	0xff
	.zero		1


	//   ....[131]....
        /*092c*/ 	.word	0x00004380
        /*0930*/ 	.word	0x00000000
        /*0934*/ 	.word	0x00000290
        /*0938*/ 	.short	0x010a
        /*093a*/ 	.byte	0xff
	.zero		1


	//   ....[132]....
        /*093c*/ 	.word	0x000043f0
        /*0940*/ 	.word	0x00000004
        /*0944*/ 	.word	0x00000000
        /*0948*/ 	.short	0x0101
        /*094a*/ 	.byte	0xff
	.zero		1


	//   ....[133]....
        /*094c*/ 	.word	0x00004410
        /*0950*/ 	.word	0x000000ff
        /*0954*/ 	.word	0x00000260
        /*0958*/ 	.short	0x010a
        /*095a*/ 	.byte	0x04
	.zero		1


	//   ....[134]....
        /*095c*/ 	.word	0x00004530
        /*0960*/ 	.word	0x00000000
        /*0964*/ 	.word	0x00000250
        /*0968*/ 	.short	0x010a
        /*096a*/ 	.byte	0xff
	.zero		1


	//   ....[135]....
        /*096c*/ 	.word	0x00004630
        /*0970*/ 	.word	0x00000000
        /*0974*/ 	.word	0x00000000
        /*0978*/ 	.short	0x0101
        /*097a*/ 	.byte	0xff
	.zero		1


	//   ....[136]....
        /*097c*/ 	.word	0x000046c0
        /*0980*/ 	.word	0x000000ff
        /*0984*/ 	.word	0x00000260
        /*0988*/ 	.short	0x0106
        /*098a*/ 	.byte	0x04
	.zero		1


	//   ....[137]....
        /*098c*/ 	.word	0x000046e0
        /*0990*/ 	.word	0x000000ff
        /*0994*/ 	.word	0x00000260
        /*0998*/ 	.short	0x010a
        /*099a*/ 	.byte	0x04
	.zero		1


	//   ....[138]....
        /*099c*/ 	.word	0x00004770
        /*09a0*/ 	.word	0x000000ff
        /*09a4*/ 	.word	0x00000260
        /*09a8*/ 	.short	0x0106
        /*09aa*/ 	.byte	0x07
	.zero		1


	//   ....[139]....
        /*09ac*/ 	.word	0x000047b0
        /*09b0*/ 	.word	0x00000000
        /*09b4*/ 	.word	0x00000260
        /*09b8*/ 	.short	0x010a
        /*09ba*/ 	.byte	0xff
	.zero		1


	//   ....[140]....
        /*09bc*/ 	.word	0x000049f0
        /*09c0*/ 	.word	0x000000ff
        /*09c4*/ 	.word	0x00000008
        /*09c8*/ 	.short	0x010a
        /*09ca*/ 	.byte	0x05
	.zero		1


	//   ....[141]....
        /*09cc*/ 	.word	0x00004a10
        /*09d0*/ 	.word	0x000000ff
        /*09d4*/ 	.word	0x00000008
        /*09d8*/ 	.short	0x010a
        /*09da*/ 	.byte	0x05
	.zero		1


	//   ....[142]....
        /*09dc*/ 	.word	0x00004ba0
        /*09e0*/ 	.word	0x000000ff
        /*09e4*/ 	.word	0x00000008
        /*09e8*/ 	.short	0x010a
        /*09ea*/ 	.byte	0x05
	.zero		1


	//   ....[143]....
        /*09ec*/ 	.word	0x00004bc0
        /*09f0*/ 	.word	0x000000ff
        /*09f4*/ 	.word	0x00000008
        /*09f8*/ 	.short	0x010a
        /*09fa*/ 	.byte	0x05
	.zero		1


	//   ....[144]....
        /*09fc*/ 	.word	0x00004c80
        /*0a00*/ 	.word	0x000000ff
        /*0a04*/ 	.word	0x00000000
        /*0a08*/ 	.short	0x0101
        /*0a0a*/ 	.byte	0x04
	.zero		1


	//   ....[145]....
        /*0a0c*/ 	.word	0x00005050
        /*0a10*/ 	.word	0x00000002
        /*0a14*/ 	.word	0x00000250
        /*0a18*/ 	.short	0x010a
        /*0a1a*/ 	.byte	0xff
	.zero		1


	//   ....[146]....
        /*0a1c*/ 	.word	0x00005170
        /*0a20*/ 	.word	0x00000000
        /*0a24*/ 	.word	0x00000000
        /*0a28*/ 	.short	0x0101
        /*0a2a*/ 	.byte	0xff
	.zero		1


	//   ....[147]....
        /*0a2c*/ 	.word	0x000056f0
        /*0a30*/ 	.word	0x000000ff
        /*0a34*/ 	.word	0x00000000
        /*0a38*/ 	.short	0x010a
        /*0a3a*/ 	.byte	0x04
	.zero		1


	//   ....[148]....
        /*0a3c*/ 	.word	0x00005700
        /*0a40*/ 	.word	0x000000ff
        /*0a44*/ 	.word	0x00000280
        /*0a48*/ 	.short	0x010a
        /*0a4a*/ 	.byte	0x20
	.zero		1


	//   ....[149]....
        /*0a4c*/ 	.word	0x00005810
        /*0a50*/ 	.word	0x000000ff
        /*0a54*/ 	.word	0x00000000
        /*0a58*/ 	.short	0x010a
        /*0a5a*/ 	.byte	0x07
	.zero		1


	//   ....[150]....
        /*0a5c*/ 	.word	0x00005950
        /*0a60*/ 	.word	0x000000ff
        /*0a64*/ 	.word	0x00000000
        /*0a68*/ 	.short	0x010a
        /*0a6a*/ 	.byte	0x05
	.zero		1


	//   ....[151]....
        /*0a6c*/ 	.word	0x00005be0
        /*0a70*/ 	.word	0x000000ff
        /*0a74*/ 	.word	0x00000000
        /*0a78*/ 	.short	0x010a
        /*0a7a*/ 	.byte	0x04
	.zero		1


	//   ....[152]....
        /*0a7c*/ 	.word	0x00005c80
        /*0a80*/ 	.word	0x00000000
        /*0a84*/ 	.word	0x00000000
        /*0a88*/ 	.short	0x010a
        /*0a8a*/ 	.byte	0xff
	.zero		1


	//   ....[153]....
        /*0a8c*/ 	.word	0x00005cc0
        /*0a90*/ 	.word	0x00000000
        /*0a94*/ 	.word	0x00000000
        /*0a98*/ 	.short	0x010a
        /*0a9a*/ 	.byte	0xff
	.zero		1


	//   ....[154]....
        /*0a9c*/ 	.word	0x00005d30
        /*0aa0*/ 	.word	0x000000ff
        /*0aa4*/ 	.word	0x00000000
        /*0aa8*/ 	.short	0x0101
        /*0aaa*/ 	.byte	0x04
	.zero		1


	//   ....[155]....
        /*0aac*/ 	.word	0x00005d70
        /*0ab0*/ 	.word	0x000000ff
        /*0ab4*/ 	.word	0x000002b0
        /*0ab8*/ 	.short	0x010a
        /*0aba*/ 	.byte	0x12
	.zero		1


	//   ....[156]....
        /*0abc*/ 	.word	0x00005dc0
        /*0ac0*/ 	.word	0x000000ff
        /*0ac4*/ 	.word	0x00000000
        /*0ac8*/ 	.short	0x0101
        /*0aca*/ 	.byte	0x04
	.zero		1


	//   ....[157]....
        /*0acc*/ 	.word	0x00006260
        /*0ad0*/ 	.word	0x00000008
        /*0ad4*/ 	.word	0x00000250
        /*0ad8*/ 	.short	0x010a
        /*0ada*/ 	.byte	0xff
	.zero		1


	//   ....[158]....
        /*0adc*/ 	.word	0x000063d0
        /*0ae0*/ 	.word	0x00000000
        /*0ae4*/ 	.word	0x00000000
        /*0ae8*/ 	.short	0x0101
        /*0aea*/ 	.byte	0xff
	.zero		1


	//   ....[159]....
        /*0aec*/ 	.word	0x000068a0
        /*0af0*/ 	.word	0x000000ff
        /*0af4*/ 	.word	0x00000248
        /*0af8*/ 	.short	0x010a
        /*0afa*/ 	.byte	0x18
	.zero		1


	//   ....[160]....
        /*0afc*/ 	.word	0x00006a70
        /*0b00*/ 	.word	0x000000ff
        /*0b04*/ 	.word	0x00000228
        /*0b08*/ 	.short	0x010a
        /*0b0a*/ 	.byte	0x04
	.zero		1


	//   ....[161]....
        /*0b0c*/ 	.word	0x00006c50
        /*0b10*/ 	.word	0x000000ff
        /*0b14*/ 	.word	0x00000210
        /*0b18*/ 	.short	0x010b
        /*0b1a*/ 	.byte	0x04
	.zero		1


	//   ....[162]....
        /*0b1c*/ 	.word	0x00006c60
        /*0b20*/ 	.word	0x000000ff
        /*0b24*/ 	.word	0x00000000
        /*0b28*/ 	.short	0x0101
        /*0b2a*/ 	.byte	0x07
	.zero		1


	//   ....[163]....
        /*0b2c*/ 	.word	0x00006c70
        /*0b30*/ 	.word	0x000000ff
        /*0b34*/ 	.word	0x00000228
        /*0b38*/ 	.short	0x010a
        /*0b3a*/ 	.byte	0x05
	.zero		1


	//   ....[164]....
        /*0b3c*/ 	.word	0x00006ec0
        /*0b40*/ 	.word	0x000000ff
        /*0b44*/ 	.word	0x00000210
        /*0b48*/ 	.short	0x010b
        /*0b4a*/ 	.byte	0x05
	.zero		1


	//   ....[165]....
        /*0b4c*/ 	.word	0x00006ed0
        /*0b50*/ 	.word	0x000000ff
        /*0b54*/ 	.word	0x00000000
        /*0b58*/ 	.short	0x0101
        /*0b5a*/ 	.byte	0x04
	.zero		1


	//   ....[166]....
        /*0b5c*/ 	.word	0x00006f20
        /*0b60*/ 	.word	0x000000ff
        /*0b64*/ 	.word	0x00000000
        /*0b68*/ 	.short	0x010a
        /*0b6a*/ 	.byte	0x04
	.zero		1


	//   ....[167]....
        /*0b6c*/ 	.word	0x00006fb0
        /*0b70*/ 	.word	0x000000ff
        /*0b74*/ 	.word	0x00000000
        /*0b78*/ 	.short	0x010a
        /*0b7a*/ 	.byte	0x05
	.zero		1


	//   ....[168]....
        /*0b7c*/ 	.word	0x00007050
        /*0b80*/ 	.word	0x00000000
        /*0b84*/ 	.word	0x00000000
        /*0b88*/ 	.short	0x010a
        /*0b8a*/ 	.byte	0xff
	.zero		1


	//   ....[169]....
        /*0b8c*/ 	.word	0x00007390
        /*0b90*/ 	.word	0x00000000
        /*0b94*/ 	.word	0x00000250
        /*0b98*/ 	.short	0x010a
        /*0b9a*/ 	.byte	0xff
	.zero		1


	//   ....[170]....
        /*0b9c*/ 	.word	0x00007460
        /*0ba0*/ 	.word	0x00000000
        /*0ba4*/ 	.word	0x00000000
        /*0ba8*/ 	.short	0x0101
        /*0baa*/ 	.byte	0xff
	.zero		1


	//   ....[171]....
        /*0bac*/ 	.word	0x00008100
        /*0bb0*/ 	.word	0x00000000
        /*0bb4*/ 	.word	0x00000210
        /*0bb8*/ 	.short	0x010a
        /*0bba*/ 	.byte	0xff
	.zero		1


	//   ....[172]....
        /*0bbc*/ 	.word	0x00008170
        /*0bc0*/ 	.word	0x00000059
        /*0bc4*/ 	.word	0x00000270
        /*0bc8*/ 	.short	0x010a
        /*0bca*/ 	.byte	0xff
	.zero		1


	//   ....[173]....
        /*0bcc*/ 	.word	0x00008260
        /*0bd0*/ 	.word	0x00000000
        /*0bd4*/ 	.word	0x00000210
        /*0bd8*/ 	.short	0x010a
        /*0bda*/ 	.byte	0xff
	.zero		1


	//   ....[174]....
        /*0bdc*/ 	.word	0x00008390
        /*0be0*/ 	.word	0x00000059
        /*0be4*/ 	.word	0x00000270
        /*0be8*/ 	.short	0x010a
        /*0bea*/ 	.byte	0xff
	.zero		1


	//   ....[175]....
        /*0bec*/ 	.word	0x00008ec0
        /*0bf0*/ 	.word	0x00000000
        /*0bf4*/ 	.word	0x00000000
        /*0bf8*/ 	.short	0x0101
        /*0bfa*/ 	.byte	0xff
	.zero		1


	//   ....[176]....
        /*0bfc*/ 	.word	0x00008ed0
        /*0c00*/ 	.word	0x00000002
        /*0c04*/ 	.word	0x00000210
        /*0c08*/ 	.short	0x010a
        /*0c0a*/ 	.byte	0xff
	.zero		1


	//   ....[177]....
        /*0c0c*/ 	.word	0x00008fa0
        /*0c10*/ 	.word	0x00000002
        /*0c14*/ 	.word	0x00000210
        /*0c18*/ 	.short	0x010a
        /*0c1a*/ 	.byte	0xff
	.zero		1


	//   ....[178]....
        /*0c1c*/ 	.word	0x00009420
        /*0c20*/ 	.word	0x00000059
        /*0c24*/ 	.word	0x00000000
        /*0c28*/ 	.short	0x0101
        /*0c2a*/ 	.byte	0xff
	.zero		1


	//   ....[179]....
        /*0c2c*/ 	.word	0x00009c40
        /*0c30*/ 	.word	0x00000002
        /*0c34*/ 	.word	0x00000000
        /*0c38*/ 	.short	0x0101
        /*0c3a*/ 	.byte	0xff
	.zero		1


	//   ....[180]....
        /*0c3c*/ 	.word	0x00009ef0
        /*0c40*/ 	.word	0x000000ff
        /*0c44*/ 	.word	0x00000000
        /*0c48*/ 	.short	0x0101
        /*0c4a*/ 	.byte	0x04
	.zero		1


	//   ....[181]....
        /*0c4c*/ 	.word	0x00009f10
        /*0c50*/ 	.word	0x00000003
        /*0c54*/ 	.word	0x000002a0
        /*0c58*/ 	.short	0x010a
        /*0c5a*/ 	.byte	0xff
	.zero		1


	//   ....[182]....
        /*0c5c*/ 	.word	0x00009f70
        /*0c60*/ 	.word	0x00000000
        /*0c64*/ 	.word	0x00000108
        /*0c68*/ 	.short	0x010a
        /*0c6a*/ 	.byte	0xff
	.zero		1


	//   ....[183]....
        /*0c6c*/ 	.word	0x00009fd0
        /*0c70*/ 	.word	0x00000000
        /*0c74*/ 	.word	0x00000108
        /*0c78*/ 	.short	0x010a
        /*0c7a*/ 	.byte	0xff
	.zero		1


	//   ....[184]....
        /*0c7c*/ 	.word	0x0000a020
        /*0c80*/ 	.word	0x00000003
        /*0c84*/ 	.word	0x00000250
        /*0c88*/ 	.short	0x010a
        /*0c8a*/ 	.byte	0xff
	.zero		1


	//   ....[185]....
        /*0c8c*/ 	.word	0x0000a080
        /*0c90*/ 	.word	0x00000000
        /*0c94*/ 	.word	0x00000000
        /*0c98*/ 	.short	0x010a
        /*0c9a*/ 	.byte	0xff
	.zero		1


	//   ....[186]....
        /*0c9c*/ 	.word	0x0000a0e0
        /*0ca0*/ 	.word	0x00000000
        /*0ca4*/ 	.word	0x00000000
        /*0ca8*/ 	.short	0x010a
        /*0caa*/ 	.byte	0xff
	.zero		1


	//   ....[187]....
        /*0cac*/ 	.word	0x0000a140
        /*0cb0*/ 	.word	0x00000000
        /*0cb4*/ 	.word	0x00000000
        /*0cb8*/ 	.short	0x010a
        /*0cba*/ 	.byte	0xff
	.zero		1


	//   ....[188]....
        /*0cbc*/ 	.word	0x0000a1a0
        /*0cc0*/ 	.word	0x00000000
        /*0cc4*/ 	.word	0x00000000
        /*0cc8*/ 	.short	0x010a
        /*0cca*/ 	.byte	0xff
	.zero		1


	//   ....[189]....
        /*0ccc*/ 	.word	0x0000a200
        /*0cd0*/ 	.word	0x00000000
        /*0cd4*/ 	.word	0x00000000
        /*0cd8*/ 	.short	0x010a
        /*0cda*/ 	.byte	0xff
	.zero		1


	//   ....[190]....
        /*0cdc*/ 	.word	0x0000a260
        /*0ce0*/ 	.word	0x00000000
        /*0ce4*/ 	.word	0x00000000
        /*0ce8*/ 	.short	0x010a
        /*0cea*/ 	.byte	0xff
	.zero		1


	//   ....[191]....
        /*0cec*/ 	.word	0x0000a2c0
        /*0cf0*/ 	.word	0x00000000
        /*0cf4*/ 	.word	0x00000000
        /*0cf8*/ 	.short	0x010a
        /*0cfa*/ 	.byte	0xff
	.zero		1


	//   ....[192]....
        /*0cfc*/ 	.word	0x0000a320
        /*0d00*/ 	.word	0x00000000
        /*0d04*/ 	.word	0x00000000
        /*0d08*/ 	.short	0x010a
        /*0d0a*/ 	.byte	0xff
	.zero		1


	//   ....[193]....
        /*0d0c*/ 	.word	0x0000a380
        /*0d10*/ 	.word	0x00000000
        /*0d14*/ 	.word	0x00000000
        /*0d18*/ 	.short	0x010a
        /*0d1a*/ 	.byte	0xff
	.zero		1


	//   ....[194]....
        /*0d1c*/ 	.word	0x0000a3e0
        /*0d20*/ 	.word	0x00000000
        /*0d24*/ 	.word	0x00000000
        /*0d28*/ 	.short	0x010a
        /*0d2a*/ 	.byte	0xff
	.zero		1


	//   ....[195]....
        /*0d2c*/ 	.word	0x0000a440
        /*0d30*/ 	.word	0x00000000
        /*0d34*/ 	.word	0x00000000
        /*0d38*/ 	.short	0x010a
        /*0d3a*/ 	.byte	0xff
	.zero		1


	//   ....[196]....
        /*0d3c*/ 	.word	0x0000a4a0
        /*0d40*/ 	.word	0x00000000
        /*0d44*/ 	.word	0x00000000
        /*0d48*/ 	.short	0x010a
        /*0d4a*/ 	.byte	0xff
	.zero		1


	//   ....[197]....
        /*0d4c*/ 	.word	0x0000a500
        /*0d50*/ 	.word	0x00000000
        /*0d54*/ 	.word	0x00000000
        /*0d58*/ 	.short	0x010a
        /*0d5a*/ 	.byte	0xff
	.zero		1


	//   ....[198]....
        /*0d5c*/ 	.word	0x0000a560
        /*0d60*/ 	.word	0x00000000
        /*0d64*/ 	.word	0x00000000
        /*0d68*/ 	.short	0x010a
        /*0d6a*/ 	.byte	0xff
	.zero		1


	//   ....[199]....
        /*0d6c*/ 	.word	0x0000a5c0
        /*0d70*/ 	.word	0x00000000
        /*0d74*/ 	.word	0x00000000
        /*0d78*/ 	.short	0x010a
        /*0d7a*/ 	.byte	0xff
	.zero		1


	//   ....[200]....
        /*0d7c*/ 	.word	0x0000a620
        /*0d80*/ 	.word	0x00000000
        /*0d84*/ 	.word	0x00000000
        /*0d88*/ 	.short	0x010a
        /*0d8a*/ 	.byte	0xff
	.zero		1


	//   ....[201]....
        /*0d8c*/ 	.word	0x0000a680
        /*0d90*/ 	.word	0x00000000
        /*0d94*/ 	.word	0x00000000
        /*0d98*/ 	.short	0x010a
        /*0d9a*/ 	.byte	0xff
	.zero		1


	//   ....[202]....
        /*0d9c*/ 	.word	0x0000a6e0
        /*0da0*/ 	.word	0x00000000
        /*0da4*/ 	.word	0x00000000
        /*0da8*/ 	.short	0x010a
        /*0daa*/ 	.byte	0xff
	.zero		1


	//   ....[203]....
        /*0dac*/ 	.word	0x0000a740
        /*0db0*/ 	.word	0x00000000
        /*0db4*/ 	.word	0x00000000
        /*0db8*/ 	.short	0x010a
        /*0dba*/ 	.byte	0xff
	.zero		1


	//   ....[204]....
        /*0dbc*/ 	.word	0x0000a7a0
        /*0dc0*/ 	.word	0x00000000
        /*0dc4*/ 	.word	0x00000000
        /*0dc8*/ 	.short	0x010a
        /*0dca*/ 	.byte	0xff
	.zero		1


	//   ....[205]....
        /*0dcc*/ 	.word	0x0000a800
        /*0dd0*/ 	.word	0x00000000
        /*0dd4*/ 	.word	0x00000000
        /*0dd8*/ 	.short	0x010a
        /*0dda*/ 	.byte	0xff
	.zero		1


	//   ....[206]....
        /*0ddc*/ 	.word	0x0000a860
        /*0de0*/ 	.word	0x00000000
        /*0de4*/ 	.word	0x00000000
        /*0de8*/ 	.short	0x010a
        /*0dea*/ 	.byte	0xff
	.zero		1


	//   ....[207]....
        /*0dec*/ 	.word	0x0000a8c0
        /*0df0*/ 	.word	0x00000000
        /*0df4*/ 	.word	0x00000000
        /*0df8*/ 	.short	0x010a
        /*0dfa*/ 	.byte	0xff
	.zero		1


	//   ....[208]....
        /*0dfc*/ 	.word	0x0000a920
        /*0e00*/ 	.word	0x00000000
        /*0e04*/ 	.word	0x00000000
        /*0e08*/ 	.short	0x010a
        /*0e0a*/ 	.byte	0xff
	.zero		1


	//   ....[209]....
        /*0e0c*/ 	.word	0x0000a980
        /*0e10*/ 	.word	0x00000000
        /*0e14*/ 	.word	0x00000000
        /*0e18*/ 	.short	0x010a
        /*0e1a*/ 	.byte	0xff
	.zero		1


	//   ....[210]....
        /*0e1c*/ 	.word	0x0000a9e0
        /*0e20*/ 	.word	0x00000000
        /*0e24*/ 	.word	0x00000000
        /*0e28*/ 	.short	0x010a
        /*0e2a*/ 	.byte	0xff
	.zero		1


	//   ....[211]....
        /*0e2c*/ 	.word	0x0000aa40
        /*0e30*/ 	.word	0x00000000
        /*0e34*/ 	.word	0x00000000
        /*0e38*/ 	.short	0x010a
        /*0e3a*/ 	.byte	0xff
	.zero		1


	//   ....[212]....
        /*0e3c*/ 	.word	0x0000aaa0
        /*0e40*/ 	.word	0x00000000
        /*0e44*/ 	.word	0x00000000
        /*0e48*/ 	.short	0x010a
        /*0e4a*/ 	.byte	0xff
	.zero		1


	//   ....[213]....
        /*0e4c*/ 	.word	0x0000ab00
        /*0e50*/ 	.word	0x00000000
        /*0e54*/ 	.word	0x00000000
        /*0e58*/ 	.short	0x010a
        /*0e5a*/ 	.byte	0xff
	.zero		1


	//   ....[214]....
        /*0e5c*/ 	.word	0x0000ab60
        /*0e60*/ 	.word	0x00000000
        /*0e64*/ 	.word	0x00000000
        /*0e68*/ 	.short	0x010a
        /*0e6a*/ 	.byte	0xff
	.zero		1


	//   ....[215]....
        /*0e6c*/ 	.word	0x0000abc0
        /*0e70*/ 	.word	0x00000000
        /*0e74*/ 	.word	0x00000000
        /*0e78*/ 	.short	0x010a
        /*0e7a*/ 	.byte	0xff
	.zero		1


	//   ....[216]....
        /*0e7c*/ 	.word	0x0000ac20
        /*0e80*/ 	.word	0x00000000
        /*0e84*/ 	.word	0x00000000
        /*0e88*/ 	.short	0x010a
        /*0e8a*/ 	.byte	0xff
	.zero		1


	//   ....[217]....
        /*0e8c*/ 	.word	0x0000ac70
        /*0e90*/ 	.word	0x00000000
        /*0e94*/ 	.word	0x00000290
        /*0e98*/ 	.short	0x010a
        /*0e9a*/ 	.byte	0xff
	.zero		1


	//   ....[218]....
        /*0e9c*/ 	.word	0x0000acd0
        /*0ea0*/ 	.word	0x00000000
        /*0ea4*/ 	.word	0x00000260
        /*0ea8*/ 	.short	0x010a
        /*0eaa*/ 	.byte	0xff
	.zero		1


	//   ....[219]....
        /*0eac*/ 	.word	0x0000ad20
        /*0eb0*/ 	.word	0x00000000
        /*0eb4*/ 	.word	0x00000250
        /*0eb8*/ 	.short	0x010a
        /*0eba*/ 	.byte	0xff
	.zero		1


	//   ....[220]....
        /*0ebc*/ 	.word	0x0000ad80
        /*0ec0*/ 	.word	0x00000000
        /*0ec4*/ 	.word	0x00000260
        /*0ec8*/ 	.short	0x010a
        /*0eca*/ 	.byte	0xff
	.zero		1


	//   ....[221]....
        /*0ecc*/ 	.word	0x0000ade0
        /*0ed0*/ 	.word	0x00000005
        /*0ed4*/ 	.word	0x00000008
        /*0ed8*/ 	.short	0x010a
        /*0eda*/ 	.byte	0xff
	.zero		1


	//   ....[222]....
        /*0edc*/ 	.word	0x0000aed0
        /*0ee0*/ 	.word	0x00000003
        /*0ee4*/ 	.word	0x00000008
        /*0ee8*/ 	.short	0x010a
        /*0eea*/ 	.byte	0xff
	.zero		1


	//   ....[223]....
        /*0eec*/ 	.word	0x0000af20
        /*0ef0*/ 	.word	0x00000002
        /*0ef4*/ 	.word	0x00000250
        /*0ef8*/ 	.short	0x010a
        /*0efa*/ 	.byte	0xff
	.zero		1


	//   ....[224]....
        /*0efc*/ 	.word	0x0000af80
        /*0f00*/ 	.word	0x00000000
        /*0f04*/ 	.word	0x00000280
        /*0f08*/ 	.short	0x010a
        /*0f0a*/ 	.byte	0xff
	.zero		1


	//   ....[225]....
        /*0f0c*/ 	.word	0x0000afe0
        /*0f10*/ 	.word	0x00000000
        /*0f14*/ 	.word	0x00000000
        /*0f18*/ 	.short	0x010a
        /*0f1a*/ 	.byte	0xff
	.zero		1


	//   ....[226]....
        /*0f1c*/ 	.word	0x0000b040
        /*0f20*/ 	.word	0x00000000
        /*0f24*/ 	.word	0x00000000
        /*0f28*/ 	.short	0x010a
        /*0f2a*/ 	.byte	0xff
	.zero		1


	//   ....[227]....
        /*0f2c*/ 	.word	0x0000b0a0
        /*0f30*/ 	.word	0x00000000
        /*0f34*/ 	.word	0x000002b0
        /*0f38*/ 	.short	0x010a
        /*0f3a*/ 	.byte	0xff
	.zero		1


	//   ....[228]....
        /*0f3c*/ 	.word	0x0000b0f0
        /*0f40*/ 	.word	0x00000008
        /*0f44*/ 	.word	0x00000250
        /*0f48*/ 	.short	0x010a
        /*0f4a*/ 	.byte	0xff
	.zero		1


	//   ....[229]....
        /*0f4c*/ 	.word	0x0000b150
        /*0f50*/ 	.word	0x00000000
        /*0f54*/ 	.word	0x00000248
        /*0f58*/ 	.short	0x010a
        /*0f5a*/ 	.byte	0xff
	.zero		1


	//   ....[230]....
        /*0f5c*/ 	.word	0x0000b1b0
        /*0f60*/ 	.word	0x00000000
        /*0f64*/ 	.word	0x00000228
        /*0f68*/ 	.short	0x010a
        /*0f6a*/ 	.byte	0xff
	.zero		1


	//   ....[231]....
        /*0f6c*/ 	.word	0x0000b210
        /*0f70*/ 	.word	0x00000005
        /*0f74*/ 	.word	0x00000228
        /*0f78*/ 	.short	0x010a
        /*0f7a*/ 	.byte	0xff
	.zero		1


	//   ....[232]....
        /*0f7c*/ 	.word	0x0000b270
        /*0f80*/ 	.word	0x00000000
        /*0f84*/ 	.word	0x00000000
        /*0f88*/ 	.short	0x010a
        /*0f8a*/ 	.byte	0xff
	.zero		1


	//   ....[233]....
        /*0f8c*/ 	.word	0x0000b2d0
        /*0f90*/ 	.word	0x00000000
        /*0f94*/ 	.word	0x00000000
        /*0f98*/ 	.short	0x010a
        /*0f9a*/ 	.byte	0xff
	.zero		1


	//   ....[234]....
        /*0f9c*/ 	.word	0x0000b320
        /*0fa0*/ 	.word	0x00000000
        /*0fa4*/ 	.word	0x00000250
        /*0fa8*/ 	.short	0x010a
        /*0faa*/ 	.byte	0xff
	.zero		1


	//   ....[235]....
        /*0fac*/ 	.word	0x0000b370
        /*0fb0*/ 	.word	0x00000000
        /*0fb4*/ 	.word	0x00000210
        /*0fb8*/ 	.short	0x010a
        /*0fba*/ 	.byte	0xff
	.zero		1


	//   ....[236]....
        /*0fbc*/ 	.word	0x0000b3c0
        /*0fc0*/ 	.word	0x00000059
        /*0fc4*/ 	.word	0x00000270
        /*0fc8*/ 	.short	0x010a
        /*0fca*/ 	.byte	0xff
	.zero		1


	//   ....[237]....
        /*0fcc*/ 	.word	0x0000b410
        /*0fd0*/ 	.word	0x00000002
        /*0fd4*/ 	.word	0x00000210
        /*0fd8*/ 	.short	0x010a
        /*0fda*/ 	.byte	0xff
	.zero		1


	//----- nvinfo : EIATTR_NUM_MBARRIERS
	.align		4
.L_47:
        /*0fdc*/ 	.byte	0x03, 0x38
        /*0fde*/ 	.short	0x0057


	//----- nvinfo : EIATTR_EXIT_INSTR_OFFSETS
	.align		4
        /*0fe0*/ 	.byte	0x04, 0x1c
        /*0fe2*/ 	.short	(.L_49 - .L_48)


	//   ....[0]....
.L_48:
        /*0fe4*/ 	.word	0x00004290


	//   ....[1]....
        /*0fe8*/ 	.word	0x00004780


	//   ....[2]....
        /*0fec*/ 	.word	0x000047e0


	//   ....[3]....
        /*0ff0*/ 	.word	0x00005ff0


	//   ....[4]....
        /*0ff4*/ 	.word	0x00007080


	//   ....[5]....
        /*0ff8*/ 	.word	0x000070c0


	//   ....[6]....
        /*0ffc*/ 	.word	0x00009de0


	//   ....[7]....
        /*1000*/ 	.word	0x00009e60


	//   ....[8]....
        /*1004*/ 	.word	0x00009e90


	//   ....[9]....
        /*1008*/ 	.word	0x00009f00


	//----- nvinfo : EIATTR_MAX_THREADS
	.align		4
.L_49:
        /*100c*/ 	.byte	0x04, 0x05
        /*100e*/ 	.short	(.L_51 - .L_50)
.L_50:
        /*1010*/ 	.word	0x00000100
        /*1014*/ 	.word	0x00000001
        /*1018*/ 	.word	0x00000001


	//----- nvinfo : EIATTR_CRS_STACK_SIZE
	.align		4
.L_51:
        /*101c*/ 	.byte	0x04, 0x1e
        /*101e*/ 	.short	(.L_53 - .L_52)
.L_52:
        /*1020*/ 	.word	0x00000000


	//----- nvinfo : EIATTR_CBANK_PARAM_SIZE
	.align		4
.L_53:
        /*1024*/ 	.byte	0x03, 0x19
        /*1026*/ 	.short	0x0c00


	//----- nvinfo : EIATTR_PARAM_CBANK
	.align		4
        /*1028*/ 	.byte	0x04, 0x0a
        /*102a*/ 	.short	(.L_55 - .L_54)
	.align		4
.L_54:
        /*102c*/ 	.word	index@(.nv.constant0._ZN7cutlass13device_kernelINS_4gemm6kernel13GemmUniversalIN4cute5tupleIJiiiiEEENS1_10collective13CollectiveMmaINS1_46MainloopSm100TmaUmmaWarpSpecializedBlockScaledILi33ELi2ELi2ENS5_IJNS4_1CILi4EEENSA_ILi1EEESC_EEEEENS5_IJNSA_ILi256EEENSA_ILi64EEESG_EEENS5_IJNS_12float_e2m1_tENS_13float_ue4m3_tEEEENS5_IJNS5_IJlSC_lEEENS4_6LayoutINS5_IJNS5_IJNS5_IJNSA_ILi32EEESB_EEEiEEENS5_IJNS5_IJNSA_ILi16EEESB_EEEiEEENS5_IJSC_iEEEEEENS5_IJSS_NS5_IJNS5_IJNSA_ILi0EEESC_EEENSA_ILi512EEEEEENS5_IJSV_iEEEEEEEEEEESK_S12_NS4_8TiledMMAINS4_8MMA_AtomIJNS4_23SM100_MMA_MXF4_2x1SM_SSISI_SI_fSJ_Li256ELi64ELi16ELNS4_4UMMA5MajorE0ELS17_0ELNS16_7ScaleInE0ELS18_0EEEEEENSM_INS5_IJSC_SC_SC_EEENS5_IJSV_SV_SV_EEEEENS5_IJNS4_10UnderscoreES1E_S1E_EEEEENS5_IJNS4_18SM100_TMA_2SM_LOADES1H_EEENS5_IJNS4_14ComposedLayoutINS4_7SwizzleILi1ELi4ELi3EEENS4_18smem_ptr_flag_bitsILi4EEENSM_INS5_IJNSA_ILi8EEESG_EEENS5_IJSG_SC_EEEEEEENSM_INS5_IJNS5_IJNS5_IJSO_SC_EEESR_EEESC_NS5_IJSC_SC_EEEEEENS5_IJNS5_IJNS5_IJSR_SX_EEESW_EEESV_NS5_IJSB_SX_EEEEEEEEEEEvNS4_8identityENS5_IJNS4_28SM100_TMA_2SM_LOAD_MULTICASTES24_EEES22_vS23_EENS_8epilogue10collective18CollectiveEpilogueINS27_23Sm100TmaWarpSpecializedILi3ELi2ELi32ELb1ELb0EEEJNS5_IJNSA_ILi128EEESG_SG_EEENS5_IJNSM_IS2C_SC_EENSM_ISN_SC_EEEEENS_10bfloat16_tESL_S2H_SL_NS27_6fusion15FusionCallbacksIS2B_NS2I_17LinearCombinationIS2H_fS2H_fLNS_15FloatRoundStyleE2EEES2D_S2G_JEEENS4_5SM1004TMEM4LOAD26SM100_TMEM_LOAD_32dp32b32xENS4_13SM90_TMA_LOADENS1J_INS1K_ILi2ELi4ELi3EEENS1M_ILi16EEENSM_INS5_IJS1O_SN_EEENS5_IJSN_SC_EEEEEEENS4_39AutoVectorizingCopyWithAssumedAlignmentILi128EEENS4_14SM90_TMA_STOREES2Y_S30_S30_EEEvvEEEEvNT_6ParamsE)
        /*1030*/ 	.short	0x0380
        /*1032*/ 	.short	0x0c00


	//----- nvinfo : EIATTR_SW_WAR
	.align		4
.L_55:
        /*1034*/ 	.byte	0x04, 0x36
        /*1036*/ 	.short	(.L_57 - .L_56)
.L_56:
        /*1038*/ 	.word	0x00000008
.L_57:


//--------------------- .nv.callgraph             --------------------------
	.section	.nv.callgraph,"",@"SHT_CUDA_CALLGRAPH"
	.align	4
	.sectionentsize	8
	.align		4
        /*0000*/ 	.word	0x00000000
	.align		4
        /*0004*/ 	.word	0xffffffff
	.align		4
        /*0008*/ 	.word	index@(_ZN7cutlass13device_kernelINS_4gemm6kernel13GemmUniversalIN4cute5tupleIJiiiiEEENS1_10collective13CollectiveMmaINS1_46MainloopSm100TmaUmmaWarpSpecializedBlockScaledILi33ELi2ELi2ENS5_IJNS4_1CILi4EEENSA_ILi1EEESC_EEEEENS5_IJNSA_ILi256EEENSA_ILi64EEESG_EEENS5_IJNS_12float_e2m1_tENS_13float_ue4m3_tEEEENS5_IJNS5_IJlSC_lEEENS4_6LayoutINS5_IJNS5_IJNS5_IJNSA_ILi32EEESB_EEEiEEENS5_IJNS5_IJNSA_ILi16EEESB_EEEiEEENS5_IJSC_iEEEEEENS5_IJSS_NS5_IJNS5_IJNSA_ILi0EEESC_EEENSA_ILi512EEEEEENS5_IJSV_iEEEEEEEEEEESK_S12_NS4_8TiledMMAINS4_8MMA_AtomIJNS4_23SM100_MMA_MXF4_2x1SM_SSISI_SI_fSJ_Li256ELi64ELi16ELNS4_4UMMA5MajorE0ELS17_0ELNS16_7ScaleInE0ELS18_0EEEEEENSM_INS5_IJSC_SC_SC_EEENS5_IJSV_SV_SV_EEEEENS5_IJNS4_10UnderscoreES1E_S1E_EEEEENS5_IJNS4_18SM100_TMA_2SM_LOADES1H_EEENS5_IJNS4_14ComposedLayoutINS4_7SwizzleILi1ELi4ELi3EEENS4_18smem_ptr_flag_bitsILi4EEENSM_INS5_IJNSA_ILi8EEESG_EEENS5_IJSG_SC_EEEEEEENSM_INS5_IJNS5_IJNS5_IJSO_SC_EEESR_EEESC_NS5_IJSC_SC_EEEEEENS5_IJNS5_IJNS5_IJSR_SX_EEESW_EEESV_NS5_IJSB_SX_EEEEEEEEEEEvNS4_8identityENS5_IJNS4_28SM100_TMA_2SM_LOAD_MULTICASTES24_EEES22_vS23_EENS_8epilogue10collective18CollectiveEpilogueINS27_23Sm100TmaWarpSpecializedILi3ELi2ELi32ELb1ELb0EEEJNS5_IJNSA_ILi128EEESG_SG_EEENS5_IJNSM_IS2C_SC_EENSM_ISN_SC_EEEEENS_10bfloat16_tESL_S2H_SL_NS27_6fusion15FusionCallbacksIS2B_NS2I_17LinearCombinationIS2H_fS2H_fLNS_15FloatRoundStyleE2EEES2D_S2G_JEEENS4_5SM1004TMEM4LOAD26SM100_TMEM_LOAD_32dp32b32xENS4_13SM90_TMA_LOADENS1J_INS1K_ILi2ELi4ELi3EEENS1M_ILi16EEENSM_INS5_IJS1O_SN_EEENS5_IJSN_SC_EEEEEEENS4_39AutoVectorizingCopyWithAssumedAlignmentILi128EEENS4_14SM90_TMA_STOREES2Y_S30_S30_EEEvvEEEEvNT_6ParamsE)
	.align		4
        /*000c*/ 	.word	index@(__assertfail)
	.align		4
        /*0010*/ 	.word	0x00000000
	.align		4
        /*0014*/ 	.word	0xfffffffe
	.align		4
        /*0018*/ 	.word	0x00000000
	.align		4
        /*001c*/ 	.word	0xfffffffd
	.align		4
        /*0020*/ 	.word	0x00000000
	.align		4
        /*0024*/ 	.word	0xfffffffc


//--------------------- .nv.constant4             --------------------------
	.section	.nv.constant4,"a",@progbits
	.align	8
	.align		8
.nv.constant4:
        /*0000*/ 	.dword	__assertfail
	.align		8
        /*0008*/ 	.dword	__unnamed_1
	.align		8
        /*0010*/ 	.dword	__unnamed_2
	.align		8
        /*0018*/ 	.dword	_ZN40_INTERNAL_be62589f_4_k_cu_f350d71b_231494cuda3std3__45__cpo5beginE
	.align		8
        /*0020*/ 	.dword	_ZN40_INTERNAL_be62589f_4_k_cu_f350d71b_231494cuda3std3__45__cpo3endE
	.align		8
        /*0028*/ 	.dword	_ZN40_INTERNAL_be62589f_4_k_cu_f350d71b_231494cuda3std3__45__cpo6cbeginE
	.align		8
        /*0030*/ 	.dword	_ZN40_INTERNAL_be62589f_4_k_cu_f350d71b_231494cuda3std3__45__cpo4cendE
	.align		8
        /*0038*/ 	.dword	_ZN40_INTERNAL_be62589f_4_k_cu_f350d71b_231494cuda3std3__442_GLOBAL__N__be62589f_4_k_cu_f350d71b_231496ignoreE
	.align		8
        /*0040*/ 	.dword	_ZN40_INTERNAL_be62589f_4_k_cu_f350d71b_231494cuda3std3__419piecewise_constructE
	.align		8
        /*0048*/ 	.dword	_ZN40_INTERNAL_be62589f_4_k_cu_f350d71b_231494cuda3std3__48in_placeE
	.align		8
        /*0050*/ 	.dword	_ZN40_INTERNAL_be62589f_4_k_cu_f350d71b_231494cuda3std6ranges3__45__cpo4swapE
	.align		8
        /*0058*/ 	.dword	_ZN40_INTERNAL_be62589f_4_k_cu_f350d71b_231494cuda3std6ranges3__45__cpo9iter_moveE
	.align		8
        /*0060*/ 	.dword	_ZN40_INTERNAL_be62589f_4_k_cu_f350d71b_231494cute7productE
	.align		8
        /*0068*/ 	.dword	_ZN40_INTERNAL_be62589f_4_k_cu_f350d71b_231494cute1_E
	.align		8
        /*0070*/ 	.dword	$str$25
	.align		8
        /*0078*/ 	.dword	$str$26
	.align		8
        /*0080*/ 	.dword	$str$29
	.align		8
        /*0088*/ 	.dword	$str$30


//--------------------- .text._ZN7cutlass13device_kernelINS_4gemm6kernel13GemmUniversalIN4cute5tupleIJiiiiEEENS1_10collective13CollectiveMmaINS1_46MainloopSm100TmaUmmaWarpSpecializedBlockScaledILi33ELi2ELi2ENS5_IJNS4_1CILi4EEENSA_ILi1EEESC_EEEEENS5_IJNSA_ILi256EEENSA_ILi64EEESG_EEENS5_IJNS_12float_e2m1_tENS_13float_ue4m3_tEEEENS5_IJNS5_IJlSC_lEEENS4_6LayoutINS5_IJNS5_IJNS5_IJNSA_ILi32EEESB_EEEiEEENS5_IJNS5_IJNSA_ILi16EEESB_EEEiEEENS5_IJSC_iEEEEEENS5_IJSS_NS5_IJNS5_IJNSA_ILi0EEESC_EEENSA_ILi512EEEEEENS5_IJSV_iEEEEEEEEEEESK_S12_NS4_8TiledMMAINS4_8MMA_AtomIJNS4_23SM100_MMA_MXF4_2x1SM_SSISI_SI_fSJ_Li256ELi64ELi16ELNS4_4UMMA5MajorE0ELS17_0ELNS16_7ScaleInE0ELS18_0EEEEEENSM_INS5_IJSC_SC_SC_EEENS5_IJSV_SV_SV_EEEEENS5_IJNS4_10UnderscoreES1E_S1E_EEEEENS5_IJNS4_18SM100_TMA_2SM_LOADES1H_EEENS5_IJNS4_14ComposedLayoutINS4_7SwizzleILi1ELi4ELi3EEENS4_18smem_ptr_flag_bitsILi4EEENSM_INS5_IJNSA_ILi8EEESG_EEENS5_IJSG_SC_EEEEEEENSM_INS5_IJNS5_IJNS5_IJSO_SC_EEESR_EEESC_NS5_IJSC_SC_EEEEEENS5_IJNS5_IJNS5_IJSR_SX_EEESW_EEESV_NS5_IJSB_SX_EEEEEEEEEEEvNS4_8identityENS5_IJNS4_28SM100_TMA_2SM_LOAD_MULTICASTES24_EEES22_vS23_EENS_8epilogue10collective18CollectiveEpilogueINS27_23Sm100TmaWarpSpecializedILi3ELi2ELi32ELb1ELb0EEEJNS5_IJNSA_ILi128EEESG_SG_EEENS5_IJNSM_IS2C_SC_EENSM_ISN_SC_EEEEENS_10bfloat16_tESL_S2H_SL_NS27_6fusion15FusionCallbacksIS2B_NS2I_17LinearCombinationIS2H_fS2H_fLNS_15FloatRoundStyleE2EEES2D_S2G_JEEENS4_5SM1004TMEM4LOAD26SM100_TMEM_LOAD_32dp32b32xENS4_13SM90_TMA_LOADENS1J_INS1K_ILi2ELi4ELi3EEENS1M_ILi16EEENSM_INS5_IJS1O_SN_EEENS5_IJSN_SC_EEEEEEENS4_39AutoVectorizingCopyWithAssumedAlignmentILi128EEENS4_14SM90_TMA_STOREES2Y_S30_S30_EEEvvEEEEvNT_6ParamsE --------------------------
	.section	.text._ZN7cutlass13device_kernelINS_4gemm6kernel13GemmUniversalIN4cute5tupleIJiiiiEEENS1_10collective13CollectiveMmaINS1_46MainloopSm100TmaUmmaWarpSpecializedBlockScaledILi33ELi2ELi2ENS5_IJNS4_1CILi4EEENSA_ILi1EEESC_EEEEENS5_IJNSA_ILi256EEENSA_ILi64EEESG_EEENS5_IJNS_12float_e2m1_tENS_13float_ue4m3_tEEEENS5_IJNS5_IJlSC_lEEENS4_6LayoutINS5_IJNS5_IJNS5_IJNSA_ILi32EEESB_EEEiEEENS5_IJNS5_IJNSA_ILi16EEESB_EEEiEEENS5_IJSC_iEEEEEENS5_IJSS_NS5_IJNS5_IJNSA_ILi0EEESC_EEENSA_ILi512EEEEEENS5_IJSV_iEEEEEEEEEEESK_S12_NS4_8TiledMMAINS4_8MMA_AtomIJNS4_23SM100_MMA_MXF4_2x1SM_SSISI_SI_fSJ_Li256ELi64ELi16ELNS4_4UMMA5MajorE0ELS17_0ELNS16_7ScaleInE0ELS18_0EEEEEENSM_INS5_IJSC_SC_SC_EEENS5_IJSV_SV_SV_EEEEENS5_IJNS4_10UnderscoreES1E_S1E_EEEEENS5_IJNS4_18SM100_TMA_2SM_LOADES1H_EEENS5_IJNS4_14ComposedLayoutINS4_7SwizzleILi1ELi4ELi3EEENS4_18smem_ptr_flag_bitsILi4EEENSM_INS5_IJNSA_ILi8EEESG_EEENS5_IJSG_SC_EEEEEEENSM_INS5_IJNS5_IJNS5_IJSO_SC_EEESR_EEESC_NS5_IJSC_SC_EEEEEENS5_IJNS5_IJNS5_IJSR_SX_EEESW_EEESV_NS5_IJSB_SX_EEEEEEEEEEEvNS4_8identityENS5_IJNS4_28SM100_TMA_2SM_LOAD_MULTICASTES24_EEES22_vS23_EENS_8epilogue10collective18CollectiveEpilogueINS27_23Sm100TmaWarpSpecializedILi3ELi2ELi32ELb1ELb0EEEJNS5_IJNSA_ILi128EEESG_SG_EEENS5_IJNSM_IS2C_SC_EENSM_ISN_SC_EEEEENS_10bfloat16_tESL_S2H_SL_NS27_6fusion15FusionCallbacksIS2B_NS2I_17LinearCombinationIS2H_fS2H_fLNS_15FloatRoundStyleE2EEES2D_S2G_JEEENS4_5SM1004TMEM4LOAD26SM100_TMEM_LOAD_32dp32b32xENS4_13SM90_TMA_LOADENS1J_INS1K_ILi2ELi4ELi3EEENS1M_ILi16EEENSM_INS5_IJS1O_SN_EEENS5_IJSN_SC_EEEEEEENS4_39AutoVectorizingCopyWithAssumedAlignmentILi128EEENS4_14SM90_TMA_STOREES2Y_S30_S30_EEEvvEEEEvNT_6ParamsE,"ax",@progbits
	.align	128
.text._ZN7cutlass13device_kernelINS_4gemm6kernel13GemmUniversalIN4cute5tupleIJiiiiEEENS1_10collective13CollectiveMmaINS1_46MainloopSm100TmaUmmaWarpSpecializedBlockScaledILi33ELi2ELi2ENS5_IJNS4_1CILi4EEENSA_ILi1EEESC_EEEEENS5_IJNSA_ILi256EEENSA_ILi64EEESG_EEENS5_IJNS_12float_e2m1_tENS_13float_ue4m3_tEEEENS5_IJNS5_IJlSC_lEEENS4_6LayoutINS5_IJNS5_IJNS5_IJNSA_ILi32EEESB_EEEiEEENS5_IJNS5_IJNSA_ILi16EEESB_EEEiEEENS5_IJSC_iEEEEEENS5_IJSS_NS5_IJNS5_IJNSA_ILi0EEESC_EEENSA_ILi512EEEEEENS5_IJSV_iEEEEEEEEEEESK_S12_NS4_8TiledMMAINS4_8MMA_AtomIJNS4_23SM100_MMA_MXF4_2x1SM_SSISI_SI_fSJ_Li256ELi64ELi16ELNS4_4UMMA5MajorE0ELS17_0ELNS16_7ScaleInE0ELS18_0EEEEEENSM_INS5_IJSC_SC_SC_EEENS5_IJSV_SV_SV_EEEEENS5_IJNS4_10UnderscoreES1E_S1E_EEEEENS5_IJNS4_18SM100_TMA_2SM_LOADES1H_EEENS5_IJNS4_14ComposedLayoutINS4_7SwizzleILi1ELi4ELi3EEENS4_18smem_ptr_flag_bitsILi4EEENSM_INS5_IJNSA_ILi8EEESG_EEENS5_IJSG_SC_EEEEEEENSM_INS5_IJNS5_IJNS5_IJSO_SC_EEESR_EEESC_NS5_IJSC_SC_EEEEEENS5_IJNS5_IJNS5_IJSR_SX_EEESW_EEESV_NS5_IJSB_SX_EEEEEEEEEEEvNS4_8identityENS5_IJNS4_28SM100_TMA_2SM_LOAD_MULTICASTES24_EEES22_vS23_EENS_8epilogue10collective18CollectiveEpilogueINS27_23Sm100TmaWarpSpecializedILi3ELi2ELi32ELb1ELb0EEEJNS5_IJNSA_ILi128EEESG_SG_EEENS5_IJNSM_IS2C_SC_EENSM_ISN_SC_EEEEENS_10bfloat16_tESL_S2H_SL_NS27_6fusion15FusionCallbacksIS2B_NS2I_17LinearCombinationIS2H_fS2H_fLNS_15FloatRoundStyleE2EEES2D_S2G_JEEENS4_5SM1004TMEM4LOAD26SM100_TMEM_LOAD_32dp32b32xENS4_13SM90_TMA_LOADENS1J_INS1K_ILi2ELi4ELi3EEENS1M_ILi16EEENSM_INS5_IJS1O_SN_EEENS5_IJSN_SC_EEEEEEENS4_39AutoVectorizingCopyWithAssumedAlignmentILi128EEENS4_14SM90_TMA_STOREES2Y_S30_S30_EEEvvEEEEvNT_6ParamsE:
        .type           _ZN7cutlass13device_kernelINS_4gemm6kernel13GemmUniversalIN4cute5tupleIJiiiiEEENS1_10collective13CollectiveMmaINS1_46MainloopSm100TmaUmmaWarpSpecializedBlockScaledILi33ELi2ELi2ENS5_IJNS4_1CILi4EEENSA_ILi1EEESC_EEEEENS5_IJNSA_ILi256EEENSA_ILi64EEESG_EEENS5_IJNS_12float_e2m1_tENS_13float_ue4m3_tEEEENS5_IJNS5_IJlSC_lEEENS4_6LayoutINS5_IJNS5_IJNS5_IJNSA_ILi32EEESB_EEEiEEENS5_IJNS5_IJNSA_ILi16EEESB_EEEiEEENS5_IJSC_iEEEEEENS5_IJSS_NS5_IJNS5_IJNSA_ILi0EEESC_EEENSA_ILi512EEEEEENS5_IJSV_iEEEEEEEEEEESK_S12_NS4_8TiledMMAINS4_8MMA_AtomIJNS4_23SM100_MMA_MXF4_2x1SM_SSISI_SI_fSJ_Li256ELi64ELi16ELNS4_4UMMA5MajorE0ELS17_0ELNS16_7ScaleInE0ELS18_0EEEEEENSM_INS5_IJSC_SC_SC_EEENS5_IJSV_SV_SV_EEEEENS5_IJNS4_10UnderscoreES1E_S1E_EEEEENS5_IJNS4_18SM100_TMA_2SM_LOADES1H_EEENS5_IJNS4_14ComposedLayoutINS4_7SwizzleILi1ELi4ELi3EEENS4_18smem_ptr_flag_bitsILi4EEENSM_INS5_IJNSA_ILi8EEESG_EEENS5_IJSG_SC_EEEEEEENSM_INS5_IJNS5_IJNS5_IJSO_SC_EEESR_EEESC_NS5_IJSC_SC_EEEEEENS5_IJNS5_IJNS5_IJSR_SX_EEESW_EEESV_NS5_IJSB_SX_EEEEEEEEEEEvNS4_8identityENS5_IJNS4_28SM100_TMA_2SM_LOAD_MULTICASTES24_EEES22_vS23_EENS_8epilogue10collective18CollectiveEpilogueINS27_23Sm100TmaWarpSpecializedILi3ELi2ELi32ELb1ELb0EEEJNS5_IJNSA_ILi128EEESG_SG_EEENS5_IJNSM_IS2C_SC_EENSM_ISN_SC_EEEEENS_10bfloat16_tESL_S2H_SL_NS27_6fusion15FusionCallbacksIS2B_NS2I_17LinearCombinationIS2H_fS2H_fLNS_15FloatRoundStyleE2EEES2D_S2G_JEEENS4_5SM1004TMEM4LOAD26SM100_TMEM_LOAD_32dp32b32xENS4_13SM90_TMA_LOADENS1J_INS1K_ILi2ELi4ELi3EEENS1M_ILi16EEENSM_INS5_IJS1O_SN_EEENS5_IJSN_SC_EEEEEEENS4_39AutoVectorizingCopyWithAssumedAlignmentILi128EEENS4_14SM90_TMA_STOREES2Y_S30_S30_EEEvvEEEEvNT_6ParamsE,@function
        .size           _ZN7cutlass13device_kernelINS_4gemm6kernel13GemmUniversalIN4cute5tupleIJiiiiEEENS1_10collective13CollectiveMmaINS1_46MainloopSm100TmaUmmaWarpSpecializedBlockScaledILi33ELi2ELi2ENS5_IJNS4_1CILi4EEENSA_ILi1EEESC_EEEEENS5_IJNSA_ILi256EEENSA_ILi64EEESG_EEENS5_IJNS_12float_e2m1_tENS_13float_ue4m3_tEEEENS5_IJNS5_IJlSC_lEEENS4_6LayoutINS5_IJNS5_IJNS5_IJNSA_ILi32EEESB_EEEiEEENS5_IJNS5_IJNSA_ILi16EEESB_EEEiEEENS5_IJSC_iEEEEEENS5_IJSS_NS5_IJNS5_IJNSA_ILi0EEESC_EEENSA_ILi512EEEEEENS5_IJSV_iEEEEEEEEEEESK_S12_NS4_8TiledMMAINS4_8MMA_AtomIJNS4_23SM100_MMA_MXF4_2x1SM_SSISI_SI_fSJ_Li256ELi64ELi16ELNS4_4UMMA5MajorE0ELS17_0ELNS16_7ScaleInE0ELS18_0EEEEEENSM_INS5_IJSC_SC_SC_EEENS5_IJSV_SV_SV_EEEEENS5_IJNS4_10UnderscoreES1E_S1E_EEEEENS5_IJNS4_18SM100_TMA_2SM_LOADES1H_EEENS5_IJNS4_14ComposedLayoutINS4_7SwizzleILi1ELi4ELi3EEENS4_18smem_ptr_flag_bitsILi4EEENSM_INS5_IJNSA_ILi8EEESG_EEENS5_IJSG_SC_EEEEEEENSM_INS5_IJNS5_IJNS5_IJSO_SC_EEESR_EEESC_NS5_IJSC_SC_EEEEEENS5_IJNS5_IJNS5_IJSR_SX_EEESW_EEESV_NS5_IJSB_SX_EEEEEEEEEEEvNS4_8identityENS5_IJNS4_28SM100_TMA_2SM_LOAD_MULTICASTES24_EEES22_vS23_EENS_8epilogue10collective18CollectiveEpilogueINS27_23Sm100TmaWarpSpecializedILi3ELi2ELi32ELb1ELb0EEEJNS5_IJNSA_ILi128EEESG_SG_EEENS5_IJNSM_IS2C_SC_EENSM_ISN_SC_EEEEENS_10bfloat16_tESL_S2H_SL_NS27_6fusion15FusionCallbacksIS2B_NS2I_17LinearCombinationIS2H_fS2H_fLNS_15FloatRoundStyleE2EEES2D_S2G_JEEENS4_5SM1004TMEM4LOAD26SM100_TMEM_LOAD_32dp32b32xENS4_13SM90_TMA_LOADENS1J_INS1K_ILi2ELi4ELi3EEENS1M_ILi16EEENSM_INS5_IJS1O_SN_EEENS5_IJSN_SC_EEEEEEENS4_39AutoVectorizingCopyWithAssumedAlignmentILi128EEENS4_14SM90_TMA_STOREES2Y_S30_S30_EEEvvEEEEvNT_6ParamsE,(.L_x_263 - _ZN7cutlass13device_kernelINS_4gemm6kernel13GemmUniversalIN4cute5tupleIJiiiiEEENS1_10collective13CollectiveMmaINS1_46MainloopSm100TmaUmmaWarpSpecializedBlockScaledILi33ELi2ELi2ENS5_IJNS4_1CILi4EEENSA_ILi1EEESC_EEEEENS5_IJNSA_ILi256EEENSA_ILi64EEESG_EEENS5_IJNS_12float_e2m1_tENS_13float_ue4m3_tEEEENS5_IJNS5_IJlSC_lEEENS4_6LayoutINS5_IJNS5_IJNS5_IJNSA_ILi32EEESB_EEEiEEENS5_IJNS5_IJNSA_ILi16EEESB_EEEiEEENS5_IJSC_iEEEEEENS5_IJSS_NS5_IJNS5_IJNSA_ILi0EEESC_EEENSA_ILi512EEEEEENS5_IJSV_iEEEEEEEEEEESK_S12_NS4_8TiledMMAINS4_8MMA_AtomIJNS4_23SM100_MMA_MXF4_2x1SM_SSISI_SI_fSJ_Li256ELi64ELi16ELNS4_4UMMA5MajorE0ELS17_0ELNS16_7ScaleInE0ELS18_0EEEEEENSM_INS5_IJSC_SC_SC_EEENS5_IJSV_SV_SV_EEEEENS5_IJNS4_10UnderscoreES1E_S1E_EEEEENS5_IJNS4_18SM100_TMA_2SM_LOADES1H_EEENS5_IJNS4_14ComposedLayoutINS4_7SwizzleILi1ELi4ELi3EEENS4_18smem_ptr_flag_bitsILi4EEENSM_INS5_IJNSA_ILi8EEESG_EEENS5_IJSG_SC_EEEEEEENSM_INS5_IJNS5_IJNS5_IJSO_SC_EEESR_EEESC_NS5_IJSC_SC_EEEEEENS5_IJNS5_IJNS5_IJSR_SX_EEESW_EEESV_NS5_IJSB_SX_EEEEEEEEEEEvNS4_8identityENS5_IJNS4_28SM100_TMA_2SM_LOAD_MULTICASTES24_EEES22_vS23_EENS_8epilogue10collective18CollectiveEpilogueINS27_23Sm100TmaWarpSpecializedILi3ELi2ELi32ELb1ELb0EEEJNS5_IJNSA_ILi128EEESG_SG_EEENS5_IJNSM_IS2C_SC_EENSM_ISN_SC_EEEEENS_10bfloat16_tESL_S2H_SL_NS27_6fusion15FusionCallbacksIS2B_NS2I_17LinearCombinationIS2H_fS2H_fLNS_15FloatRoundStyleE2EEES2D_S2G_JEEENS4_5SM1004TMEM4LOAD26SM100_TMEM_LOAD_32dp32b32xENS4_13SM90_TMA_LOADENS1J_INS1K_ILi2ELi4ELi3EEENS1M_ILi16EEENSM_INS5_IJS1O_SN_EEENS5_IJSN_SC_EEEEEEENS4_39AutoVectorizingCopyWithAssumedAlignmentILi128EEENS4_14SM90_TMA_STOREES2Y_S30_S30_EEEvvEEEEvNT_6ParamsE)
        .other          _ZN7cutlass13device_kernelINS_4gemm6kernel13GemmUniversalIN4cute5tupleIJiiiiEEENS1_10collective13CollectiveMmaINS1_46MainloopSm100TmaUmmaWarpSpecializedBlockScaledILi33ELi2ELi2ENS5_IJNS4_1CILi4EEENSA_ILi1EEESC_EEEEENS5_IJNSA_ILi256EEENSA_ILi64EEESG_EEENS5_IJNS_12float_e2m1_tENS_13float_ue4m3_tEEEENS5_IJNS5_IJlSC_lEEENS4_6LayoutINS5_IJNS5_IJNS5_IJNSA_ILi32EEESB_EEEiEEENS5_IJNS5_IJNSA_ILi16EEESB_EEEiEEENS5_IJSC_iEEEEEENS5_IJSS_NS5_IJNS5_IJNSA_ILi0EEESC_EEENSA_ILi512EEEEEENS5_IJSV_iEEEEEEEEEEESK_S12_NS4_8TiledMMAINS4_8MMA_AtomIJNS4_23SM100_MMA_MXF4_2x1SM_SSISI_SI_fSJ_Li256ELi64ELi16ELNS4_4UMMA5MajorE0ELS17_0ELNS16_7ScaleInE0ELS18_0EEEEEENSM_INS5_IJSC_SC_SC_EEENS5_IJSV_SV_SV_EEEEENS5_IJNS4_10UnderscoreES1E_S1E_EEEEENS5_IJNS4_18SM100_TMA_2SM_LOADES1H_EEENS5_IJNS4_14ComposedLayoutINS4_7SwizzleILi1ELi4ELi3EEENS4_18smem_ptr_flag_bitsILi4EEENSM_INS5_IJNSA_ILi8EEESG_EEENS5_IJSG_SC_EEEEEEENSM_INS5_IJNS5_IJNS5_IJSO_SC_EEESR_EEESC_NS5_IJSC_SC_EEEEEENS5_IJNS5_IJNS5_IJSR_SX_EEESW_EEESV_NS5_IJSB_SX_EEEEEEEEEEEvNS4_8identityENS5_IJNS4_28SM100_TMA_2SM_LOAD_MULTICASTES24_EEES22_vS23_EENS_8epilogue10collective18CollectiveEpilogueINS27_23Sm100TmaWarpSpecializedILi3ELi2ELi32ELb1ELb0EEEJNS5_IJNSA_ILi128EEESG_SG_EEENS5_IJNSM_IS2C_SC_EENSM_ISN_SC_EEEEENS_10bfloat16_tESL_S2H_SL_NS27_6fusion15FusionCallbacksIS2B_NS2I_17LinearCombinationIS2H_fS2H_fLNS_15FloatRoundStyleE2EEES2D_S2G_JEEENS4_5SM1004TMEM4LOAD26SM100_TMEM_LOAD_32dp32b32xENS4_13SM90_TMA_LOADENS1J_INS1K_ILi2ELi4ELi3EEENS1M_ILi16EEENSM_INS5_IJS1O_SN_EEENS5_IJSN_SC_EEEEEEENS4_39AutoVectorizingCopyWithAssumedAlignmentILi128EEENS4_14SM90_TMA_STOREES2Y_S30_S30_EEEvvEEEEvNT_6ParamsE,@"STO_CUDA_ENTRY STV_DEFAULT"
_ZN7cutlass13device_kernelINS_4gemm6kernel13GemmUniversalIN4cute5tupleIJiiiiEEENS1_10collective13CollectiveMmaINS1_46MainloopSm100TmaUmmaWarpSpecializedBlockScaledILi33ELi2ELi2ENS5_IJNS4_1CILi4EEENSA_ILi1EEESC_EEEEENS5_IJNSA_ILi256EEENSA_ILi64EEESG_EEENS5_IJNS_12float_e2m1_tENS_13float_ue4m3_tEEEENS5_IJNS5_IJlSC_lEEENS4_6LayoutINS5_IJNS5_IJNS5_IJNSA_ILi32EEESB_EEEiEEENS5_IJNS5_IJNSA_ILi16EEESB_EEEiEEENS5_IJSC_iEEEEEENS5_IJSS_NS5_IJNS5_IJNSA_ILi0EEESC_EEENSA_ILi512EEEEEENS5_IJSV_iEEEEEEEEEEESK_S12_NS4_8TiledMMAINS4_8MMA_AtomIJNS4_23SM100_MMA_MXF4_2x1SM_SSISI_SI_fSJ_Li256ELi64ELi16ELNS4_4UMMA5MajorE0ELS17_0ELNS16_7ScaleInE0ELS18_0EEEEEENSM_INS5_IJSC_SC_SC_EEENS5_IJSV_SV_SV_EEEEENS5_IJNS4_10UnderscoreES1E_S1E_EEEEENS5_IJNS4_18SM100_TMA_2SM_LOADES1H_EEENS5_IJNS4_14ComposedLayoutINS4_7SwizzleILi1ELi4ELi3EEENS4_18smem_ptr_flag_bitsILi4EEENSM_INS5_IJNSA_ILi8EEESG_EEENS5_IJSG_SC_EEEEEEENSM_INS5_IJNS5_IJNS5_IJSO_SC_EEESR_EEESC_NS5_IJSC_SC_EEEEEENS5_IJNS5_IJNS5_IJSR_SX_EEESW_EEESV_NS5_IJSB_SX_EEEEEEEEEEEvNS4_8identityENS5_IJNS4_28SM100_TMA_2SM_LOAD_MULTICASTES24_EEES22_vS23_EENS_8epilogue10collective18CollectiveEpilogueINS27_23Sm100TmaWarpSpecializedILi3ELi2ELi32ELb1ELb0EEEJNS5_IJNSA_ILi128EEESG_SG_EEENS5_IJNSM_IS2C_SC_EENSM_ISN_SC_EEEEENS_10bfloat16_tESL_S2H_SL_NS27_6fusion15FusionCallbacksIS2B_NS2I_17LinearCombinationIS2H_fS2H_fLNS_15FloatRoundStyleE2EEES2D_S2G_JEEENS4_5SM1004TMEM4LOAD26SM100_TMEM_LOAD_32dp32b32xENS4_13SM90_TMA_LOADENS1J_INS1K_ILi2ELi4ELi3EEENS1M_ILi16EEENSM_INS5_IJS1O_SN_EEENS5_IJSN_SC_EEEEEEENS4_39AutoVectorizingCopyWithAssumedAlignmentILi128EEENS4_14SM90_TMA_STOREES2Y_S30_S30_EEEvvEEEEvNT_6ParamsE:
[----:B------:R-:W1:Y:S01]  /*0000*/  LDC R1, c[0x0][0x37c] ;  /* 0x0000df00ff017b82 */ /* 0x000e620000000800 */
[----:B------:R-:W2:Y:S01]  /*0010*/  S2R R92, SR_TID.X ;  /* 0x00000000005c7919 */ /* 0x000ea20000002100 */
[----:B------:R-:W3:Y:S06]  /*0020*/  LDCU.64 UR12, c[0x0][0xc90] ;  /* 0x00019200ff0c77ac */ /* 0x000eec0008000a00 */
[----:B------:R-:W4:Y:S01]  /*0030*/  S2UR UR55, SR_CgaCtaId ;  /* 0x00000000003779c3 */ /* 0x000f220000008800 */
[----:B------:R-:W-:Y:S02]  /*0040*/  PRMT R84, RZ, 0x7610, R84 ;  /* 0x00007610ff547816 */ /* 0x000fe40000000054 */
[----:B------:R-:W-:Y:S01]  /*0050*/  ELECT P1, URZ, PT ;  /* 0x0000000000ff782f */ /* 0x000fe20003820000 */
[----:B---3--:R-:W-:-:S04]  /*0060*/  UISETP.NE.U32.AND UP0, UPT, UR12, URZ, UPT ;  /* 0x000000ff0c00728c */ /* 0x008fc8000bf05070 */
[----:B------:R-:W-:Y:S02]  /*0070*/  UISETP.NE.AND.EX UP0, UPT, UR13, URZ, UPT, UP0 ;  /* 0x000000ff0d00728c */ /* 0x000fe4000bf05300 */
[----:B----4-:R-:W-:Y:S02]  /*0080*/  ULOP3.LUT UR47, UR55, 0x1, URZ, 0xc0, !UPT ;  /* 0x00000001372f7892 */ /* 0x010fe4000f8ec0ff */
[----:B------:R-:W-:Y:S01]  /*0090*/  ULOP3.LUT UR48, UR55, 0x1, URZ, 0x3c, !UPT ;  /* 0x0000000137307892 */ /* 0x000fe2000f8e3cff */
[----:B--2---:R-:W-:-:S05]  /*00a0*/  SHF.R.U32.HI R85, RZ, 0x5, R92 ;  /* 0x00000005ff557819 */ /* 0x004fca000001165c */
[----:B------:R-:W2:Y:S02]  /*00b0*/  SHFL.IDX PT, R0, R85, RZ, 0x1f ;  /* 0x00001fff55007589 */ /* 0x000ea400000e0000 */
[----:B--2---:R-:W-:Y:S01]  /*00c0*/  R2UR UR18, R0 ;  /* 0x00000000001272ca */ /* 0x004fe200000e0000 */
[----:B-1----:R-:W-:-:S14]  /*00d0*/  BRA.U UP0, `(.L_x_0) ;  /* 0x0000000100307547 */ /* 0x002fdc000b800000 */
[----:B------:R-:W1:Y:S02]  /*00e0*/  LDCU.64 UR4, c[0x0][0xc88] ;  /* 0x00019100ff0477ac */ /* 0x000e640008000a00 */
[----:B-1----:R-:W-:-:S04]  /*00f0*/  UISETP.NE.U32.AND UP0, UPT, UR4, URZ, UPT ;  /* 0x000000ff0400728c */ /* 0x002fc8000bf05070 */
[----:B------:R-:W-:-:S09]  /*0100*/  UISETP.NE.AND.EX UP0, UPT, UR5, URZ, UPT, UP0 ;  /* 0x000000ff0500728c */ /* 0x000fd2000bf05300 */
[----:B------:R-:W-:Y:S05]  /*0110*/  BRA.U !UP0, `(.L_x_1) ;  /* 0x0000000108147547 */ /* 0x000fea000b800000 */
[----:B------:R-:W1:Y:S01]  /*0120*/  LDC.64 R2, c[0x0][0xc88] ;  /* 0x00032200ff027b82 */ /* 0x000e620000000a00 */
[----:B------:R-:W1:Y:S02]  /*0130*/  LDCU.64 UR4, c[0x0][0x358] ;  /* 0x00006b00ff0477ac */ /* 0x000e640008000a00 */
[----:B-1----:R1:W5:Y:S01]  /*0140*/  LDG.E R41, desc[UR4][R2.64] ;  /* 0x0000000402297981 */ /* 0x002362000c1e1900 */
[----:B------:R-:W-:Y:S01]  /*0150*/  HFMA2 R84, -RZ, RZ, 0, 5.9604644775390625e-08 ;  /* 0x00000001ff547431 */ /* 0x000fe200000001ff */
[----:B------:R-:W-:Y:S05]  /*0160*/  BRA `(.L_x_0) ;  /* 0x00000000000c7947 */ /* 0x000fea0003800000 */
.L_x_1:
[----:B------:R-:W1:Y:S01]  /*0170*/  LDCU UR4, c[0x0][0xc80] ;  /* 0x00019000ff0477ac */ /* 0x000e620008000800 */
[----:B------:R-:W-:Y:S01]  /*0180*/  HFMA2 R84, -RZ, RZ, 0, 5.9604644775390625e-08 ;  /* 0x00000001ff547431 */ /* 0x000fe200000001ff */
[----:B-1----:R-:W-:-:S07]  /*0190*/  MOV R41, UR4 ;  /* 0x0000000400297c02 */ /* 0x002fce0008000f00 */
.L_x_0:
[----:B------:R-:W2:Y:S02]  /*01a0*/  LDCU.64 UR4, c[0x0][0xcb0] ;  /* 0x00019600ff0477ac */ /* 0x000ea40008000a00 */
[----:B--2---:R-:W-:-:S04]  /*01b0*/  UISETP.NE.U32.AND UP0, UPT, UR4, URZ, UPT ;  /* 0x000000ff0400728c */ /* 0x004fc8000bf05070 */
[----:B------:R-:W-:-:S09]  /*01c0*/  UISETP.NE.AND.EX UP0, UPT, UR5, URZ, UPT, UP0 ;  /* 0x000000ff0500728c */ /* 0x000fd2000bf05300 */
[----:B------:R-:W-:Y:S05]  /*01d0*/  BRA.U UP0, `(.L_x_2) ;  /* 0x0000000100287547 */ /* 0x000fea000b800000 */
[----:B------:R-:W2:Y:S02]  /*01e0*/  LDCU.64 UR4, c[0x0][0xca8] ;  /* 0x00019500ff0477ac */ /* 0x000ea40008000a00 */
[----:B--2---:R-:W-:-:S04]  /*01f0*/  UISETP.NE.U32.AND UP0, UPT, UR4, URZ, UPT ;  /* 0x000000ff0400728c */ /* 0x004fc8000bf05070 */
[----:B------:R-:W-:-:S09]  /*0200*/  UISETP.NE.AND.EX UP0, UPT, UR5, URZ, UPT, UP0 ;  /* 0x000000ff0500728c */ /* 0x000fd2000bf05300 */
[----:B------:R-:W-:Y:S05]  /*0210*/  BRA.U !UP0, `(.L_x_3) ;  /* 0x0000000108107547 */ /* 0x000fea000b800000 */
[----:B------:R-:W2:Y:S01]  /*0220*/  LDC.64 R38, c[0x0][0xca8] ;  /* 0x00032a00ff267b82 */ /* 0x000ea20000000a00 */
[----:B------:R-:W2:Y:S02]  /*0230*/  LDCU.64 UR4, c[0x0][0x358] ;  /* 0x00006b00ff0477ac */ /* 0x000ea40008000a00 */
[----:B--2---:R2:W5:Y:S01]  /*0240*/  LDG.E R38, desc[UR4][R38.64] ;  /* 0x0000000426267981 */ /* 0x004562000c1e1900 */
[----:B------:R-:W-:Y:S05]  /*0250*/  BRA `(.L_x_2) ;  /* 0x0000000000087947 */ /* 0x000fea0003800000 */
.L_x_3:
[----:B------:R-:W2:Y:S02]  /*0260*/  LDCU UR4, c[0x0][0xca0] ;  /* 0x00019400ff0477ac */ /* 0x000ea40008000800 */
[----:B--2---:R-:W-:Y:S02]  /*0270*/  MOV R38, UR4 ;  /* 0x0000000400267c02 */ /* 0x004fe40008000f00 */
.L_x_2:
[----:B------:R-:W-:Y:S01]  /*0280*/  IMAD.U32 R0, RZ, RZ, UR18 ;  /* 0x00000012ff007e24 */ /* 0x000fe2000f8e00ff */
[----:B------:R-:W-:Y:S04]  /*0290*/  BSSY.RECONVERGENT B0, `(.L_x_4) ;  /* 0x0000012000007945 */ /* 0x000fe80003800200 */
[C---:B------:R-:W-:Y:S02]  /*02a0*/  ISETP.NE.OR P2, PT, R0.reuse, 0x1, !P1 ;  /* 0x000000010000780c */ /* 0x040fe40004f45670 */
[----:B------:R-:W-:-:S11]  /*02b0*/  ISETP.NE.OR P0, PT, R0, 0x3, !P1 ;  /* 0x000000030000780c */ /* 0x000fd60004f05670 */
[----:B------:R-:W-:Y:S05]  /*02c0*/  @P2 BRA `(.L_x_5) ;  /* 0x0000000000382947 */ /* 0x000fea0003800000 */
[----:B------:R-:W3:Y:S02]  /*02d0*/  LDCU.64 UR4, c[0x0][0x348] ;  /* 0x00006900ff0477ac */ /* 0x000ee40008000a00 */
[----:B---3--:R-:W-:Y:S02]  /*02e0*/  UIADD3 UR10, UP3, UPT, UR4, 0x80, URZ ;  /* 0x00000080040a7890 */ /* 0x008fe4000ff7e0ff */
[----:B------:R-:W-:Y:S02]  /*02f0*/  UIADD3 UR8, UP2, UPT, UR4, 0x180, URZ ;  /* 0x0000018004087890 */ /* 0x000fe4000ff5e0ff */
[----:B------:R-:W-:Y:S02]  /*0300*/  UIADD3 UR6, UP1, UPT, UR4, 0x280, URZ ;  /* 0x0000028004067890 */ /* 0x000fe4000ff3e0ff */
[----:B------:R-:W-:Y:S02]  /*0310*/  UIADD3 UR4, UP0, UPT, UR4, 0x380, URZ ;  /* 0x0000038004047890 */ /* 0x000fe4000ff1e0ff */
[----:B------:R-:W-:-:S02]  /*0320*/  UIADD3.X UR11, UPT, UPT, URZ, UR5, URZ, UP3, !UPT ;  /* 0x00000005ff0b7290 */ /* 0x000fc40009ffe4ff */
[----:B------:R-:W-:Y:S02]  /*0330*/  UIADD3.X UR9, UPT, UPT, URZ, UR5, URZ, UP2, !UPT ;  /* 0x00000005ff097290 */ /* 0x000fe400097fe4ff */
[----:B------:R-:W-:Y:S02]  /*0340*/  UIADD3.X UR7, UPT, UPT, URZ, UR5, URZ, UP1, !UPT ;  /* 0x00000005ff077290 */ /* 0x000fe40008ffe4ff */
[----:B------:R-:W-:-:S03]  /*0350*/  UIADD3.X UR5, UPT, UPT, URZ, UR5, URZ, UP0, !UPT ;  /* 0x00000005ff057290 */ /* 0x000fc600087fe4ff */
[----:B------:R3:W-:Y:S02]  /*0360*/  UTMACCTL.PF [UR10] ;  /* 0x000000000a0079b9 */ /* 0x0007e40008040000 */
[----:B------:R3:W-:Y:S02]  /*0370*/  UTMACCTL.PF [UR8] ;  /* 0x00000000080079b9 */ /* 0x0007e40008040000 */
[----:B------:R3:W-:Y:S02]  /*0380*/  UTMACCTL.PF [UR6] ;  /* 0x00000000060079b9 */ /* 0x0007e40008040000 */
[----:B------:R3:W-:Y:S02]  /*0390*/  UTMACCTL.PF [UR4] ;  /* 0x00000000040079b9 */ /* 0x0007e40008040000 */
[----:B---3--:R-:W-:Y:S01]  /*03a0*/  NOP ;  /* 0x0000000000007918 */ /* 0x008fe20000000000 */
.L_x_5:
[----:B------:R-:W-:Y:S05]  /*03b0*/  BSYNC.RECONVERGENT B0 ;  /* 0x0000000000007941 */ /* 0x000fea0003800200 */
.L_x_4:
[----:B------:R-:W-:Y:S04]  /*03c0*/  BSSY.RECONVERGENT B0, `(.L_x_6) ;  /* 0x000000a000007945 */ /* 0x000fe80003800200 */
[----:B------:R-:W-:Y:S05]  /*03d0*/  @P0 BRA `(.L_x_7) ;  /* 0x0000000000200947 */ /* 0x000fea0003800000 */
[----:B------:R-:W3:Y:S02]  /*03e0*/  LDCU.64 UR4, c[0x0][0x348] ;  /* 0x00006900ff0477ac */ /* 0x000ee40008000a00 */
[----:B---3--:R-:W-:Y:S02]  /*03f0*/  UIADD3 UR6, UP1, UPT, UR4, 0x980, URZ ;  /* 0x0000098004067890 */ /* 0x008fe4000ff3e0ff */
[----:B------:R-:W-:Y:S02]  /*0400*/  UIADD3 UR4, UP0, UPT, UR4, 0xa80, URZ ;  /* 0x00000a8004047890 */ /* 0x000fe4000ff1e0ff */
[----:B------:R-:W-:Y:S02]  /*0410*/  UIADD3.X UR7, UPT, UPT, URZ, UR5, URZ, UP1, !UPT ;  /* 0x00000005ff077290 */ /* 0x000fe40008ffe4ff */
[----:B------:R-:W-:-:S07]  /*0420*/  UIADD3.X UR5, UPT, UPT, URZ, UR5, URZ, UP0, !UPT ;  /* 0x00000005ff057290 */ /* 0x000fce00087fe4ff */
[----:B------:R3:W-:Y:S02]  /*0430*/  UTMACCTL.PF [UR6] ;  /* 0x00000000060079b9 */ /* 0x0007e40008040000 */
[----:B------:R3:W-:Y:S02]  /*0440*/  UTMACCTL.PF [UR4] ;  /* 0x00000000040079b9 */ /* 0x0007e40008040000 */
[----:B---3--:R-:W-:Y:S01]  /*0450*/  NOP ;  /* 0x0000000000007918 */ /* 0x008fe20000000000 */
.L_x_7:
[----:B------:R-:W-:Y:S05]  /*0460*/  BSYNC.RECONVERGENT B0 ;  /* 0x0000000000007941 */ /* 0x000fea0003800200 */
.L_x_6:
[----:B------:R-:W3:Y:S01]  /*0470*/  LDCU.64 UR4, c[0x0][0xc88] ;  /* 0x00019100ff0477ac */ /* 0x000ee20008000a00 */
[----:B------:R-:W-:Y:S02]  /*0480*/  UISETP.EQ.U32.AND UP2, UPT, UR12, URZ, UPT ;  /* 0x000000ff0c00728c */ /* 0x000fe4000bf42070 */
[----:B------:R-:W-:Y:S02]  /*0490*/  UPLOP3.LUT UP4, UPT, UPT, UPT, UPT, 0x80, 0x8 ;  /* 0x000000000008789c */ /* 0x000fe40003f8f070 */
[----:B---3--:R-:W-:-:S04]  /*04a0*/  UISETP.NE.U32.AND UP0, UPT, UR4, URZ, UPT ;  /* 0x000000ff0400728c */ /* 0x008fc8000bf05070 */
[----:B------:R-:W-:-:S04]  /*04b0*/  UISETP.NE.AND.EX UP1, UPT, UR5, URZ, UPT, UP0 ;  /* 0x000000ff0500728c */ /* 0x000fc8000bf25300 */
[----:B------:R-:W-:-:S04]  /*04c0*/  UISETP.EQ.OR.EX UP3, UPT, UR13, URZ, !UP1, UP2 ;  /* 0x000000ff0d00728c */ /* 0x000fc8000cf62720 */
[----:B------:R-:W-:-:S06]  /*04d0*/  UP2UR UR4, UPR, URZ, 0x8 ;  /* 0x00000008ff047883 */ /* 0x000fcc0008000000 */
[----:B------:R-:W-:Y:S01]  /*04e0*/  MOV R88, UR4 ;  /* 0x0000000400587c02 */ /* 0x000fe20008000f00 */
[----:B------:R-:W-:Y:S06]  /*04f0*/  BRA.U !UP3, `(.L_x_8) ;  /* 0x000000010b207547 */ /* 0x000fec000b800000 */
[----:B------:R-:W-:Y:S01]  /*0500*/  UISETP.NE.U32.AND UP2, UPT, UR12, URZ, UPT ;  /* 0x000000ff0c00728c */ /* 0x000fe2000bf45070 */
[----:B-----5:R-:W-:Y:S01]  /*0510*/  FSETP.NEU.AND P0, PT, R41, RZ, PT ;  /* 0x000000ff2900720b */ /* 0x020fe20003f0d000 */
[----:B------:R-:W-:Y:S02]  /*0520*/  USEL UR4, URZ, 0xffffffff, UP1 ;  /* 0xffffffffff047887 */ /* 0x000fe40008800000 */
[----:B------:R-:W-:-:S10]  /*0530*/  UISETP.NE.AND.EX UP2, UPT, UR13, URZ, UPT, UP2 ;  /* 0x000000ff0d00728c */ /* 0x000fd4000bf45320 */
[----:B------:R-:W-:Y:S01]  /*0540*/  VOTEU.ANY UP0, P0 ;  /* 0x0000000000ff7886 */ /* 0x000fe20000000100 */
[----:B------:R-:W-:-:S04]  /*0550*/  @!UP2 USEL UR4, URZ, 0xffffffff, UP0 ;  /* 0xffffffffff04a887 */ /* 0x000fc80008000000 */
[----:B------:R-:W-:-:S04]  /*0560*/  ULOP3.LUT UR4, UR4, 0x1, URZ, 0xc0, !UPT ;  /* 0x0000000104047892 */ /* 0x000fc8000f8ec0ff */
[----:B------:R-:W-:-:S11]  /*0570*/  UISETP.NE.U32.AND UP4, UPT, UR4, 0x1, UPT ;  /* 0x000000010400788c */ /* 0x000fd6000bf85070 */
.L_x_8:
[----:B------:R-:W3:Y:S01]  /*0580*/  SHFL.IDX PT, R0, R85, RZ, 0x1f ;  /* 0x00001fff55007589 */ /* 0x000ee200000e0000 */
[----:B------:R-:W-:-:S04]  /*0590*/  UISETP.NE.AND UP0, UPT, UR18, 0x2, UPT ;  /* 0x000000021200788c */ /* 0x000fc8000bf05270 */
[----:B------:R-:W-:Y:S02]  /*05a0*/  UISETP.EQ.AND UP2, UPT, UR47, URZ, !UP0 ;  /* 0x000000ff2f00728c */ /* 0x000fe4000c742270 */
[----:B------:R-:W-:-:S04]  /*05b0*/  USEL UR46, URZ, 0x1, UP0 ;  /* 0x00000001ff2e7887 */ /* 0x000fc80008000000 */
[----:B------:R-:W-:Y:S02]  /*05c0*/  PLOP3.LUT P4, PT, P1, PT, UP2, 0x80, 0x8 ;  /* 0x000000000008781c */ /* 0x000fe40000f8f028 */
[----:B---3--:R-:W-:-:S13]  /*05d0*/  ISETP.NE.AND P0, PT, R0, RZ, PT ;  /* 0x000000ff0000720c */ /* 0x008fda0003f05270 */
[----:B------:R-:W-:Y:S05]  /*05e0*/  @P0 BRA `(.L_x_9) ;  /* 0x0000000400480947 */ /* 0x000fea0003800000 */
[----:B------:R-:W-:Y:S01]  /*05f0*/  ELECT P0, URZ, PT ;  /* 0x0000000000ff782f */ /* 0x000fe20003800000 */
[----:B------:R-:W-:-:S12]  /*0600*/  BSSY.RECONVERGENT B0, `(.L_x_9) ;  /* 0x0000050000007945 */ /* 0x000fd80003800200 */
[----:B------:R-:W-:Y:S05]  /*0610*/  @!P0 BRA `(.L_x_10) ;  /* 0x0000000400388947 */ /* 0x000fea0003800000 */
[----:B------:R-:W-:Y:S01]  /*0620*/  UMOV UR4, 0x400 ;  /* 0x0000040000047882 */ /* 0x000fe20000000000 */
[----:B------:R-:W-:Y:S01]  /*0630*/  UMOV UR8, 0x1 ;  /* 0x0000000100087882 */ /* 0x000fe20000000000 */
[----:B------:R-:W-:Y:S01]  /*0640*/  UMOV UR6, 0x2 ;  /* 0x0000000200067882 */ /* 0x000fe20000000000 */
[----:B------:R-:W-:Y:S02]  /*0650*/  ULEA UR4, UR55, UR4, 0x18 ;  /* 0x0000000437047291 */ /* 0x000fe4000f8ec0ff */
[----:B------:R-:W-:-:S04]  /*0660*/  UIADD3 UR8, UPT, UPT, -UR8, 0x100000, URZ ;  /* 0x0010000008087890 */ /* 0x000fc8000fffe1ff */
[----:B------:R-:W-:Y:S02]  /*0670*/  USHF.L.U32 UR9, UR8, 0xb, URZ ;  /* 0x0000000b08097899 */ /* 0x000fe400080006ff */
[----:B------:R-:W-:Y:S02]  /*0680*/  USHF.L.U32 UR8, UR8, 0x1, URZ ;  /* 0x0000000108087899 */ /* 0x000fe400080006ff */
[----:B------:R-:W-:-:S04]  /*0690*/  UIADD3 UR6, UPT, UPT, -UR6, 0x100000, URZ ;  /* 0x0010000006067890 */ /* 0x000fc8000fffe1ff */
[----:B------:R-:W-:Y:S02]  /*06a0*/  USHF.L.U32 UR7, UR6, 0xb, URZ ;  /* 0x0000000b06077899 */ /* 0x000fe400080006ff */
[----:B------:R-:W-:Y:S01]  /*06b0*/  USHF.L.U32 UR6, UR6, 0x1, URZ ;  /* 0x0000000106067899 */ /* 0x000fe200080006ff */
[----:B------:R-:W3:Y:S03]  /*06c0*/  FENCE.VIEW.ASYNC.S ;  /* 0x00000000000073c6 */ /* 0x000ee60000000000 */
[----:B---3--:R3:W4:Y:S08]  /*06d0*/  SYNCS.EXCH.64 URZ, [UR4], UR8 ;  /* 0x0000000804ff75b2 */ /* 0x0087300008000100 */
[----:B------:R3:W1:Y:S01]  /*06e0*/  SYNCS.EXCH.64 URZ, [UR4+0x108], UR6 ;  /* 0x0001080604ff75b2 */ /* 0x0006620008000100 */
        /* <DEDUP_REMOVED lines=63> */
[----:B------:R3:W1:Y:S02]  /*0ae0*/  SYNCS.EXCH.64 URZ, [UR4+0x208], UR6 ;  /* 0x0002080604ff75b2 */ /* 0x0006640008000100 */
[----:B---34-:R-:W-:Y:S01]  /*0af0*/  NOP ;  /* 0x0000000000007918 */ /* 0x018fe20000000000 */
.L_x_10:
[----:B------:R-:W-:Y:S05]  /*0b00*/  BSYNC.RECONVERGENT B0 ;  /* 0x0000000000007941 */ /* 0x000fea0003800200 */
.L_x_9:
[----:B------:R-:W3:Y:S01]  /*0b10*/  SHFL.IDX PT, R0, R85, RZ, 0x1f ;  /* 0x00001fff55007589 */ /* 0x000ee200000e0000 */
[----:B------:R-:W-:Y:S01]  /*0b20*/  NOP ;  /* 0x0000000000007918 */ /* 0x000fe20000000000 */
[----:B---3--:R-:W-:-:S13]  /*0b30*/  ISETP.NE.AND P0, PT, R0, 0x1, PT ;  /* 0x000000010000780c */ /* 0x008fda0003f05270 */
[----:B------:R-:W-:Y:S05]  /*0b40*/  @P0 BRA `(.L_x_11) ;  /* 0x00000000004c0947 */ /* 0x000fea0003800000 */
        /* <DEDUP_REMOVED lines=10> */
[----:B------:R-:W-:Y:S01]  /*0bf0*/  ELECT P0, URZ, PT ;  /* 0x0000000000ff782f */ /* 0x000fe20003800000 */
[----:B------:R-:W3:Y:S02]  /*0c00*/  FENCE.VIEW.ASYNC.S ;  /* 0x00000000000073c6 */ /* 0x000ee40000000000 */
[----:B---3--:R3:W4:Y:S08]  /*0c10*/  SYNCS.EXCH.64 URZ, [UR4+0x210], UR8 ;  /* 0x0002100804ff75b2 */ /* 0x0087300008000100 */
[----:B------:R3:W1:Y:S01]  /*0c20*/  SYNCS.EXCH.64 URZ, [UR4+0x228], UR6 ;  /* 0x0002280604ff75b2 */ /* 0x0006620008000100 */
[----:B------:R3:W1:Y:S01]  /*0c30*/  SYNCS.EXCH.64 URZ, [UR4+0x218], UR8 ;  /* 0x0002180804ff75b2 */ /* 0x0006620008000100 */
[----:B------:R3:W1:Y:S01]  /*0c40*/  SYNCS.EXCH.64 URZ, [UR4+0x230], UR6 ;  /* 0x0002300604ff75b2 */ /* 0x0006620008000100 */
[----:B------:R3:W1:Y:S01]  /*0c50*/  SYNCS.EXCH.64 URZ, [UR4+0x220], UR8 ;  /* 0x0002200804ff75b2 */ /* 0x0006620008000100 */
[----:B------:R3:W1:Y:S01]  /*0c60*/  SYNCS.EXCH.64 URZ, [UR4+0x238], UR6 ;  /* 0x0002380604ff75b2 */ /* 0x0006620008000100 */
[----:B------:R-:W-:Y:S01]  /*0c70*/  NOP ;  /* 0x0000000000007918 */ /* 0x000fe20000000000 */
.L_x_11:
[----:B------:R-:W2:Y:S01]  /*0c80*/  SHFL.IDX PT, R0, R85, RZ, 0x1f ;  /* 0x00001fff55007589 */ /* 0x000ea200000e0000 */
[----:B------:R-:W-:Y:S01]  /*0c90*/  NOP ;  /* 0x0000000000007918 */ /* 0x000fe20000000000 */
[----:B--2---:R-:W-:-:S13]  /*0ca0*/  ISETP.NE.AND P0, PT, R0, 0x3, PT ;  /* 0x000000030000780c */ /* 0x004fda0003f05270 */
[----:B------:R-:W-:Y:S05]  /*0cb0*/  @P0 BRA `(.L_x_12) ;  /* 0x00000000002c0947 */ /* 0x000fea0003800000 */
[----:B---3--:R-:W-:Y:S01]  /*0cc0*/  UMOV UR6, 0x400 ;  /* 0x0000040000067882 */ /* 0x008fe20000000000 */
[----:B------:R-:W-:Y:S01]  /*0cd0*/  UMOV UR4, 0x20 ;  /* 0x0000002000047882 */ /* 0x000fe20000000000 */
[----:B------:R-:W-:Y:S02]  /*0ce0*/  ULEA UR6, UR55, UR6, 0x18 ;  /* 0x0000000637067291 */ /* 0x000fe4000f8ec0ff */
[----:B------:R-:W-:-:S04]  /*0cf0*/  UIADD3 UR4, UPT, UPT, -UR4, 0x100000, URZ ;  /* 0x0010000004047890 */ /* 0x000fc8000fffe1ff */
[----:B------:R-:W-:Y:S02]  /*0d00*/  USHF.L.U32 UR5, UR4, 0xb, URZ ;  /* 0x0000000b04057899 */ /* 0x000fe400080006ff */
[----:B------:R-:W-:Y:S01]  /*0d10*/  USHF.L.U32 UR4, UR4, 0x1, URZ ;  /* 0x0000000104047899 */ /* 0x000fe200080006ff */
[----:B------:R-:W-:Y:S01]  /*0d20*/  ELECT P0, URZ, PT ;  /* 0x0000000000ff782f */ /* 0x000fe20003800000 */
[----:B------:R-:W2:Y:S10]  /*0d30*/  FENCE.VIEW.ASYNC.S ;  /* 0x00000000000073c6 */ /* 0x000eb40000000000 */
[----:B--2---:R2:W3:Y:S01]  /*0d40*/  SYNCS.EXCH.64 URZ, [UR6+0x240], UR4 ;  /* 0x0002400406ff75b2 */ /* 0x0044e20008000100 */
[----:B------:R2:W1:Y:S01]  /*0d50*/  SYNCS.EXCH.64 URZ, [UR6+0x248], UR4 ;  /* 0x0002480406ff75b2 */ /* 0x0004620008000100 */
[----:B------:R-:W-:Y:S01]  /*0d60*/  NOP ;  /* 0x0000000000007918 */ /* 0x000fe20000000000 */
.L_x_12:
[----:B------:R-:W4:Y:S01]  /*0d70*/  SHFL.IDX PT, R0, R85, RZ, 0x1f ;  /* 0x00001fff55007589 */ /* 0x000f2200000e0000 */
[----:B------:R-:W-:Y:S01]  /*0d80*/  NOP ;  /* 0x0000000000007918 */ /* 0x000fe20000000000 */
[----:B----4-:R-:W-:-:S13]  /*0d90*/  ISETP.NE.AND P0, PT, R0, 0x4, PT ;  /* 0x000000040000780c */ /* 0x010fda0003f05270 */
[----:B------:R-:W-:Y:S05]  /*0da0*/  @P0 BRA `(.L_x_13) ;  /* 0x0000000000480947 */ /* 0x000fea0003800000 */
[----:B--23--:R-:W-:Y:S01]  /*0db0*/  UMOV UR4, 0x3a0 ;  /* 0x000003a000047882 */ /* 0x00cfe20000000000 */
[----:B------:R-:W-:Y:S01]  /*0dc0*/  UMOV UR6, 0x400 ;  /* 0x0000040000067882 */ /* 0x000fe20000000000 */
[----:B------:R-:W-:Y:S01]  /*0dd0*/  USEL UR4, UR4, 0x320, UP4 ;  /* 0x0000032004047887 */ /* 0x000fe2000a000000 */
        /* <DEDUP_REMOVED lines=9> */
[----:B------:R-:W2:Y:S02]  /*0e70*/  FENCE.VIEW.ASYNC.S ;  /* 0x00000000000073c6 */ /* 0x000ea40000000000 */
[----:B--2---:R4:W2:Y:S08]  /*0e80*/  SYNCS.EXCH.64 URZ, [UR6+0x250], UR8 ;  /* 0x0002500806ff75b2 */ /* 0x0048b00008000100 */
[----:B------:R4:W3:Y:S01]  /*0e90*/  SYNCS.EXCH.64 URZ, [UR6+0x260], UR4 ;  /* 0x0002600406ff75b2 */ /* 0x0008e20008000100 */
[----:B------:R4:W1:Y:S01]  /*0ea0*/  SYNCS.EXCH.64 URZ, [UR6+0x258], UR8 ;  /* 0x0002580806ff75b2 */ /* 0x0008620008000100 */
[----:B------:R4:W1:Y:S02]  /*0eb0*/  SYNCS.EXCH.64 URZ, [UR6+0x268], UR4 ;  /* 0x0002680406ff75b2 */ /* 0x0008640008000100 */
[----:B----4-:R-:W-:Y:S01]  /*0ec0*/  NOP ;  /* 0x0000000000007918 */ /* 0x010fe20000000000 */
.L_x_13:
[----:B------:R-:W4:Y:S01]  /*0ed0*/  SHFL.IDX PT, R0, R85, RZ, 0x1f ;  /* 0x00001fff55007589 */ /* 0x000f2200000e0000 */
[----:B------:R-:W-:Y:S01]  /*0ee0*/  NOP ;  /* 0x0000000000007918 */ /* 0x000fe20000000000 */
[----:B----4-:R-:W-:-:S13]  /*0ef0*/  ISETP.NE.AND P0, PT, R0, 0x5, PT ;  /* 0x000000050000780c */ /* 0x010fda0003f05270 */
[----:B------:R-:W-:Y:S05]  /*0f00*/  @P0 BRA `(.L_x_14) ;  /* 0x0000000000440947 */ /* 0x000fea0003800000 */
[----:B--23--:R-:W-:Y:S01]  /*0f10*/  UMOV UR4, 0x400 ;  /* 0x0000040000047882 */ /* 0x00cfe20000000000 */
        /* <DEDUP_REMOVED lines=16> */
.L_x_14:
[----:B------:R-:W4:Y:S01]  /*1020*/  SHFL.IDX PT, R0, R85, RZ, 0x1f ;  /* 0x00001fff55007589 */ /* 0x000f2200000e0000 */
[----:B------:R-:W-:Y:S01]  /*1030*/  ISETP.NE.OR P1, PT, RZ, UR18, !P1 ;  /* 0x00000012ff007c0c */ /* 0x000fe2000cf25670 */
[----:B------:R-:W-:Y:S01]  /*1040*/  NOP ;  /* 0x0000000000007918 */ /* 0x000fe20000000000 */
[----:B----4-:R-:W-:-:S13]  /*1050*/  ISETP.NE.AND P0, PT, R0, 0x3, PT ;  /* 0x000000030000780c */ /* 0x010fda0003f05270 */
[----:B------:R-:W-:Y:S05]  /*1060*/  @P0 BRA `(.L_x_15) ;  /* 0x0000000000340947 */ /* 0x000fea0003800000 */
[----:B--23--:R-:W-:Y:S01]  /*1070*/  UMOV UR4, 0x400 ;  /* 0x0000040000047882 */ /* 0x00cfe20000000000 */
[----:B------:R-:W-:Y:S01]  /*1080*/  UMOV UR6, 0x20 ;  /* 0x0000002000067882 */ /* 0x000fe20000000000 */
[----:B------:R-:W-:Y:S02]  /*1090*/  ULEA UR4, UR55, UR4, 0x18 ;  /* 0x0000000437047291 */ /* 0x000fe4000f8ec0ff */
[----:B------:R-:W-:-:S04]  /*10a0*/  UIADD3 UR6, UPT, UPT, -UR6, 0x100000, URZ ;  /* 0x0010000006067890 */ /* 0x000fc8000fffe1ff */
[----:B------:R-:W-:Y:S02]  /*10b0*/  USHF.L.U32 UR7, UR6, 0xb, URZ ;  /* 0x0000000b06077899 */ /* 0x000fe400080006ff */
[----:B------:R-:W-:Y:S01]  /*10c0*/  USHF.L.U32 UR6, UR6, 0x1, URZ ;  /* 0x0000000106067899 */ /* 0x000fe200080006ff */
[----:B------:R-:W-:Y:S01]  /*10d0*/  ELECT P0, URZ, PT ;  /* 0x0000000000ff782f */ /* 0x000fe20003800000 */
[----:B------:R-:W2:Y:S10]  /*10e0*/  FENCE.VIEW.ASYNC.S ;  /* 0x00000000000073c6 */ /* 0x000eb40000000000 */
[----:B--2---:R4:W2:Y:S01]  /*10f0*/  SYNCS.EXCH.64 URZ, [UR4+0x290], UR6 ;  /* 0x0002900604ff75b2 */ /* 0x0048a20008000100 */
[----:B------:R4:W3:Y:S01]  /*1100*/  SYNCS.EXCH.64 URZ, [UR4+0x2a0], UR6 ;  /* 0x0002a00604ff75b2 */ /* 0x0008e20008000100 */
[----:B------:R4:W1:Y:S01]  /*1110*/  SYNCS.EXCH.64 URZ, [UR4+0x298], UR6 ;  /* 0x0002980604ff75b2 */ /* 0x0008620008000100 */
[----:B------:R4:W1:Y:S02]  /*1120*/  SYNCS.EXCH.64 URZ, [UR4+0x2a8], UR6 ;  /* 0x0002a80604ff75b2 */ /* 0x0008640008000100 */
[----:B----4-:R-:W-:Y:S01]  /*1130*/  NOP ;  /* 0x0000000000007918 */ /* 0x010fe20000000000 */
.L_x_15:
[----:B------:R-:W-:Y:S01]  /*1140*/  VOTEU.ALL UP0, P1 ;  /* 0x0000000000ff7886 */ /* 0x000fe20000800000 */
[----:B--23--:R-:W-:Y:S01]  /*1150*/  UMOV UR4, 0x20 ;  /* 0x0000002000047882 */ /* 0x00cfe20000000000 */
[----:B------:R-:W2:Y:S01]  /*1160*/  LDCU UR7, c[0x0][0x36c] ;  /* 0x00006d80ff0777ac */ /* 0x000ea20008000800 */
[----:B------:R-:W-:Y:S01]  /*1170*/  NOP ;  /* 0x0000000000007918 */ /* 0x000fe20000000000 */
[----:B-1----:R-:W-:Y:S01]  /*1180*/  LOP3.LUT R3, R92, 0x1f, RZ, 0xc0, !PT ;  /* 0x0000001f5c037812 */ /* 0x002fe200078ec0ff */
[----:B------:R-:W-:Y:S01]  /*1190*/  @!UP0 UMOV UR6, 0x400 ;  /* 0x0000040000068882 */ /* 0x000fe20000000000 */
[----:B------:R-:W-:-:S04]  /*11a0*/  @!UP0 UIADD3 UR4, UPT, UPT, -UR4, 0x100000, URZ ;  /* 0x0010000004048890 */ /* 0x000fc8000fffe1ff */
[----:B------:R-:W-:Y:S02]  /*11b0*/  @!UP0 USHF.L.U32 UR5, UR4, 0xb, URZ ;  /* 0x0000000b04058899 */ /* 0x000fe400080006ff */
[----:B------:R-:W-:Y:S02]  /*11c0*/  @!UP0 USHF.L.U32 UR4, UR4, 0x1, URZ ;  /* 0x0000000104048899 */ /* 0x000fe400080006ff */
[----:B------:R-:W-:Y:S01]  /*11d0*/  @!UP0 ULEA UR6, UR55, UR6, 0x18 ;  /* 0x0000000637068291 */ /* 0x000fe2000f8ec0ff */
[----:B------:R-:W-:Y:S01]  /*11e0*/  VOTEU.ALL UP0, P1 ;  /* 0x0000000000ff7886 */ /* 0x000fe20000800000 */
[----:B------:R-:W-:Y:S02]  /*11f0*/  UISETP.NE.AND UP5, UPT, UR18, URZ, UPT ;  /* 0x000000ff1200728c */ /* 0x000fe4000bfa5270 */
[----:B--2---:R-:W-:Y:S01]  /*1200*/  UISETP.EQ.U32.AND UP6, UPT, UR7, 0x1, UPT ;  /* 0x000000010700788c */ /* 0x004fe2000bfc2070 */
[----:B------:R-:W1:Y:S07]  /*1210*/  FENCE.VIEW.ASYNC.S ;  /* 0x00000000000073c6 */ /* 0x000e6e0000000000 */
[----:B-1----:R1:W2:Y:S01]  /*1220*/  @!UP0 SYNCS.EXCH.64 URZ, [UR6+0x2b0], UR4 ;  /* 0x0002b00406ff85b2 */ /* 0x0022a20008000100 */
[----:B------:R-:W-:Y:S05]  /*1230*/  BRA.U !UP6, `(.L_x_16) ;  /* 0x000000010e087547 */ /* 0x000fea000b800000 */
[----:B--2---:R-:W-:Y:S01]  /*1240*/  UCGABAR_ARV ;  /* 0x00000000000079c7 */ /* 0x004fe20008000000 */
[----:B------:R-:W-:Y:S05]  /*1250*/  BRA `(.L_x_17) ;  /* 0x0000000000047947 */ /* 0x000fea0003800000 */
.L_x_16:
[----:B--2---:R-:W-:Y:S01]  /*1260*/  NOP ;  /* 0x0000000000007918 */ /* 0x004fe20000000000 */
.L_x_17:
[----:B------:R-:W2:Y:S01]  /*1270*/  S2UR UR61, SR_CTAID.X ;  /* 0x00000000003d79c3 */ /* 0x000ea20000002500 */
[----:B------:R-:W-:-:S05]  /*1280*/  CS2R.32 R87, SR_CgaSize ;  /* 0x0000000000577805 */ /* 0x000fca0000008a00 */
[----:B------:R-:W-:-:S05]  /*1290*/  IMAD R87, R87, -0xa0, RZ ;  /* 0xffffff6057577824 */ /* 0x000fca00078e02ff */
[----:B-1----:R-:W-:-:S14]  /*12a0*/  R2UR UR5, R87 ;  /* 0x00000000570572ca */ /* 0x002fdc00000e0000 */
[----:B------:R-:W1:Y:S01]  /*12b0*/  LDCU UR5, c[0x0][UR5+0x2b0] ;  /* 0x00005600050577ac */ /* 0x000e620008000800 */
[----:B------:R-:W-:-:S05]  /*12c0*/  CS2R.32 R87, SR_CgaSize ;  /* 0x0000000000577805 */ /* 0x000fca0000008a00 */
[----:B------:R-:W-:-:S05]  /*12d0*/  IMAD R87, R87, -0xa0, RZ ;  /* 0xffffff6057577824 */ /* 0x000fca00078e02ff */
[----:B------:R-:W-:-:S14]  /*12e0*/  R2UR UR4, R87 ;  /* 0x00000000570472ca */ /* 0x000fdc00000e0000 */
[----:B------:R-:W3:Y:S01]  /*12f0*/  LDCU UR4, c[0x0][UR4+0x2b4] ;  /* 0x00005680040477ac */ /* 0x000ee20008000800 */
[----:B------:R-:W4:Y:S01]  /*1300*/  S2UR UR34, SR_CTAID.Y ;  /* 0x00000000002279c3 */ /* 0x000f220000002600 */
[----:B------:R-:W-:-:S05]  /*1310*/  CS2R.32 R87, SR_CgaSize ;  /* 0x0000000000577805 */ /* 0x000fca0000008a00 */
[----:B------:R-:W-:-:S05]  /*1320*/  IMAD R87, R87, -0xa0, RZ ;  /* 0xffffff6057577824 */ /* 0x000fca00078e02ff */
[----:B------:R-:W-:-:S14]  /*1330*/  R2UR UR7, R87 ;  /* 0x00000000570772ca */ /* 0x000fdc00000e0000 */
[----:B------:R-:W3:Y:S01]  /*1340*/  LDCU UR7, c[0x0][UR7+0x2a0] ;  /* 0x00005400070777ac */ /* 0x000ee20008000800 */
[----:B------:R-:W-:-:S05]  /*1350*/  CS2R.32 R87, SR_CgaSize ;  /* 0x0000000000577805 */ /* 0x000fca0000008a00 */
[----:B------:R-:W-:-:S05]  /*1360*/  IMAD R87, R87, -0xa0, RZ ;  /* 0xffffff6057577824 */ /* 0x000fca00078e02ff */
[----:B------:R-:W-:-:S14]  /*1370*/  R2UR UR8, R87 ;  /* 0x00000000570872ca */ /* 0x000fdc00000e0000 */
[----:B------:R-:W3:Y:S01]  /*1380*/  LDCU UR8, c[0x0][UR8+0x2a4] ;  /* 0x00005480080877ac */ /* 0x000ee20008000800 */
[----:B------:R-:W-:Y:S02]  /*1390*/  UISETP.GT.U32.AND UP0, UPT, UR47, 0xffff, UPT ;  /* 0x0000ffff2f00788c */ /* 0x000fe4000bf04070 */
[----:B------:R-:W-:Y:S01]  /*13a0*/  USHF.R.U32.HI UR59, URZ, 0x1, UR55 ;  /* 0x00000001ff3b7899 */ /* 0x000fe20008011637 */
[----:B------:R-:W3:Y:S01]  /*13b0*/  LDCU UR19, c[0x0][0xf24] ;  /* 0x0001e480ff1377ac */ /* 0x000ee20008000800 */
[----:B--2---:R-:W-:Y:S01]  /*13c0*/  I2FP.F32.U32 R2, UR61 ;  /* 0x0000003d00027c45 */ /* 0x004fe20008201000 */
[----:B------:R-:W2:Y:S04]  /*13d0*/  LDCU UR39, c[0x0][0xf24] ;  /* 0x0001e480ff2777ac */ /* 0x000ea80008000800 */
[----:B-1----:R-:W-:Y:S01]  /*13e0*/  FMUL R2, R2, UR5 ;  /* 0x0000000502027c20 */ /* 0x002fe20008400000 */
[----:B------:R-:W1:Y:S01]  /*13f0*/  LDCU UR22, c[0x0][0xf30] ;  /* 0x0001e600ff1677ac */ /* 0x000e620008000800 */
[----:B----4-:R-:W-:Y:S01]  /*1400*/  I2FP.F32.U32 R0, UR34 ;  /* 0x0000002200007c45 */ /* 0x010fe20008201000 */
[----:B------:R-:W-:-:S03]  /*1410*/  USHF.L.U32 UR38, UR55, 0x8, URZ ;  /* 0x0000000837267899 */ /* 0x000fc600080006ff */
[----:B------:R-:W4:Y:S01]  /*1420*/  F2I.U32.TRUNC.NTZ R2, R2 ;  /* 0x0000000200027305 */ /* 0x000f22000020f000 */
[----:B------:R-:W-:Y:S01]  /*1430*/  USHF.L.U32 UR45, UR55, 0x7, URZ ;  /* 0x00000007372d7899 */ /* 0x000fe200080006ff */
[----:B---3--:R-:W-:Y:S01]  /*1440*/  FMUL R0, R0, UR4 ;  /* 0x0000000400007c20 */ /* 0x008fe20008400000 */
[----:B------:R-:W-:Y:S01]  /*1450*/  USEL UR37, UR47, 0xffff, !UP0 ;  /* 0x0000ffff2f257887 */ /* 0x000fe2000c000000 */
[----:B------:R-:W-:-:S04]  /*1460*/  UMOV UR26, UR61 ;  /* 0x0000003d001a7c82 */ /* 0x000fc80008000000 */
[----:B------:R-:W3:Y:S01]  /*1470*/  F2I.U32.TRUNC.NTZ R0, R0 ;  /* 0x0000000000007305 */ /* 0x000ee2000020f000 */
[----:B----4-:R-:W-:Y:S02]  /*1480*/  R2UR UR4, R2 ;  /* 0x00000000020472ca */ /* 0x010fe400000e0000 */
[----:B------:R-:W-:Y:S02]  /*1490*/  PRMT R2, RZ, 0x7610, R2 ;  /* 0x00007610ff027816 */ /* 0x000fe40000000002 */
[----:B---3--:R-:W-:Y:S02]  /*14a0*/  R2UR UR6, R0 ;  /* 0x00000000000672ca */ /* 0x008fe400000e0000 */
[----:B------:R-:W-:-:S07]  /*14b0*/  PRMT R0, RZ, 0x7610, R0 ;  /* 0x00007610ff007816 */ /* 0x000fce0000000000 */
[----:B------:R-:W-:-:S04]  /*14c0*/  UIADD3 UR5, UPT, UPT, -UR4, URZ, URZ ;  /* 0x000000ff04057290 */ /* 0x000fc8000fffe1ff */
[----:B------:R-:W-:Y:S02]  /*14d0*/  UIMAD UR5, UR7, UR5, UR61 ;  /* 0x00000005070572a4 */ /* 0x000fe4000f8e023d */
[----:B------:R-:W-:-:S04]  /*14e0*/  UIADD3 UR4, UPT, UPT, -UR6, URZ, URZ ;  /* 0x000000ff06047290 */ /* 0x000fc8000fffe1ff */
[----:B------:R-:W-:Y:S01]  /*14f0*/  IMAD.U32 R87, RZ, RZ, UR5 ;  /* 0x00000005ff577e24 */ /* 0x000fe2000f8e00ff */
[----:B------:R-:W-:-:S06]  /*1500*/  UIMAD UR4, UR8, UR4, UR34 ;  /* 0x00000004080472a4 */ /* 0x000fcc000f8e0222 */
[----:B------:R-:W-:Y:S01]  /*1510*/  IMAD.U32 R86, RZ, RZ, UR4 ;  /* 0x00000004ff567e24 */ /* 0x000fe2000f8e00ff */
[----:B-12---:R-:W-:Y:S06]  /*1520*/  BRA.U UP5, `(.L_x_18) ;  /* 0x0000000105447547 */ /* 0x006fec000b800000 */
[----:B------:R-:W-:Y:S02]  /*1530*/  R2UR UR4, R86 ;  /* 0x00000000560472ca */ /* 0x000fe400000e0000 */
[----:B------:R-:W-:-:S11]  /*1540*/  R2UR UR7, R87 ;  /* 0x00000000570772ca */ /* 0x000fd600000e0000 */
[----:B------:R-:W-:Y:S02]  /*1550*/  UISETP.NE.AND UP0, UPT, UR4, URZ, UPT ;  /* 0x000000ff0400728c */ /* 0x000fe4000bf05270 */
[----:B------:R-:W-:Y:S02]  /*1560*/  ULOP3.LUT UR4, UR7, 0x2, URZ, 0x3c, !UPT ;  /* 0x0000000207047892 */ /* 0x000fe4000f8e3cff */
[----:B------:R-:W-:Y:S02]  /*1570*/  UISETP.GT.U32.AND UP2, UPT, UR7, 0x1, UP0 ;  /* 0x000000010700788c */ /* 0x000fe40008744070 */
[----:B------:R-:W-:Y:S02]  /*1580*/  UISETP.GT.U32.AND UP0, UPT, UR4, 0x1, UP0 ;  /* 0x000000010400788c */ /* 0x000fe40008704070 */
[----:B------:R-:W-:Y:S02]  /*1590*/  USEL UR5, URZ, 0x2, UP2 ;  /* 0x00000002ff057887 */ /* 0x000fe40009000000 */
[----:B------:R-:W-:-:S02]  /*15a0*/  USEL UR6, URZ, 0x1, UP2 ;  /* 0x00000001ff067887 */ /* 0x000fc40009000000 */
[----:B------:R-:W-:Y:S02]  /*15b0*/  USEL UR4, URZ, 0x4, UP0 ;  /* 0x00000004ff047887 */ /* 0x000fe40008000000 */
[----:B------:R-:W-:Y:S02]  /*15c0*/  ULOP3.LUT UR7, UR7, 0xfffffffe, URZ, 0xc0, !UPT ;  /* 0xfffffffe07077892 */ /* 0x000fe4000f8ec0ff */
[----:B------:R-:W-:Y:S02]  /*15d0*/  USEL UR8, URZ, 0x8, UP0 ;  /* 0x00000008ff087887 */ /* 0x000fe40008000000 */
[----:B------:R-:W-:-:S03]  /*15e0*/  UIADD3 UR4, UPT, UPT, UR4, UR5, UR6 ;  /* 0x0000000504047290 */ /* 0x000fc6000fffe006 */
[----:B------:R-:W-:Y:S01]  /*15f0*/  UMOV UR5, 0x3 ;  /* 0x0000000300057882 */ /* 0x000fe20000000000 */
[----:B------:R-:W-:Y:S02]  /*1600*/  UIADD3 UR4, UPT, UPT, UR4, UR8, URZ ;  /* 0x0000000804047290 */ /* 0x000fe4000fffe0ff */
[----:B------:R-:W-:-:S04]  /*1610*/  USHF.L.U32 UR5, UR5, UR7, URZ ;  /* 0x0000000705057299 */ /* 0x000fc800080006ff */
[----:B------:R-:W-:Y:S02]  /*1620*/  IMAD.U32 R2, RZ, RZ, UR4 ;  /* 0x00000004ff027e24 */ /* 0x000fe4000f8e00ff */
[----:B------:R-:W-:-:S07]  /*1630*/  IMAD.U32 R0, RZ, RZ, UR5 ;  /* 0x00000005ff007e24 */ /* 0x000fce000f8e00ff */
.L_x_18:
[----:B------:R-:W1:Y:S01]  /*1640*/  S2UR UR44, SR_CTAID.Z ;  /* 0x00000000002c79c3 */ /* 0x000e620000002700 */
[----:B------:R-:W-:Y:S01]  /*1650*/  UISETP.GE.AND UP0, UPT, UR19, 0x1, UPT ;  /* 0x000000011300788c */ /* 0x000fe2000bf06270 */
[----:B------:R-:W-:-:S08]  /*1660*/  UMOV UR23, 0x5 ;  /* 0x0000000500177882 */ /* 0x000fd00000000000 */
[----:B------:R-:W-:Y:S05]  /*1670*/  BRA.U !UP0, `(.L_x_19) ;  /* 0x0000000108d07547 */ /* 0x000fea000b800000 */
[----:B------:R-:W2:Y:S01]  /*1680*/  LDCU.128 UR12, c[0x0][0xf10] ;  /* 0x0001e200ff0c77ac */ /* 0x000ea20008000c00 */
[----:B------:R-:W3:Y:S01]  /*1690*/  LDCU UR6, c[0x0][0x370] ;  /* 0x00006e00ff0677ac */ /* 0x000ee20008000800 */
[----:B------:R-:W4:Y:S01]  /*16a0*/  LDCU UR7, c[0x0][0x374] ;  /* 0x00006e80ff0777ac */ /* 0x000f220008000800 */
[----:B------:R-:W1:Y:S01]  /*16b0*/  LDCU UR20, c[0x0][0xf0c] ;  /* 0x0001e180ff1477ac */ /* 0x000e620008000800 */
[----:B------:R-:W1:Y:S01]  /*16c0*/  LDCU UR21, c[0x0][0xf20] ;  /* 0x0001e400ff1577ac */ /* 0x000e620008000800 */
[----:B------:R-:W1:Y:S01]  /*16d0*/  LDCU.64 UR8, c[0x0][0xf28] ;  /* 0x0001e500ff0877ac */ /* 0x000e620008000a00 */
[----:B--2---:R-:W-:Y:S02]  /*16e0*/  UISETP.NE.AND UP3, UPT, UR14, 0x1, UPT ;  /* 0x000000010e00788c */ /* 0x004fe4000bf65270 */
[----:B----4-:R-:W-:Y:S02]  /*16f0*/  UIMAD.WIDE.U32 UR10, UR7, UR15, URZ ;  /* 0x0000000f070a72a5 */ /* 0x010fe4000f8e00ff */
[----:B---3--:R-:W-:-:S02]  /*1700*/  UIMAD.WIDE.U32 UR16, UR6, UR12, URZ ;  /* 0x0000000c061072a5 */ /* 0x008fc4000f8e00ff */
[----:B-1----:R-:W-:Y:S02]  /*1710*/  UISETP.NE.AND UP0, UPT, UR20, 0x1, UPT ;  /* 0x000000011400788c */ /* 0x002fe4000bf05270 */
[----:B------:R-:W-:Y:S01]  /*1720*/  UIMAD.WIDE.U32 UR4, UR26, UR12, URZ ;  /* 0x0000000c1a0472a5 */ /* 0x000fe2000f8e00ff */
[----:B------:R-:W-:Y:S02]  /*1730*/  UMOV UR10, UR11 ;  /* 0x0000000b000a7c82 */ /* 0x000fe40008000000 */
[----:B------:R-:W-:Y:S01]  /*1740*/  UMOV UR16, UR17 ;  /* 0x0000001100107c82 */ /* 0x000fe20008000000 */
[----:B------:R-:W-:Y:S02]  /*1750*/  @UP3 USHF.R.U32.HI UR7, URZ, UR21, UR10 ;  /* 0x00000015ff073299 */ /* 0x000fe4000801160a */
[----:B------:R-:W-:Y:S02]  /*1760*/  UISETP.NE.AND UP2, UPT, UR19, 0x1, UPT ;  /* 0x000000011300788c */ /* 0x000fe4000bf45270 */
[----:B------:R-:W-:-:S02]  /*1770*/  USHF.R.U32.HI UR5, URZ, UR13, UR5 ;  /* 0x0000000dff057299 */ /* 0x000fc40008011605 */
[----:B------:R-:W-:Y:S02]  /*1780*/  @UP0 USHF.R.U32.HI UR6, URZ, UR13, UR16 ;  /* 0x0000000dff060299 */ /* 0x000fe40008011610 */
[----:B------:R-:W-:Y:S02]  /*1790*/  UIMAD.WIDE.U32 UR12, UR34, UR15, URZ ;  /* 0x0000000f220c72a5 */ /* 0x000fe4000f8e00ff */
[----:B------:R-:W-:Y:S02]  /*17a0*/  UIMAD.WIDE.U32 UR10, UR7, UR8, URZ ;  /* 0x00000008070a72a5 */ /* 0x000fe4000f8e00ff */
[----:B------:R-:W-:Y:S02]  /*17b0*/  UIMAD.WIDE.U32 UR16, UR6, UR8, URZ ;  /* 0x00000008061072a5 */ /* 0x000fe4000f8e00ff */
[----:B------:R-:W-:Y:S01]  /*17c0*/  USEL UR5, UR26, UR5, !UP0 ;  /* 0x000000051a057287 */ /* 0x000fe2000c000000 */
[----:B------:R-:W-:Y:S02]  /*17d0*/  UMOV UR4, UR13 ;  /* 0x0000000d00047c82 */ /* 0x000fe40008000000 */
[----:B------:R-:W-:Y:S01]  /*17e0*/  UMOV UR10, UR11 ;  /* 0x0000000b000a7c82 */ /* 0x000fe20008000000 */
[----:B------:R-:W-:-:S02]  /*17f0*/  USHF.R.U32.HI UR4, URZ, UR21, UR4 ;  /* 0x00000015ff047299 */ /* 0x000fc40008011604 */
[----:B------:R-:W-:Y:S01]  /*1800*/  @UP2 USHF.R.U32.HI UR7, URZ, UR9, UR10 ;  /* 0x00000009ff072299 */ /* 0x000fe2000801160a */
[----:B------:R-:W-:Y:S01]  /*1810*/  UMOV UR16, UR17 ;  /* 0x0000001100107c82 */ /* 0x000fe20008000000 */
[----:B------:R-:W-:Y:S02]  /*1820*/  USEL UR4, UR34, UR4, !UP3 ;  /* 0x0000000422047287 */ /* 0x000fe4000d800000 */
[----:B------:R-:W-:Y:S02]  /*1830*/  @UP2 USHF.R.U32.HI UR6, URZ, UR9, UR16 ;  /* 0x00000009ff062299 */ /* 0x000fe40008011610 */
[----:B------:R-:W-:Y:S02]  /*1840*/  UIMAD UR7, UR7, UR19, URZ ;  /* 0x00000013070772a4 */ /* 0x000fe4000f8e02ff */
[----:B------:R-:W-:Y:S02]  /*1850*/  UIMAD UR12, UR6, UR19, URZ ;  /* 0x00000013060c72a4 */ /* 0x000fe4000f8e02ff */
[----:B------:R-:W-:-:S02]  /*1860*/  UISETP.GE.AND UP0, UPT, UR4, UR7, UPT ;  /* 0x000000070400728c */ /* 0x000fc4000bf06270 */
[----:B------:R-:W-:Y:S02]  /*1870*/  UIMAD.WIDE.U32 UR10, UR4, UR8, URZ ;  /* 0x00000008040a72a5 */ /* 0x000fe4000f8e00ff */
[----:B------:R-:W-:Y:S02]  /*1880*/  UISETP.GE.OR UP0, UPT, UR5, UR12, UP0 ;  /* 0x0000000c0500728c */ /* 0x000fe40008706670 */
[----:B------:R-:W-:Y:S02]  /*1890*/  UIMAD.WIDE.U32 UR12, UR5, UR8, URZ ;  /* 0x00000008050c72a5 */ /* 0x000fe4000f8e00ff */
[----:B------:R-:W-:Y:S01]  /*18a0*/  UIADD3 UR10, UPT, UPT, -UR4, URZ, URZ ;  /* 0x000000ff040a7290 */ /* 0x000fe2000fffe1ff */
[----:B------:R-:W-:Y:S01]  /*18b0*/  UMOV UR8, UR11 ;  /* 0x0000000b00087c82 */ /* 0x000fe20008000000 */
[----:B------:R-:W-:Y:S02]  /*18c0*/  UIADD3 UR11, UPT, UPT, -UR5, URZ, URZ ;  /* 0x000000ff050b7290 */ /* 0x000fe4000fffe1ff */
[----:B------:R-:W-:-:S03]  /*18d0*/  USHF.R.U32.HI UR8, URZ, UR9, UR8 ;  /* 0x00000009ff087299 */ /* 0x000fc60008011608 */
[----:B------:R-:W-:Y:S01]  /*18e0*/  @!UP0 UMOV UR7, UR13 ;  /* 0x0000000d00078c82 */ /* 0x000fe20008000000 */
[----:B------:R-:W-:Y:S02]  /*18f0*/  UIMAD UR34, UR14, UR10, UR34 ;  /* 0x0000000a0e2272a4 */ /* 0x000fe4000f8e0222 */
[----:B------:R-:W-:Y:S02]  /*1900*/  USEL UR8, UR4, UR8, !UP2 ;  /* 0x0000000804087287 */ /* 0x000fe4000d000000 */
[----:B------:R-:W-:Y:S02]  /*1910*/  @!UP0 USHF.R.U32.HI UR7, URZ, UR9, UR7 ;  /* 0x00000009ff078299 */ /* 0x000fe40008011607 */
[----:B------:R-:W-:Y:S02]  /*1920*/  UIADD3 UR9, UPT, UPT, -UR8, URZ, URZ ;  /* 0x000000ff08097290 */ /* 0x000fe4000fffe1ff */
[----:B------:R-:W-:Y:S02]  /*1930*/  @!UP0 USEL UR7, UR5, UR7, !UP2 ;  /* 0x0000000705078287 */ /* 0x000fe4000d000000 */
[----:B------:R-:W-:-:S02]  /*1940*/  UIMAD UR9, UR19, UR9, UR4 ;  /* 0x00000009130972a4 */ /* 0x000fc4000f8e0204 */
[----:B------:R-:W-:Y:S02]  /*1950*/  @!UP0 UIADD3 UR8, UPT, UPT, UR8, -UR7, URZ ;  /* 0x8000000708088290 */ /* 0x000fe4000fffe0ff */
[----:B------:R-:W-:Y:S02]  /*1960*/  @!UP0 UIMAD UR6, UR9, UR6, UR7 ;  /* 0x00000006090682a4 */ /* 0x000fe4000f8e0207 */
[----:B------:R-:W-:Y:S02]  /*1970*/  @!UP0 UIMAD UR4, UR8, UR19, UR5 ;  /* 0x00000013080482a4 */ /* 0x000fe4000f8e0205 */
[----:B------:R-:W-:Y:S02]  /*1980*/  UIMAD UR26, UR20, UR11, UR26 ;  /* 0x0000000b141a72a4 */ /* 0x000fe4000f8e021a */
[----:B------:R-:W-:Y:S01]  /*1990*/  UIMAD UR34, UR4, UR14, UR34 ;  /* 0x0000000e042272a4 */ /* 0x000fe2000f8e0222 */
[----:B------:R-:W-:Y:S02]  /*19a0*/  @!UP0 UMOV UR5, UR6 ;  /* 0x0000000600058c82 */ /* 0x000fe40008000000 */
[----:B------:R-:W-:-:S12]  /*19b0*/  UIMAD UR26, UR5, UR20, UR26 ;  /* 0x00000014051a72a4 */ /* 0x000fd8000f8e021a */
.L_x_19:
[----:B------:R-:W-:Y:S02]  /*19c0*/  UISETP.NE.AND UP2, UPT, UR22, 0x1, UPT ;  /* 0x000000011600788c */ /* 0x000fe4000bf45270 */
[----:B------:R-:W-:Y:S02]  /*19d0*/  ULOP3.LUT UR45, UR45, 0x180, URZ, 0xc0, !UPT ;  /* 0x000001802d2d7892 */ /* 0x000fe4000f8ec0ff */
[----:B------:R-:W-:Y:S02]  /*19e0*/  ULOP3.LUT UR37, UR37, 0xffff, URZ, 0xc0, !UPT ;  /* 0x0000ffff25257892 */ /* 0x000fe4000f8ec0ff */
[----:B------:R-:W-:Y:S02]  /*19f0*/  UISETP.NE.AND UP0, UPT, UR18, 0x2, UPT ;  /* 0x000000021200788c */ /* 0x000fe4000bf05270 */
[----:B------:R-:W-:Y:S02]  /*1a00*/  ULOP3.LUT UR63, UR61, 0x1, URZ, 0xc0, !UPT ;  /* 0x000000013d3f7892 */ /* 0x000fe4000f8ec0ff */
[----:B------:R-:W-:-:S02]  /*1a10*/  ULOP3.LUT UR59, UR59, 0x1, URZ, 0xc0, !UPT ;  /* 0x000000013b3b7892 */ /* 0x000fc4000f8ec0ff */
[----:B------:R-:W-:Y:S02]  /*1a20*/  ULOP3.LUT UR38, UR38, 0x200, URZ, 0xc0, !UPT ;  /* 0x0000020026267892 */ /* 0x000fe4000f8ec0ff */
[----:B------:R-:W-:Y:S02]  /*1a30*/  USHF.R.U32.HI UR10, URZ, 0x1, UR45 ;  /* 0x00000001ff0a7899 */ /* 0x000fe4000801162d */
[----:B------:R-:W-:Y:S01]  /*1a40*/  USHF.L.U32 UR37, UR23, UR37, URZ ;  /* 0x0000002517257299 */ /* 0x000fe200080006ff */
[----:B------:R-:W-:Y:S11]  /*1a50*/  BRA.U UP2, `(.L_x_20) ;  /* 0x0000000102407547 */ /* 0x000ff6000b800000 */
[----:B------:R-:W2:Y:S01]  /*1a60*/  LDCU.128 UR12, c[0x0][0xf10] ;  /* 0x0001e200ff0c77ac */ /* 0x000ea20008000c00 */
[----:B------:R-:W3:Y:S01]  /*1a70*/  LDCU UR8, c[0x0][0xf0c] ;  /* 0x0001e180ff0877ac */ /* 0x000ee20008000800 */
[----:B------:R-:W4:Y:S01]  /*1a80*/  LDCU UR9, c[0x0][0xf20] ;  /* 0x0001e400ff0977ac */ /* 0x000f220008000800 */
[----:B--2---:R-:W-:Y:S02]  /*1a90*/  UIMAD.WIDE.U32 UR4, UR26, UR12, URZ ;  /* 0x0000000c1a0472a5 */ /* 0x004fe4000f8e00ff */
[----:B------:R-:W-:Y:S02]  /*1aa0*/  UIMAD.WIDE.U32 UR6, UR34, UR15, URZ ;  /* 0x0000000f220672a5 */ /* 0x000fe4000f8e00ff */
[----:B---3--:R-:W-:Y:S02]  /*1ab0*/  UISETP.NE.AND UP2, UPT, UR8, 0x1, UPT ;  /* 0x000000010800788c */ /* 0x008fe4000bf45270 */
[----:B------:R-:W-:-:S03]  /*1ac0*/  USHF.R.U32.HI UR5, URZ, UR13, UR5 ;  /* 0x0000000dff057299 */ /* 0x000fc60008011605 */
[----:B------:R-:W-:Y:S01]  /*1ad0*/  UMOV UR4, UR7 ;  /* 0x0000000700047c82 */ /* 0x000fe20008000000 */
[----:B------:R-:W-:Y:S02]  /*1ae0*/  USEL UR5, UR26, UR5, !UP2 ;  /* 0x000000051a057287 */ /* 0x000fe4000d000000 */
[----:B------:R-:W-:Y:S02]  /*1af0*/  UISETP.NE.AND UP2, UPT, UR14, 0x1, UPT ;  /* 0x000000010e00788c */ /* 0x000fe4000bf45270 */
[----:B----4-:R-:W-:-:S04]  /*1b00*/  USHF.R.U32.HI UR4, URZ, UR9, UR4 ;  /* 0x00000009ff047299 */ /* 0x010fc80008011604 */
[----:B------:R-:W-:-:S04]  /*1b10*/  USEL UR4, UR34, UR4, !UP2 ;  /* 0x0000000422047287 */ /* 0x000fc8000d000000 */
[----:B------:R-:W-:Y:S02]  /*1b20*/  UIADD3 UR6, UPT, UPT, UR5, -UR4, URZ ;  /* 0x8000000405067290 */ /* 0x000fe4000fffe0ff */
[----:B------:R-:W-:Y:S02]  /*1b30*/  UIADD3 UR4, UPT, UPT, -UR5, UR4, URZ ;  /* 0x0000000405047290 */ /* 0x000fe4000fffe1ff */
[----:B------:R-:W-:Y:S02]  /*1b40*/  UIMAD UR34, UR6, UR14, UR34 ;  /* 0x0000000e062272a4 */ /* 0x000fe4000f8e0222 */
[----:B------:R-:W-:-:S12]  /*1b50*/  UIMAD UR26, UR4, UR8, UR26 ;  /* 0x00000008041a72a4 */ /* 0x000fd8000f8e021a */
.L_x_20:
[----:B------:R-:W-:Y:S05]  /*1b60*/  BRA.U !UP6, `(.L_x_21) ;  /* 0x000000010e0c7547 */ /* 0x000fea000b800000 */
[----:B------:R-:W-:Y:S01]  /*1b70*/  UCGABAR_WAIT ;  /* 0x0000000000007dc7 */ /* 0x000fe20008000000 */
[----:B------:R-:W-:Y:S01]  /*1b80*/  CCTL.IVALL ;  /* 0x00000000ff00798f */ /* 0x000fe20002000000 */
[----:B------:R-:W-:Y:S05]  /*1b90*/  BRA `(.L_x_22) ;  /* 0x0000000000047947 */ /* 0x000fea0003800000 */
.L_x_21:
[----:B------:R-:W-:Y:S06]  /*1ba0*/  BAR.SYNC.DEFER_BLOCKING 0x0 ;  /* 0x0000000000007b1d */ /* 0x000fec0000010000 */
.L_x_22:
[----:B------:R-:W-:Y:S05]  /*1bb0*/  BRA.U UP0, `(.L_x_23) ;  /* 0x0000002500bc7547 */ /* 0x000fea000b800000 */
[----:B------:R-:W2:Y:S01]  /*1bc0*/  LDCU UR6, c[0x0][0x38c] ;  /* 0x00007180ff0677ac */ /* 0x000ea20008000800 */
[----:B------:R-:W-:Y:S01]  /*1bd0*/  PLOP3.LUT P2, PT, PT, PT, UP4, 0x80, 0x8 ;  /* 0x000000000008781c */ /* 0x000fe20003f4f048 */
[----:B------:R-:W-:Y:S01]  /*1be0*/  IMAD.MOV.U32 R12, RZ, RZ, 0x1 ;  /* 0x00000001ff0c7424 */ /* 0x000fe200078e00ff */
[----:B------:R-:W-:Y:S02]  /*1bf0*/  ISETP.NE.AND P3, PT, R3, RZ, P4 ;  /* 0x000000ff0300720c */ /* 0x000fe40002765270 */
[----:B------:R-:W-:Y:S02]  /*1c00*/  CS2R R10, SRZ ;  /* 0x00000000000a7805 */ /* 0x000fe4000001ff00 */
[----:B------:R-:W-:Y:S01]  /*1c10*/  PLOP3.LUT P2, PT, P2, PT, PT, 0x8, 0x80 ;  /* 0x000000000080781c */ /* 0x000fe2000174e170 */
[----:B------:R-:W-:Y:S01]  /*1c20*/  IMAD.MOV.U32 R9, RZ, RZ, RZ ;  /* 0x000000ffff097224 */ /* 0x000fe200078e00ff */
[----:B------:R-:W3:Y:S01]  /*1c30*/  LDCU UR54, c[0x0][0x370] ;  /* 0x00006e00ff3677ac */ /* 0x000ee20008000800 */
[----:B------:R-:W-:Y:S01]  /*1c40*/  IMAD.MOV.U32 R8, RZ, RZ, 0x1 ;  /* 0x00000001ff087424 */ /* 0x000fe200078e00ff */
[----:B------:R-:W4:Y:S01]  /*1c50*/  LDCU.64 UR30, c[0x0][0x348] ;  /* 0x00006900ff1e77ac */ /* 0x000f220008000a00 */
[----:B------:R-:W-:Y:S01]  /*1c60*/  ULEA UR59, UR63, UR59, 0x1 ;  /* 0x0000003b3f3b7291 */ /* 0x000fe2000f8e08ff */
[----:B------:R-:W1:Y:S01]  /*1c70*/  LDCU UR53, c[0x0][0x374] ;  /* 0x00006e80ff3577ac */ /* 0x000e620008000800 */
[----:B--2---:R-:W-:-:S02]  /*1c80*/  UIADD3 UR5, UPT, UPT, UR6, 0x3f, URZ ;  /* 0x0000003f06057890 */ /* 0x004fc4000fffe0ff */
[----:B------:R-:W-:Y:S02]  /*1c90*/  UIADD3 UR62, UPT, UPT, UR6, 0x7e, URZ ;  /* 0x0000007e063e7890 */ /* 0x000fe4000fffe0ff */
[----:B------:R-:W-:Y:S01]  /*1ca0*/  USHF.R.S32.HI UR4, URZ, 0x1f, UR5 ;  /* 0x0000001fff047899 */ /* 0x000fe20008011405 */
[----:B------:R-:W-:-:S03]  /*1cb0*/  UMOV UR14, URZ ;  /* 0x000000ff000e7c82 */ /* 0x000fc60008000000 */
[----:B------:R-:W-:Y:S02]  /*1cc0*/  ULEA.HI UR4, UR4, UR5, URZ, 0x6 ;  /* 0x0000000504047291 */ /* 0x000fe4000f8f30ff */
[----:B------:R-:W-:Y:S02]  /*1cd0*/  UIADD3 UR5, UPT, UPT, UR6, -0x1, URZ ;  /* 0xffffffff06057890 */ /* 0x000fe4000fffe0ff */
[----:B------:R-:W-:Y:S02]  /*1ce0*/  USHF.R.S32.HI UR57, URZ, 0x6, UR4 ;  /* 0x00000006ff397899 */ /* 0x000fe40008011404 */
[----:B------:R-:W-:Y:S02]  /*1cf0*/  UISETP.GE.U32.AND UP1, UPT, UR5, -0x7f, UPT ;  /* 0xffffff810500788c */ /* 0x000fe4000bf26070 */
[----:B------:R-:W-:-:S04]  /*1d00*/  UISETP.LT.U32.AND UP0, UPT, UR57, 0x21, UPT ;  /* 0x000000213900788c */ /* 0x000fc8000bf01070 */
[----:B------:R-:W-:Y:S02]  /*1d10*/  USEL UR56, UR57, 0x21, UP0 ;  /* 0x0000002139387887 */ /* 0x000fe40008000000 */
[----:B------:R-:W-:Y:S02]  /*1d20*/  UISETP.NE.AND UP0, UPT, UR18, URZ, UPT ;  /* 0x000000ff1200728c */ /* 0x000fe4000bf05270 */
[----:B------:R-:W-:Y:S02]  /*1d30*/  UIADD3 UR4, UPT, UPT, UR56, -0x1, URZ ;  /* 0xffffffff38047890 */ /* 0x000fe4000fffe0ff */
[----:B------:R-:W-:Y:S02]  /*1d40*/  @UP1 UIADD3 UR4, UPT, UPT, UR56, URZ, URZ ;  /* 0x000000ff38041290 */ /* 0x000fe4000fffe0ff */
[----:B------:R-:W-:Y:S02]  /*1d50*/  USEL UR46, UR46, 0x2, UP0 ;  /* 0x000000022e2e7887 */ /* 0x000fe40008000000 */
[----:B------:R-:W-:-:S02]  /*1d60*/  UIADD3 UR60, UPT, UPT, UR57, -UR56, URZ ;  /* 0x80000038393c7290 */ /* 0x000fc4000fffe0ff */
[----:B------:R-:W-:Y:S02]  /*1d70*/  UIADD3 UR47, UPT, UPT, UR4, 0x1, URZ ;  /* 0x00000001042f7890 */ /* 0x000fe4000fffe0ff */
[----:B-1-34-:R-:W-:-:S12]  /*1d80*/  UIADD3 UR58, UPT, UPT, -UR4, URZ, URZ ;  /* 0x000000ff043a7290 */ /* 0x01afd8000fffe1ff */
.L_x_47:
[----:B------:R-:W-:Y:S01]  /*1d90*/  UISETP.NE.AND UP0, UPT, UR55, URZ, UPT ;  /* 0x000000ff3700728c */ /* 0x000fe2000bf05270 */
[----:B-1----:R-:W1:Y:S08]  /*1da0*/  S2UR UR55, SR_CgaCtaId ;  /* 0x00000000003779c3 */ /* 0x002e700000008800 */
[----:B---3--:R-:W-:Y:S05]  /*1db0*/  BRA.U UP0, `(.L_x_24) ;  /* 0x0000000100347547 */ /* 0x008fea000b800000 */
[----:B------:R-:W2:Y:S01]  /*1dc0*/  S2R R0, SR_CgaCtaId ;  /* 0x0000000000007919 */ /* 0x000ea20000008800 */
[----:B------:R-:W-:Y:S02]  /*1dd0*/  MOV R3, 0x400 ;  /* 0x0000040000037802 */ /* 0x000fe40000000f00 */
[----:B------:R-:W-:Y:S02]  /*1de0*/  SHF.L.U32 R2, R8, 0x1f, RZ ;  /* 0x0000001f08027819 */ /* 0x000fe400000006ff */
[----:B--2---:R-:W-:-:S05]  /*1df0*/  LEA R0, R0, R3, 0x18 ;  /* 0x0000000300007211 */ /* 0x004fca00078ec0ff */
[----:B------:R-:W-:-:S04]  /*1e00*/  IMAD R3, R9, 0x8, R0 ;  /* 0x0000000809037824 */ /* 0x000fc800078e0200 */
[----:B------:R-:W2:Y:S02]  /*1e10*/  SYNCS.PHASECHK.TRANS64.TRYWAIT P0, [R3+URZ+0x2a0], R2 ;  /* 0x0002a002030075a7 */ /* 0x000ea400080011ff */
[----:B--2---:R-:W-:Y:S05]  /*1e20*/  @!P0 BRA `(.L_x_25) ;  /* 0x0000008000388947 */ /* 0x004fea0003800000 */
.L_x_167:
[----:B------:R-:W-:Y:S01]  /*1e30*/  VIADD R9, R9, 0x1 ;  /* 0x0000000109097836 */ /* 0x000fe20000000000 */
[----:B------:R2:W-:Y:S04]  /*1e40*/  SYNCS.ARRIVE.TRANS64.A1T0 RZ, [R3+URZ+0x290], RZ ;  /* 0x000290ff03ff79a7 */ /* 0x0005e800081000ff */
[----:B------:R-:W-:-:S04]  /*1e50*/  ISETP.NE.AND P0, PT, R9, 0x2, PT ;  /* 0x000000020900780c */ /* 0x000fc80003f05270 */
[----:B------:R-:W-:Y:S02]  /*1e60*/  SEL R9, R9, RZ, P0 ;  /* 0x000000ff09097207 */ /* 0x000fe40000000000 */
[----:B--2---:R-:W-:-:S04]  /*1e70*/  SEL R3, RZ, 0x1, P0 ;  /* 0x00000001ff037807 */ /* 0x004fc80000000000 */
[----:B------:R-:W-:Y:S02]  /*1e80*/  LOP3.LUT R8, R8, R3, RZ, 0x3c, !PT ;  /* 0x0000000308087212 */ /* 0x000fe400078e3cff */
.L_x_24:
[----:B------:R-:W-:Y:S01]  /*1e90*/  UMOV UR5, 0x400 ;  /* 0x0000040000057882 */ /* 0x000fe20000000000 */
[----:B------:R-:W-:Y:S01]  /*1ea0*/  SHF.L.U32 R0, R12, 0x1f, RZ ;  /* 0x0000001f0c007819 */ /* 0x000fe200000006ff */
[----:B-1----:R-:W-:Y:S02]  /*1eb0*/  ULEA UR5, UR55, UR5, 0x18 ;  /* 0x0000000537057291 */ /* 0x002fe4000f8ec0ff */
[----:B------:R-:W-:Y:S02]  /*1ec0*/  UISETP.GE.U32.AND UP0, UPT, UR62, 0x7f, UPT ;  /* 0x0000007f3e00788c */ /* 0x000fe4000bf06070 */
[----:B------:R-:W-:Y:S02]  /*1ed0*/  ULEA UR4, UR14, UR5, 0x3 ;  /* 0x000000050e047291 */ /* 0x000fe4000f8e18ff */
[----:B------:R-:W-:Y:S02]  /*1ee0*/  ULEA UR35, UR34, UR59, 0x2 ;  /* 0x0000003b22237291 */ /* 0x000fe4000f8e10ff */
[----:B------:R-:W-:-:S02]  /*1ef0*/  ULEA.HI UR11, UR34, UR34, URZ, 0x1 ;  /* 0x00000022220b7291 */ /* 0x000fc4000f8f08ff */
[----:B------:R-:W-:Y:S02]  /*1f00*/  USHF.L.U32 UR35, UR35, 0x4, URZ ;  /* 0x0000000423237899 */ /* 0x000fe400080006ff */
[----:B------:R-:W-:Y:S01]  /*1f10*/  USHF.R.S32.HI UR11, URZ, 0x1, UR11 ;  /* 0x00000001ff0b7899 */ /* 0x000fe2000801140b */
[----:B------:R1:W2:Y:S01]  /*1f20*/  SYNCS.PHASECHK.TRANS64.TRYWAIT P1, [UR4+0x108], R0 ;  /* 0x00010800ff0075a7 */ /* 0x0002a20008021104 */
[----:B------:R-:W-:Y:S01]  /*1f30*/  ULEA.HI UR4, UR26, UR26, URZ, 0x1 ;  /* 0x0000001a1a047291 */ /* 0x000fe2000f8f08ff */
[----:B------:R-:W-:-:S03]  /*1f40*/  UMOV UR20, URZ ;  /* 0x000000ff00147c82 */ /* 0x000fc60008000000 */
[----:B------:R-:W-:Y:S02]  /*1f50*/  USHF.L.U32 UR43, UR4, 0x7, URZ ;  /* 0x00000007042b7899 */ /* 0x000fe400080006ff */
[----:B------:R-:W-:Y:S02]  /*1f60*/  ULOP3.LUT UR27, UR4, 0xfffffffe, URZ, 0xc0, !UPT ;  /* 0xfffffffe041b7892 */ /* 0x000fe4000f8ec0ff */
[----:B------:R-:W-:Y:S02]  /*1f70*/  ULOP3.LUT UR43, UR43, 0xffffff00, URZ, 0xc0, !UPT ;  /* 0xffffff002b2b7892 */ /* 0x000fe4000f8ec0ff */
[----:B------:R-:W-:Y:S02]  /*1f80*/  ULOP3.LUT UR27, UR27, 0x1, UR61, 0xf8, !UPT ;  /* 0x000000011b1b7892 */ /* 0x000fe4000f8ef83d */
[----:B------:R-:W-:Y:S01]  /*1f90*/  ULEA UR43, UR63, UR43, 0x7 ;  /* 0x0000002b3f2b7291 */ /* 0x000fe2000f8e38ff */
[----:B------:R-:W-:Y:S11]  /*1fa0*/  BRA.U !UP0, `(.L_x_26) ;  /* 0x0000000508247547 */ /* 0x000ff6000b800000 */
[----:B------:R-:W-:Y:S01]  /*1fb0*/  UMOV UR15, UR58 ;  /* 0x0000003a000f7c82 */ /* 0x000fe20008000000 */
[----:B------:R-:W-:Y:S01]  /*1fc0*/  UMOV UR4, UR14 ;  /* 0x0000000e00047c82 */ /* 0x000fe20008000000 */
[----:B------:R-:W-:Y:S01]  /*1fd0*/  UMOV UR28, 0xffffffff ;  /* 0xffffffff001c7882 */ /* 0x000fe20000000000 */
[----:B------:R-:W-:-:S05]  /*1fe0*/  UMOV UR42, URZ ;  /* 0x000000ff002a7c82 */ /* 0x000fca0008000000 */
.L_x_34:
[----:B------:R-:W-:Y:S01]  /*1ff0*/  ULEA UR6, UR4, UR5, 0x3 ;  /* 0x0000000504067291 */ /* 0x000fe2000f8e18ff */
[----:B--2---:R-:W-:Y:S01]  /*2000*/  @P4 MOV R2, 0x3000 ;  /* 0x0000300000024802 */ /* 0x004fe20000000f00 */
[----:B--23--:R-:W-:Y:S10]  /*2010*/  @P1 BRA `(.L_x_27) ;  /* 0x00000000000c1947 */ /* 0x00cff40003800000 */
[----:B------:R-:W-:-:S04]  /*2020*/  SHF.L.U32 R3, R12, 0x1f, RZ ;  /* 0x0000001f0c037819 */ /* 0x000fc800000006ff */
[----:B------:R-:W2:Y:S02]  /*2030*/  SYNCS.PHASECHK.TRANS64.TRYWAIT P0, [UR6+0x108], R3 ;  /* 0x00010803ff0075a7 */ /* 0x000ea40008001106 */
[----:B--2---:R-:W-:Y:S05]  /*2040*/  @!P0 BRA `(.L_x_28) ;  /* 0x0000007c00c48947 */ /* 0x004fea0003800000 */
.L_x_27:
[----:B------:R2:W-:Y:S01]  /*2050*/  @P4 SYNCS.ARRIVE.TRANS64 RZ, [UR6], R2 ;  /* 0x00000002ffff49a7 */ /* 0x0005e20008000006 */
[----:B------:R-:W-:Y:S02]  /*2060*/  ULOP3.LUT UR7, UR46, 0x2, URZ, 0xfc, !UPT ;  /* 0x000000022e077892 */ /* 0x000fe4000f8efcff */
[----:B------:R-:W-:Y:S02]  /*2070*/  UIADD3 UR15, UPT, UPT, UR15, 0x1, URZ ;  /* 0x000000010f0f7890 */ /* 0x000fe4000fffe0ff */
[----:B------:R-:W-:Y:S02]  /*2080*/  UISETP.NE.AND UP0, UPT, UR7, 0x2, UPT ;  /* 0x000000020700788c */ /* 0x000fe4000bf05270 */
[----:B------:R-:W-:Y:S02]  /*2090*/  UIADD3 UR28, UPT, UPT, UR28, 0x1, URZ ;  /* 0x000000011c1c7890 */ /* 0x000fe4000fffe0ff */
[----:B------:R-:W-:-:S05]  /*20a0*/  UISETP.NE.AND UP4, UPT, UR15, 0x1, UPT ;  /* 0x000000010f00788c */ /* 0x000fca000bf85270 */
[----:B------:R-:W-:Y:S05]  /*20b0*/  BRA.U UP0, `(.L_x_29) ;  /* 0x0000000100047547 */ /* 0x000fea000b800000 */
[----:B------:R-:W-:Y:S05]  /*20c0*/  BPT.TRAP 0x1 ;  /* 0x000000040000795c */ /* 0x000fea0000300000 */
.L_x_29:
[----:B------:R-:W-:Y:S04]  /*20d0*/  BSSY.RECONVERGENT B0, `(.L_x_30) ;  /* 0x0000003000007945 */ /* 0x000fe80003800200 */
[----:B------:R-:W-:Y:S05]  /*20e0*/  @!P3 BRA `(.L_x_31) ;  /* 0x000000000004b947 */ /* 0x000fea0003800000 */
[----:B------:R-:W-:Y:S05]  /*20f0*/  BPT.TRAP 0x1 ;  /* 0x000000040000795c */ /* 0x000fea0000300000 */
.L_x_31:
[----:B------:R-:W-:Y:S05]  /*2100*/  BSYNC.RECONVERGENT B0 ;  /* 0x0000000000007941 */ /* 0x000fea0003800200 */
.L_x_30:
[----:B------:R-:W-:Y:S01]  /*2110*/  UIADD3 UR7, UPT, UPT, UR4, 0x1, URZ ;  /* 0x0000000104077890 */ /* 0x000fe2000fffe0ff */
[----:B------:R-:W-:Y:S01]  /*2120*/  BSSY.RECONVERGENT B0, `(.L_x_32) ;  /* 0x000002d000007945 */ /* 0x000fe20003800200 */
[----:B------:R-:W-:Y:S02]  /*2130*/  ELECT P0, URZ, PT ;  /* 0x0000000000ff782f */ /* 0x000fe40003800000 */
[----:B------:R-:W-:-:S04]  /*2140*/  UISETP.NE.AND UP0, UPT, UR7, 0x21, UPT ;  /* 0x000000210700788c */ /* 0x000fc8000bf05270 */
[----:B------:R-:W-:Y:S02]  /*2150*/  USEL UR8, URZ, 0x1, UP0 ;  /* 0x00000001ff087887 */ /* 0x000fe40008000000 */
[----:B------:R-:W-:-:S04]  /*2160*/  USEL UR14, UR7, URZ, UP0 ;  /* 0x000000ff070e7287 */ /* 0x000fc80008000000 */
[----:B------:R-:W-:Y:S01]  /*2170*/  ULEA UR7, UR14, UR5, 0x3 ;  /* 0x000000050e077291 */ /* 0x000fe2000f8e18ff */
[----:B------:R-:W-:-:S04]  /*2180*/  LOP3.LUT R12, R12, UR8, RZ, 0x3c, !PT ;  /* 0x000000080c0c7c12 */ /* 0x000fc8000f8e3cff */
[----:B-1----:R-:W-:-:S04]  /*2190*/  SHF.L.U32 R0, R12, 0x1f, RZ ;  /* 0x0000001f0c007819 */ /* 0x002fc800000006ff */
[----:B------:R1:W3:Y:S01]  /*21a0*/  SYNCS.PHASECHK.TRANS64.TRYWAIT P1, [UR7+0x108], R0 ;  /* 0x00010800ff0075a7 */ /* 0x0002e20008021107 */
[----:B------:R-:W-:Y:S05]  /*21b0*/  @!P0 BRA `(.L_x_33) ;  /* 0x00000000008c8947 */ /* 0x000fea0003800000 */
[----:B------:R-:W-:Y:S02]  /*21c0*/  USHF.L.U32 UR24, UR4, 0x9, URZ ;  /* 0x0000000904187899 */ /* 0x000fe400080006ff */
[----:B------:R-:W-:Y:S02]  /*21d0*/  ULEA UR40, UR4, UR5, 0xc ;  /* 0x0000000504287291 */ /* 0x000fe4000f8e60ff */
[----:B------:R-:W-:Y:S02]  /*21e0*/  UIADD3 UR22, UP3, UPT, UR30, 0x80, URZ ;  /* 0x000000801e167890 */ /* 0x000fe4000ff7e0ff */
[----:B------:R-:W-:Y:S02]  /*21f0*/  ULEA UR32, UR4, UR38, 0xa ;  /* 0x0000002604207291 */ /* 0x000fe4000f8e50ff */
[----:B------:R-:W-:Y:S02]  /*2200*/  UIADD3 UR20, UP2, UPT, UR30, 0x180, URZ ;  /* 0x000001801e147890 */ /* 0x000fe4000ff5e0ff */
[----:B------:R-:W-:-:S02]  /*2210*/  UIADD3 UR18, UP1, UPT, UR30, 0x280, URZ ;  /* 0x000002801e127890 */ /* 0x000fc4000ff3e0ff */
[----:B------:R-:W-:Y:S02]  /*2220*/  UIADD3 UR16, UP0, UPT, UR30, 0x380, URZ ;  /* 0x000003801e107890 */ /* 0x000fe4000ff1e0ff */
[----:B------:R-:W-:Y:S02]  /*2230*/  ULOP3.LUT UR8, UR24, UR45, URZ, 0xfc, !UPT ;  /* 0x0000002d18087292 */ /* 0x000fe4000f8efcff */
[----:B------:R-:W-:Y:S02]  /*2240*/  ULOP3.LUT UR41, UR6, 0xfefffff8, URZ, 0xc0, !UPT ;  /* 0xfefffff806297892 */ /* 0x000fe4000f8ec0ff */
[----:B------:R-:W-:Y:S02]  /*2250*/  UIADD3.X UR23, UPT, UPT, URZ, UR31, URZ, UP3, !UPT ;  /* 0x0000001fff177290 */ /* 0x000fe40009ffe4ff */
[----:B------:R-:W-:Y:S02]  /*2260*/  UIADD3 UR40, UPT, UPT, UR40, 0x6600, URZ ;  /* 0x0000660028287890 */ /* 0x000fe4000fffe0ff */
[----:B------:R-:W-:-:S02]  /*2270*/  UIADD3.X UR21, UPT, UPT, URZ, UR31, URZ, UP2, !UPT ;  /* 0x0000001fff157290 */ /* 0x000fc400097fe4ff */
[----:B------:R-:W-:Y:S02]  /*2280*/  UIADD3 UR32, UPT, UPT, UR5, 0x27600, UR32 ;  /* 0x0002760005207890 */ /* 0x000fe4000fffe020 */
[----:B------:R-:W-:Y:S02]  /*2290*/  UPRMT UR7, URZ, 0x5410, UR37 ;  /* 0x00005410ff077896 */ /* 0x000fe40008000025 */
[----:B------:R-:W-:Y:S02]  /*22a0*/  UIADD3.X UR19, UPT, UPT, URZ, UR31, URZ, UP1, !UPT ;  /* 0x0000001fff137290 */ /* 0x000fe40008ffe4ff */
[----:B------:R-:W-:Y:S02]  /*22b0*/  UIADD3 UR24, UPT, UPT, UR5, 0x2fa00, UR24 ;  /* 0x0002fa0005187890 */ /* 0x000fe4000fffe018 */
[----:B------:R-:W-:Y:S02]  /*22c0*/  UIADD3.X UR17, UPT, UPT, URZ, UR31, URZ, UP0, !UPT ;  /* 0x0000001fff117290 */ /* 0x000fe400087fe4ff */
[----:B------:R-:W-:Y:S01]  /*22d0*/  UIADD3 UR8, UPT, UPT, UR5, 0x33c00, UR8 ;  /* 0x00033c0005087890 */ /* 0x000fe2000fffe008 */
[----:B------:R-:W-:Y:S01]  /*22e0*/  UMOV UR48, 0x0 ;  /* 0x0000000000307882 */ /* 0x000fe20000000000 */
[----:B------:R-:W-:Y:S01]  /*22f0*/  UMOV UR49, 0x10000000 ;  /* 0x1000000000317882 */ /* 0x000fe20000000000 */
[----:B------:R-:W-:Y:S01]  /*2300*/  UMOV UR34, UR42 ;  /* 0x0000002a00227c82 */ /* 0x000fe20008000000 */
[----:B------:R-:W-:Y:S01]  /*2310*/  UMOV UR36, UR44 ;  /* 0x0000002c00247c82 */ /* 0x000fe20008000000 */
[----:B------:R-:W-:Y:S01]  /*2320*/  UMOV UR33, UR41 ;  /* 0x0000002900217c82 */ /* 0x000fe20008000000 */
[----:B------:R-:W-:Y:S01]  /*2330*/  UMOV UR26, URZ ;  /* 0x000000ff001a7c82 */ /* 0x000fe20008000000 */
[----:B------:R-:W-:Y:S01]  /*2340*/  UMOV UR29, UR44 ;  /* 0x0000002c001d7c82 */ /* 0x000fe20008000000 */
[----:B------:R-:W-:Y:S01]  /*2350*/  UMOV UR25, UR41 ;  /* 0x0000002900197c82 */ /* 0x000fe20008000000 */
[----:B------:R4:W-:Y:S01]  /*2360*/  UTMALDG.3D.2CTA [UR40], [UR22], desc[UR48] ;  /* 0x00003028160075b4 */ /* 0x0009e20008211000 */
[----:B------:R-:W-:Y:S01]  /*2370*/  UMOV UR52, 0xf0000 ;  /* 0x000f000000347882 */ /* 0x000fe20000000000 */
[----:B------:R-:W-:Y:S01]  /*2380*/  UMOV UR12, UR28 ;  /* 0x0000001c000c7c82 */ /* 0x000fe20008000000 */
[----:B------:R-:W-:Y:S01]  /*2390*/  UMOV UR13, UR44 ;  /* 0x0000002c000d7c82 */ /* 0x000fe20008000000 */
[----:B------:R-:W-:Y:S01]  /*23a0*/  UMOV UR9, UR41 ;  /* 0x0000002900097c82 */ /* 0x000fe20008000000 */
[----:B------:R4:W-:Y:S01]  /*23b0*/  UTMALDG.3D.MULTICAST.2CTA [UR32], [UR20], UR7, desc[UR48] ;  /* 0x00003020140073b4 */ /* 0x0009e20008211807 */
[----:B------:R4:W-:Y:S01]  /*23c0*/  UTMALDG.4D.2CTA [UR24], [UR18], desc[UR48] ;  /* 0x00003018120075b4 */ /* 0x0009e20008219000 */
[----:B------:R4:W-:Y:S02]  /*23d0*/  UTMALDG.4D.MULTICAST.2CTA [UR8], [UR16], UR52, desc[UR48] ;  /* 0x00003008100073b4 */ /* 0x0009e40008219834 */
[----:B----4-:R-:W-:Y:S01]  /*23e0*/  NOP ;  /* 0x0000000000007918 */ /* 0x010fe20000000000 */
.L_x_33:
[----:B------:R-:W-:Y:S05]  /*23f0*/  BSYNC.RECONVERGENT B0 ;  /* 0x0000000000007941 */ /* 0x000fea0003800200 */
.L_x_32:
[----:B------:R-:W-:Y:S01]  /*2400*/  UIADD3 UR42, UPT, UPT, UR42, 0x40, URZ ;  /* 0x000000402a2a7890 */ /* 0x000fe2000fffe0ff */
[----:B------:R-:W-:Y:S01]  /*2410*/  UMOV UR4, UR14 ;  /* 0x0000000e00047c82 */ /* 0x000fe20008000000 */
[----:B------:R-:W-:Y:S01]  /*2420*/  UMOV UR20, UR47 ;  /* 0x0000002f00147c82 */ /* 0x000fe20008000000 */
[----:B------:R-:W-:Y:S09]  /*2430*/  BRA.U UP4, `(.L_x_34) ;  /* 0xfffffff904ec7547 */ /* 0x000ff2000b83ffff */
.L_x_26:
[----:B------:R-:W-:Y:S01]  /*2440*/  ULEA UR4, UR14, UR5, 0x3 ;  /* 0x000000050e047291 */ /* 0x000fe2000f8e18ff */
[----:B-1----:R-:W-:Y:S01]  /*2450*/  SHF.L.U32 R0, R12, 0x1f, RZ ;  /* 0x0000001f0c007819 */ /* 0x002fe200000006ff */
[----:B------:R-:W-:Y:S01]  /*2460*/  @!P2 SYNCS.ARRIVE.TRANS64.A1T0 RZ, [UR5+0x248], RZ ;  /* 0x000248ffffffa9a7 */ /* 0x000fe20008100005 */
[----:B------:R-:W-:-:S06]  /*2470*/  UISETP.GT.AND UP0, UPT, UR57, UR56, UPT ;  /* 0x000000383900728c */ /* 0x000fcc000bf04270 */
[----:B--23--:R1:W2:Y:S03]  /*2480*/  SYNCS.PHASECHK.TRANS64.TRYWAIT P1, [UR4+0x108], R0 ;  /* 0x00010800ff0075a7 */ /* 0x00c2a60008021104 */
[----:B------:R-:W-:Y:S05]  /*2490*/  BRA.U !UP0, `(.L_x_35) ;  /* 0x0000000508187547 */ /* 0x000fea000b800000 */
[----:B------:R-:W-:Y:S01]  /*24a0*/  UIADD3 UR15, UPT, UPT, UR60, UR20, URZ ;  /* 0x000000143c0f7290 */ /* 0x000fe2000fffe0ff */
[----:B------:R-:W-:-:S11]  /*24b0*/  UMOV UR6, UR14 ;  /* 0x0000000e00067c82 */ /* 0x000fd60008000000 */
.L_x_43:
[----:B------:R-:W-:Y:S01]  /*24c0*/  ULEA UR7, UR6, UR5, 0x3 ;  /* 0x0000000506077291 */ /* 0x000fe2000f8e18ff */
[----:B--2---:R-:W-:Y:S01]  /*24d0*/  @P4 MOV R2, 0x3000 ;  /* 0x0000300000024802 */ /* 0x004fe20000000f00 */
[----:B--23--:R-:W-:Y:S10]  /*24e0*/  @P1 BRA `(.L_x_36) ;  /* 0x00000000000c1947 */ /* 0x00cff40003800000 */
[----:B------:R-:W-:-:S04]  /*24f0*/  SHF.L.U32 R3, R12, 0x1f, RZ ;  /* 0x0000001f0c037819 */ /* 0x000fc800000006ff */
[----:B------:R-:W2:Y:S02]  /*2500*/  SYNCS.PHASECHK.TRANS64.TRYWAIT P0, [UR7+0x108], R3 ;  /* 0x00010803ff0075a7 */ /* 0x000ea40008001107 */
[----:B--2---:R-:W-:Y:S05]  /*2510*/  @!P0 BRA `(.L_x_37) ;  /* 0x0000007800a88947 */ /* 0x004fea0003800000 */
.L_x_36:
[----:B------:R2:W-:Y:S01]  /*2520*/  @P4 SYNCS.ARRIVE.TRANS64 RZ, [UR7], R2 ;  /* 0x00000002ffff49a7 */ /* 0x0005e20008000007 */
[----:B------:R-:W-:-:S04]  /*2530*/  ULOP3.LUT UR4, UR46, 0x2, URZ, 0xfc, !UPT ;  /* 0x000000022e047892 */ /* 0x000fc8000f8efcff */
[----:B------:R-:W-:-:S09]  /*2540*/  UISETP.NE.AND UP0, UPT, UR4, 0x2, UPT ;  /* 0x000000020400788c */ /* 0x000fd2000bf05270 */
[----:B------:R-:W-:Y:S05]  /*2550*/  BRA.U UP0, `(.L_x_38) ;  /* 0x0000000100047547 */ /* 0x000fea000b800000 */
[----:B------:R-:W-:Y:S05]  /*2560*/  BPT.TRAP 0x1 ;  /* 0x000000040000795c */ /* 0x000fea0000300000 */
.L_x_38:
[----:B------:R-:W-:Y:S04]  /*2570*/  BSSY.RECONVERGENT B0, `(.L_x_39) ;  /* 0x0000003000007945 */ /* 0x000fe80003800200 */
[----:B------:R-:W-:Y:S05]  /*2580*/  @!P3 BRA `(.L_x_40) ;  /* 0x000000000004b947 */ /* 0x000fea0003800000 */
[----:B------:R-:W-:Y:S05]  /*2590*/  BPT.TRAP 0x1 ;  /* 0x000000040000795c */ /* 0x000fea0000300000 */
.L_x_40:
[----:B------:R-:W-:Y:S05]  /*25a0*/  BSYNC.RECONVERGENT B0 ;  /* 0x0000000000007941 */ /* 0x000fea0003800200 */
.L_x_39:
        /* <DEDUP_REMOVED lines=11> */
[----:B------:R-:W-:Y:S02]  /*2660*/  ULEA UR40, UR6, UR5, 0xc ;  /* 0x0000000506287291 */ /* 0x000fe4000f8e60ff */
[----:B------:R-:W-:Y:S02]  /*2670*/  UIADD3 UR22, UP3, UPT, UR30, 0x80, URZ ;  /* 0x000000801e167890 */ /* 0x000fe4000ff7e0ff */
[----:B------:R-:W-:Y:S02]  /*2680*/  USHF.L.U32 UR16, UR6, 0x9, URZ ;  /* 0x0000000906107899 */ /* 0x000fe400080006ff */
[----:B------:R-:W-:Y:S02]  /*2690*/  ULEA UR32, UR6, UR38, 0xa ;  /* 0x0000002606207291 */ /* 0x000fe4000f8e50ff */
[----:B------:R-:W-:Y:S02]  /*26a0*/  UIADD3 UR12, UP2, UPT, UR30, 0x180, URZ ;  /* 0x000001801e0c7890 */ /* 0x000fe4000ff5e0ff */
[----:B------:R-:W-:-:S02]  /*26b0*/  UIADD3 UR28, UP1, UPT, UR30, 0x280, URZ ;  /* 0x000002801e1c7890 */ /* 0x000fc4000ff3e0ff */
[----:B------:R-:W-:Y:S02]  /*26c0*/  UIADD3 UR24, UP0, UPT, UR30, 0x380, URZ ;  /* 0x000003801e187890 */ /* 0x000fe4000ff1e0ff */
[----:B------:R-:W-:Y:S02]  /*26d0*/  USHF.L.U32 UR42, UR20, 0x6, URZ ;  /* 0x00000006142a7899 */ /* 0x000fe400080006ff */
[----:B------:R-:W-:Y:S02]  /*26e0*/  ULOP3.LUT UR41, UR7, 0xfefffff8, URZ, 0xc0, !UPT ;  /* 0xfefffff807297892 */ /* 0x000fe4000f8ec0ff */
[----:B------:R-:W-:Y:S02]  /*26f0*/  UIADD3.X UR23, UPT, UPT, URZ, UR31, URZ, UP3, !UPT ;  /* 0x0000001fff177290 */ /* 0x000fe40009ffe4ff */
[----:B------:R-:W-:Y:S02]  /*2700*/  ULOP3.LUT UR8, UR16, UR45, URZ, 0xfc, !UPT ;  /* 0x0000002d10087292 */ /* 0x000fe4000f8efcff */
[----:B------:R-:W-:-:S02]  /*2710*/  UIADD3 UR40, UPT, UPT, UR40, 0x6600, URZ ;  /* 0x0000660028287890 */ /* 0x000fc4000fffe0ff */
[----:B------:R-:W-:Y:S02]  /*2720*/  UIADD3.X UR13, UPT, UPT, URZ, UR31, URZ, UP2, !UPT ;  /* 0x0000001fff0d7290 */ /* 0x000fe400097fe4ff */
[----:B------:R-:W-:Y:S02]  /*2730*/  UIADD3 UR32, UPT, UPT, UR5, 0x27600, UR32 ;  /* 0x0002760005207890 */ /* 0x000fe4000fffe020 */
[----:B------:R-:W-:Y:S02]  /*2740*/  UPRMT UR4, URZ, 0x5410, UR37 ;  /* 0x00005410ff047896 */ /* 0x000fe40008000025 */
[----:B------:R-:W-:Y:S02]  /*2750*/  UIADD3.X UR29, UPT, UPT, URZ, UR31, URZ, UP1, !UPT ;  /* 0x0000001fff1d7290 */ /* 0x000fe40008ffe4ff */
[----:B------:R-:W-:Y:S02]  /*2760*/  UIADD3 UR16, UPT, UPT, UR5, 0x2fa00, UR16 ;  /* 0x0002fa0005107890 */ /* 0x000fe4000fffe010 */
[----:B------:R-:W-:-:S02]  /*2770*/  UIADD3 UR8, UPT, UPT, UR5, 0x33c00, UR8 ;  /* 0x00033c0005087890 */ /* 0x000fc4000fffe008 */
[----:B------:R-:W-:Y:S01]  /*2780*/  UIADD3.X UR25, UPT, UPT, URZ, UR31, URZ, UP0, !UPT ;  /* 0x0000001fff197290 */ /* 0x000fe200087fe4ff */
[----:B------:R-:W-:Y:S01]  /*2790*/  UMOV UR48, 0x0 ;  /* 0x0000000000307882 */ /* 0x000fe20000000000 */
[----:B------:R-:W-:Y:S01]  /*27a0*/  UMOV UR49, 0x10000000 ;  /* 0x1000000000317882 */ /* 0x000fe20000000000 */
[----:B------:R-:W-:Y:S01]  /*27b0*/  UMOV UR36, UR44 ;  /* 0x0000002c00247c82 */ /* 0x000fe20008000000 */
[----:B------:R-:W-:Y:S01]  /*27c0*/  UMOV UR33, UR41 ;  /* 0x0000002900217c82 */ /* 0x000fe20008000000 */
[----:B------:R-:W-:Y:S01]  /*27d0*/  UMOV UR34, UR42 ;  /* 0x0000002a00227c82 */ /* 0x000fe20008000000 */
[----:B------:R-:W-:Y:S01]  /*27e0*/  UTMALDG.3D.2CTA [UR40], [UR22], desc[UR48] ;  /* 0x00003028160075b4 */ /* 0x000fe20008211000 */
[----:B------:R-:W-:Y:S01]  /*27f0*/  UMOV UR18, URZ ;  /* 0x000000ff00127c82 */ /* 0x000fe20008000000 */
[----:B------:R-:W-:Y:S01]  /*2800*/  UMOV UR19, UR27 ;  /* 0x0000001b00137c82 */ /* 0x000fe20008000000 */
[----:B------:R-:W-:Y:S01]  /*2810*/  UMOV UR21, UR44 ;  /* 0x0000002c00157c82 */ /* 0x000fe20008000000 */
[----:B------:R-:W-:Y:S01]  /*2820*/  UMOV UR17, UR41 ;  /* 0x0000002900117c82 */ /* 0x000fe20008000000 */
[----:B------:R-:W-:Y:S01]  /*2830*/  UMOV UR26, 0xf0000 ;  /* 0x000f0000001a7882 */ /* 0x000fe20000000000 */
[----:B------:R-:W-:Y:S01]  /*2840*/  UMOV UR9, UR41 ;  /* 0x0000002900097c82 */ /* 0x000fe20008000000 */
[----:B------:R4:W-:Y:S01]  /*2850*/  UTMALDG.3D.MULTICAST.2CTA [UR32], [UR12], UR4, desc[UR48] ;  /* 0x000030200c0073b4 */ /* 0x0009e20008211804 */
[----:B------:R1:W-:Y:S01]  /*2860*/  UTMALDG.4D.2CTA [UR16], [UR28], desc[UR48] ;  /* 0x000030101c0075b4 */ /* 0x0003e20008219000 */
[----:B----4-:R-:W-:Y:S01]  /*2870*/  UMOV UR12, UR20 ;  /* 0x00000014000c7c82 */ /* 0x010fe20008000000 */
[----:B------:R-:W-:-:S02]  /*2880*/  UMOV UR13, UR44 ;  /* 0x0000002c000d7c82 */ /* 0x000fc40008000000 */
[----:B------:R1:W-:Y:S02]  /*2890*/  UTMALDG.4D.MULTICAST.2CTA [UR8], [UR24], UR26, desc[UR48] ;  /* 0x00003008180073b4 */ /* 0x0003e4000821981a */
[----:B-1----:R-:W-:Y:S01]  /*28a0*/  NOP ;  /* 0x0000000000007918 */ /* 0x002fe20000000000 */
.L_x_42:
[----:B------:R-:W-:Y:S05]  /*28b0*/  BSYNC.RECONVERGENT B0 ;  /* 0x0000000000007941 */ /* 0x000fea0003800200 */
.L_x_41:
[----:B------:R-:W-:Y:S01]  /*28c0*/  UIADD3 UR20, UPT, UPT, UR20, 0x1, URZ ;  /* 0x0000000114147890 */ /* 0x000fe2000fffe0ff */
[----:B------:R-:W-:-:S03]  /*28d0*/  UMOV UR6, UR14 ;  /* 0x0000000e00067c82 */ /* 0x000fc60008000000 */
[----:B------:R-:W-:-:S09]  /*28e0*/  UISETP.NE.AND UP0, UPT, UR20, UR15, UPT ;  /* 0x0000000f1400728c */ /* 0x000fd2000bf05270 */
[----:B------:R-:W-:Y:S05]  /*28f0*/  BRA.U UP0, `(.L_x_43) ;  /* 0xfffffff900f07547 */ /* 0x000fea000b83ffff */
.L_x_35:
[C---:B------:R-:W-:Y:S01]  /*2900*/  LEA R3, R11.reuse, UR5, 0x3 ;  /* 0x000000050b037c11 */ /* 0x040fe2000f8e18ff */
[----:B------:R-:W-:Y:S01]  /*2910*/  NOP ;  /* 0x0000000000007918 */ /* 0x000fe20000000000 */
[----:B-1----:R-:W-:Y:S02]  /*2920*/  SHF.L.U32 R0, R10, 0x1f, RZ ;  /* 0x0000001f0a007819 */ /* 0x002fe400000006ff */
[----:B------:R-:W-:Y:S02]  /*2930*/  LEA R5, R11, UR5, 0x4 ;  /* 0x000000050b057c11 */ /* 0x000fe4000f8e20ff */
[----:B------:R-:W1:Y:S02]  /*2940*/  SYNCS.PHASECHK.TRANS64.TRYWAIT P0, [R3+URZ+0x250], R0 ;  /* 0x00025000030075a7 */ /* 0x000e6400080011ff */
[----:B-1----:R-:W-:Y:S05]  /*2950*/  @!P0 BRA `(.L_x_44) ;  /* 0x0000007400b08947 */ /* 0x002fea0003800000 */
.L_x_170:
[----:B------:R-:W4:Y:S01]  /*2960*/  LDS.128 R4, [R5+0x2c0] ;  /* 0x0002c00005047984 */ /* 0x000f220000000c00 */
[----:B------:R-:W-:Y:S01]  /*2970*/  UISETP.GE.AND UP0, UPT, UR39, 0x1, UPT ;  /* 0x000000012700788c */ /* 0x000fe2000bf06270 */
[----:B------:R-:W-:Y:S01]  /*2980*/  @!PT LDS RZ, [RZ] ;  /* 0x00000000fffff984 */ /* 0x000fe20000000800 */
[----:B------:R-:W-:Y:S01]  /*2990*/  @!PT LDS RZ, [RZ] ;  /* 0x00000000fffff984 */ /* 0x000fe20000000800 */
[----:B------:R-:W-:Y:S01]  /*29a0*/  @!PT LDS RZ, [RZ] ;  /* 0x00000000fffff984 */ /* 0x000fe20000000800 */
[----:B------:R-:W-:Y:S01]  /*29b0*/  @!PT LDS RZ, [RZ] ;  /* 0x00000000fffff984 */ /* 0x000fe20000000800 */
[----:B------:R1:W-:Y:S06]  /*29c0*/  MEMBAR.ALL.CTA ;  /* 0x0000000000007992 */ /* 0x0003ec0000008000 */
[----:B-1----:R-:W1:Y:S01]  /*29d0*/  FENCE.VIEW.ASYNC.S ;  /* 0x00000000000073c6 */ /* 0x002e620000000000 */
[----:B----4-:R-:W-:-:S13]  /*29e0*/  LOP3.LUT P0, RZ, R6, 0x1, RZ, 0xc0, !PT ;  /* 0x0000000106ff7812 */ /* 0x010fda000780c0ff */
[----:B-1----:R-:W-:Y:S01]  /*29f0*/  VOTEU.ANY UP1, P0 ;  /* 0x0000000000ff7886 */ /* 0x002fe20000020100 */
[----:B------:R-:W-:-:S13]  /*2a00*/  PLOP3.LUT P0, PT, PT, PT, UP1, 0x80, 0x8 ;  /* 0x000000000008781c */ /* 0x000fda0003f0f018 */
[----:B------:R-:W-:Y:S02]  /*2a10*/  @P0 LOP3.LUT R0, R5, 0xffff, RZ, 0xc0, !PT ;  /* 0x0000ffff05000812 */ /* 0x000fe400078ec0ff */
[----:B--2---:R-:W-:Y:S02]  /*2a20*/  @P0 MOV R2, R4 ;  /* 0x0000000400020202 */ /* 0x004fe40000000f00 */
[----:B------:R-:W-:Y:S01]  /*2a30*/  @P0 R2UR UR6, R0 ;  /* 0x00000000000602ca */ /* 0x000fe200000e0000 */
[----:B------:R-:W-:Y:S01]  /*2a40*/  VIADD R0, R3, 0x260 ;  /* 0x0000026003007836 */ /* 0x000fe20000000000 */
[----:B------:R-:W-:Y:S02]  /*2a50*/  @P0 SHF.R.U32.HI R4, RZ, 0x10, R5 ;  /* 0x00000010ff040819 */ /* 0x000fe40000011605 */
[----:B------:R-:W-:Y:S02]  /*2a60*/  @P0 R2UR UR7, R2 ;  /* 0x00000000020702ca */ /* 0x000fe400000e0000 */
[----:B------:R-:W-:-:S02]  /*2a70*/  PRMT R0, RZ, 0x654, R0 ;  /* 0x00000654ff007816 */ /* 0x000fc40000000000 */
[----:B------:R-:W-:Y:S02]  /*2a80*/  @P0 R2UR UR4, R4 ;  /* 0x00000000040402ca */ /* 0x000fe400000e0000 */
[----:B------:R1:W-:Y:S03]  /*2a90*/  SYNCS.ARRIVE.TRANS64.RED.A1T0 RZ, [R0+URZ], RZ ;  /* 0x000000ff00ff79a7 */ /* 0x0003e600081004ff */
[----:B------:R-:W-:-:S04]  /*2aa0*/  @UP1 UMOV UR50, UR6 ;  /* 0x0000000600321c82 */ /* 0x000fc80008000000 */
[----:B------:R-:W-:-:S04]  /*2ab0*/  @UP1 UMOV UR51, UR7 ;  /* 0x0000000700331c82 */ /* 0x000fc80008000000 */
[----:B------:R-:W-:Y:S01]  /*2ac0*/  @UP1 UMOV UR44, UR4 ;  /* 0x00000004002c1c82 */ /* 0x000fe20008000000 */
[----:B------:R-:W-:Y:S05]  /*2ad0*/  BRA.U !UP0, `(.L_x_45) ;  /* 0x0000000108d47547 */ /* 0x000fea000b800000 */
[----:B------:R-:W2:Y:S01]  /*2ae0*/  LDCU.128 UR16, c[0x0][0xf10] ;  /* 0x0001e200ff1077ac */ /* 0x000ea20008000c00 */
[----:B------:R-:W4:Y:S01]  /*2af0*/  LDCU UR11, c[0x0][0xf20] ;  /* 0x0001e400ff0b77ac */ /* 0x000f220008000800 */
[----:B------:R-:W3:Y:S01]  /*2b00*/  LDCU UR24, c[0x0][0xf0c] ;  /* 0x0001e180ff1877ac */ /* 0x000ee20008000800 */
[----:B------:R-:W1:Y:S01]  /*2b10*/  LDCU.64 UR8, c[0x0][0xf28] ;  /* 0x0001e500ff0877ac */ /* 0x000e620008000a00 */
[----:B------:R-:W-:Y:S02]  /*2b20*/  UISETP.NE.AND UP3, UPT, UR39, 0x1, UPT ;  /* 0x000000012700788c */ /* 0x000fe4000bf65270 */
[----:B--2---:R-:W-:Y:S02]  /*2b30*/  UIMAD.WIDE.U32 UR12, UR53, UR19, URZ ;  /* 0x00000013350c72a5 */ /* 0x004fe4000f8e00ff */
[----:B------:R-:W-:Y:S02]  /*2b40*/  UIMAD.WIDE.U32 UR6, UR54, UR16, URZ ;  /* 0x00000010360672a5 */ /* 0x000fe4000f8e00ff */
[----:B------:R-:W-:-:S02]  /*2b50*/  UISETP.NE.AND UP0, UPT, UR18, 0x1, UPT ;  /* 0x000000011200788c */ /* 0x000fc4000bf05270 */
[----:B------:R-:W-:Y:S01]  /*2b60*/  UIMAD.WIDE.U32 UR22, UR50, UR19, URZ ;  /* 0x00000013321672a5 */ /* 0x000fe2000f8e00ff */
[----:B------:R-:W-:Y:S02]  /*2b70*/  UMOV UR12, UR13 ;  /* 0x0000000d000c7c82 */ /* 0x000fe40008000000 */
[----:B------:R-:W-:Y:S01]  /*2b80*/  UMOV UR6, UR7 ;  /* 0x0000000700067c82 */ /* 0x000fe20008000000 */
[----:B----4-:R-:W-:Y:S02]  /*2b90*/  USHF.R.U32.HI UR12, URZ, UR11, UR12 ;  /* 0x0000000bff0c7299 */ /* 0x010fe4000801160c */
[----:B------:R-:W-:Y:S02]  /*2ba0*/  USHF.R.U32.HI UR7, URZ, UR17, UR6 ;  /* 0x00000011ff077299 */ /* 0x000fe40008011606 */
[----:B---3--:R-:W-:Y:S02]  /*2bb0*/  UISETP.NE.AND UP2, UPT, UR24, 0x1, UPT ;  /* 0x000000011800788c */ /* 0x008fe4000bf45270 */
[----:B------:R-:W-:-:S02]  /*2bc0*/  USEL UR6, UR53, UR12, !UP0 ;  /* 0x0000000c35067287 */ /* 0x000fc4000c000000 */
[----:B------:R-:W-:Y:S02]  /*2bd0*/  USEL UR7, UR54, UR7, !UP2 ;  /* 0x0000000736077287 */ /* 0x000fe4000d000000 */
[----:B-1----:R-:W-:Y:S01]  /*2be0*/  UIMAD.WIDE.U32 UR12, UR6, UR8, URZ ;  /* 0x00000008060c72a5 */ /* 0x002fe2000f8e00ff */
[----:B------:R-:W-:Y:S01]  /*2bf0*/  UMOV UR4, UR23 ;  /* 0x0000001700047c82 */ /* 0x000fe20008000000 */
[----:B------:R-:W-:Y:S02]  /*2c00*/  UIMAD.WIDE.U32 UR20, UR51, UR16, URZ ;  /* 0x00000010331472a5 */ /* 0x000fe4000f8e00ff */
[----:B------:R-:W-:-:S03]  /*2c10*/  UIMAD.WIDE.U32 UR22, UR7, UR8, URZ ;  /* 0x00000008071672a5 */ /* 0x000fc6000f8e00ff */
[----:B------:R-:W-:Y:S01]  /*2c20*/  UMOV UR12, UR13 ;  /* 0x0000000d000c7c82 */ /* 0x000fe20008000000 */
[----:B------:R-:W-:Y:S02]  /*2c30*/  USHF.R.U32.HI UR4, URZ, UR11, UR4 ;  /* 0x0000000bff047299 */ /* 0x000fe40008011604 */
[----:B------:R-:W-:Y:S01]  /*2c40*/  @UP3 USHF.R.U32.HI UR6, URZ, UR9, UR12 ;  /* 0x00000009ff063299 */ /* 0x000fe2000801160c */
[----:B------:R-:W-:Y:S01]  /*2c50*/  UMOV UR20, UR21 ;  /* 0x0000001500147c82 */ /* 0x000fe20008000000 */
[----:B------:R-:W-:Y:S01]  /*2c60*/  UMOV UR22, UR23 ;  /* 0x0000001700167c82 */ /* 0x000fe20008000000 */
[----:B------:R-:W-:Y:S02]  /*2c70*/  USHF.R.U32.HI UR17, URZ, UR17, UR20 ;  /* 0x00000011ff117299 */ /* 0x000fe40008011614 */
[----:B------:R-:W-:Y:S02]  /*2c80*/  USEL UR4, UR50, UR4, !UP0 ;  /* 0x0000000432047287 */ /* 0x000fe4000c000000 */
[----:B------:R-:W-:-:S02]  /*2c90*/  @UP3 USHF.R.U32.HI UR7, URZ, UR9, UR22 ;  /* 0x00000009ff073299 */ /* 0x000fc40008011616 */
[----:B------:R-:W-:Y:S02]  /*2ca0*/  UIMAD UR11, UR39, UR6, URZ ;  /* 0x00000006270b72a4 */ /* 0x000fe4000f8e02ff */
[----:B------:R-:W-:Y:S02]  /*2cb0*/  USEL UR6, UR51, UR17, !UP2 ;  /* 0x0000001133067287 */ /* 0x000fe4000d000000 */
[----:B------:R-:W-:Y:S02]  /*2cc0*/  UIMAD UR12, UR39, UR7, URZ ;  /* 0x00000007270c72a4 */ /* 0x000fe4000f8e02ff */
[----:B------:R-:W-:Y:S02]  /*2cd0*/  UISETP.GE.AND UP0, UPT, UR4, UR11, UPT ;  /* 0x0000000b0400728c */ /* 0x000fe4000bf06270 */
[----:B------:R-:W-:Y:S02]  /*2ce0*/  UIMAD.WIDE.U32 UR16, UR4, UR8, URZ ;  /* 0x00000008041072a5 */ /* 0x000fe4000f8e00ff */
[----:B------:R-:W-:-:S02]  /*2cf0*/  UISETP.GE.OR UP0, UPT, UR6, UR12, UP0 ;  /* 0x0000000c0600728c */ /* 0x000fc40008706670 */
        /* <DEDUP_REMOVED lines=19> */
.L_x_45:
[----:B------:R-:W2:Y:S02]  /*2e30*/  LDCU UR4, c[0x0][0xf30] ;  /* 0x0001e600ff0477ac */ /* 0x000ea40008000800 */
[----:B--2---:R-:W-:-:S09]  /*2e40*/  UISETP.NE.AND UP0, UPT, UR4, 0x1, UPT ;  /* 0x000000010400788c */ /* 0x004fd2000bf05270 */
[----:B------:R-:W-:Y:S05]  /*2e50*/  BRA.U UP0, `(.L_x_46) ;  /* 0x0000000100447547 */ /* 0x000fea000b800000 */
[----:B------:R-:W2:Y:S01]  /*2e60*/  LDCU.128 UR16, c[0x0][0xf10] ;  /* 0x0001e200ff1077ac */ /* 0x000ea20008000c00 */
[----:B------:R-:W4:Y:S01]  /*2e70*/  LDCU UR11, c[0x0][0xf0c] ;  /* 0x0001e180ff0b77ac */ /* 0x000f220008000800 */
[----:B------:R-:W1:Y:S01]  /*2e80*/  LDCU UR12, c[0x0][0xf20] ;  /* 0x0001e400ff0c77ac */ /* 0x000e620008000800 */
[----:B--2---:R-:W-:Y:S02]  /*2e90*/  UIMAD.WIDE.U32 UR8, UR51, UR16, URZ ;  /* 0x00000010330872a5 */ /* 0x004fe4000f8e00ff */
[----:B------:R-:W-:Y:S02]  /*2ea0*/  UIMAD.WIDE.U32 UR6, UR50, UR19, URZ ;  /* 0x00000013320672a5 */ /* 0x000fe4000f8e00ff */
[----:B----4-:R-:W-:Y:S02]  /*2eb0*/  UISETP.NE.AND UP2, UPT, UR11, 0x1, UPT ;  /* 0x000000010b00788c */ /* 0x010fe4000bf45270 */
[----:B------:R-:W-:Y:S01]  /*2ec0*/  UISETP.NE.AND UP0, UPT, UR18, 0x1, UPT ;  /* 0x000000011200788c */ /* 0x000fe2000bf05270 */
[----:B------:R-:W-:-:S02]  /*2ed0*/  UMOV UR8, UR9 ;  /* 0x0000000900087c82 */ /* 0x000fc40008000000 */
[----:B------:R-:W-:Y:S01]  /*2ee0*/  UMOV UR4, UR7 ;  /* 0x0000000700047c82 */ /* 0x000fe20008000000 */
[----:B------:R-:W-:Y:S02]  /*2ef0*/  USHF.R.U32.HI UR17, URZ, UR17, UR8 ;  /* 0x00000011ff117299 */ /* 0x000fe40008011608 */
[----:B-1----:R-:W-:Y:S02]  /*2f00*/  USHF.R.U32.HI UR4, URZ, UR12, UR4 ;  /* 0x0000000cff047299 */ /* 0x002fe40008011604 */
[----:B------:R-:W-:Y:S02]  /*2f10*/  USEL UR6, UR51, UR17, !UP2 ;  /* 0x0000001133067287 */ /* 0x000fe4000d000000 */
[----:B------:R-:W-:-:S04]  /*2f20*/  USEL UR4, UR50, UR4, !UP0 ;  /* 0x0000000432047287 */ /* 0x000fc8000c000000 */
[----:B------:R-:W-:Y:S02]  /*2f30*/  UIADD3 UR7, UPT, UPT, UR6, -UR4, URZ ;  /* 0x8000000406077290 */ /* 0x000fe4000fffe0ff */
[----:B------:R-:W-:Y:S02]  /*2f40*/  UIADD3 UR4, UPT, UPT, -UR6, UR4, URZ ;  /* 0x0000000406047290 */ /* 0x000fe4000fffe1ff */
[----:B------:R-:W-:Y:S02]  /*2f50*/  UIMAD UR50, UR7, UR18, UR50 ;  /* 0x00000012073272a4 */ /* 0x000fe4000f8e0232 */
[----:B------:R-:W-:-:S12]  /*2f60*/  UIMAD UR51, UR4, UR11, UR51 ;  /* 0x0000000b043372a4 */ /* 0x000fd8000f8e0233 */
.L_x_46:
[----:B------:R-:W-:Y:S01]  /*2f70*/  VIADD R11, R11, 0x1 ;  /* 0x000000010b0b7836 */ /* 0x000fe20000000000 */
[----:B------:R-:W-:Y:S02]  /*2f80*/  R2UR UR6, R87 ;  /* 0x00000000570672ca */ /* 0x000fe400000e0000 */
[----:B------:R-:W-:Y:S02]  /*2f90*/  R2UR UR4, R86 ;  /* 0x00000000560472ca */ /* 0x000fe400000e0000 */
[C---:B------:R-:W-:Y:S02]  /*2fa0*/  ISETP.NE.AND P0, PT, R11.reuse, 0x2, PT ;  /* 0x000000020b00780c */ /* 0x040fe40003f05270 */
[----:B------:R-:W-:Y:S02]  /*2fb0*/  PLOP3.LUT P2, PT, PT, PT, PT, 0x80, 0x8 ;  /* 0x000000000008781c */ /* 0x000fe40003f4f070 */
[----:B------:R-:W-:Y:S02]  /*2fc0*/  SEL R3, RZ, 0x1, P0 ;  /* 0x00000001ff037807 */ /* 0x000fe40000000000 */
[----:B------:R-:W-:-:S02]  /*2fd0*/  SEL R11, R11, RZ, P0 ;  /* 0x000000ff0b0b7207 */ /* 0x000fc40000000000 */
[----:B------:R-:W-:Y:S01]  /*2fe0*/  LOP3.LUT R10, R10, R3, RZ, 0x3c, !PT ;  /* 0x000000030a0a7212 */ /* 0x000fe200078e3cff */
[----:B------:R-:W-:Y:S02]  /*2ff0*/  UIADD3 UR26, UPT, UPT, UR51, UR6, URZ ;  /* 0x00000006331a7290 */ /* 0x000fe4000fffe0ff */
[----:B------:R-:W-:Y:S01]  /*3000*/  UIADD3 UR34, UPT, UPT, UR50, UR4, URZ ;  /* 0x0000000432227290 */ /* 0x000fe2000fffe0ff */
[----:B------:R-:W-:Y:S11]  /*3010*/  BRA.U UP1, `(.L_x_47) ;  /* 0xffffffed015c7547 */ /* 0x000ff6000b83ffff */
[----:B------:R-:W-:Y:S01]  /*3020*/  UIADD3 UR7, UPT, UPT, UR5, 0x108, URZ ;  /* 0x0000010805077890 */ /* 0x000fe2000fffe0ff */
[----:B------:R-:W-:-:S03]  /*3030*/  SHF.L.U32 R3, R12, 0x1f, RZ ;  /* 0x0000001f0c037819 */ /* 0x000fc600000006ff */
[----:B------:R-:W-:-:S09]  /*3040*/  ULEA UR4, UR14, UR7, 0x3 ;  /* 0x000000070e047291 */ /* 0x000fd2000f8e18ff */
[----:B------:R-:W2:Y:S02]  /*3050*/  SYNCS.PHASECHK.TRANS64.TRYWAIT P0, [UR4], R3 ;  /* 0x00000003ff0075a7 */ /* 0x000ea40008001104 */
[----:B--2---:R-:W-:Y:S05]  /*3060*/  @!P0 BRA `(.L_x_48) ;  /* 0x0000007000008947 */ /* 0x004fea0003800000 */
.L_x_172:
[----:B------:R-:W-:-:S04]  /*3070*/  UIADD3 UR4, UPT, UPT, UR14, 0x1, URZ ;  /* 0x000000010e047890 */ /* 0x000fc8000fffe0ff */
[----:B------:R-:W-:-:S04]  /*3080*/  UISETP.NE.AND UP0, UPT, UR4, 0x21, UPT ;  /* 0x000000210400788c */ /* 0x000fc8000bf05270 */
[----:B------:R-:W-:Y:S02]  /*3090*/  USEL UR6, URZ, 0x1, UP0 ;  /* 0x00000001ff067887 */ /* 0x000fe40008000000 */
[----:B------:R-:W-:-:S04]  /*30a0*/  USEL UR4, UR4, URZ, UP0 ;  /* 0x000000ff04047287 */ /* 0x000fc80008000000 */
[----:B------:R-:W-:Y:S01]  /*30b0*/  ULEA UR5, UR4, UR7, 0x3 ;  /* 0x0000000704057291 */ /* 0x000fe2000f8e18ff */
[----:B------:R-:W-:-:S04]  /*30c0*/  LOP3.LUT R2, R12, UR6, RZ, 0x3c, !PT ;  /* 0x000000060c027c12 */ /* 0x000fc8000f8e3cff */
[----:B-1----:R-:W-:-:S04]  /*30d0*/  SHF.L.U32 R3, R2, 0x1f, RZ ;  /* 0x0000001f02037819 */ /* 0x002fc800000006ff */
[----:B------:R-:W1:Y:S02]  /*30e0*/  SYNCS.PHASECHK.TRANS64.TRYWAIT P0, [UR5], R3 ;  /* 0x00000003ff0075a7 */ /* 0x000e640008001105 */
[----:B-1----:R-:W-:Y:S05]  /*30f0*/  @!P0 BRA `(.L_x_49) ;  /* 0x0000006c00f48947 */ /* 0x002fea0003800000 */
.L_x_174:
        /* <DEDUP_REMOVED lines=9> */
.L_x_176:
        /* <DEDUP_REMOVED lines=9> */
.L_x_178:
        /* <DEDUP_REMOVED lines=9> */
.L_x_180:
        /* <DEDUP_REMOVED lines=9> */
.L_x_182:
        /* <DEDUP_REMOVED lines=9> */
.L_x_184:
        /* <DEDUP_REMOVED lines=9> */
.L_x_186:
        /* <DEDUP_REMOVED lines=9> */
.L_x_188:
        /* <DEDUP_REMOVED lines=9> */
.L_x_190:
        /* <DEDUP_REMOVED lines=9> */
.L_x_192:
        /* <DEDUP_REMOVED lines=9> */
.L_x_194:
        /* <DEDUP_REMOVED lines=9> */
.L_x_196:
        /* <DEDUP_REMOVED lines=9> */
.L_x_198:
        /* <DEDUP_REMOVED lines=9> */
.L_x_200:
        /* <DEDUP_REMOVED lines=9> */
.L_x_202:
        /* <DEDUP_REMOVED lines=9> */
.L_x_204:
        /* <DEDUP_REMOVED lines=9> */
.L_x_206:
        /* <DEDUP_REMOVED lines=9> */
.L_x_208:
        /* <DEDUP_REMOVED lines=9> */
.L_x_210:
        /* <DEDUP_REMOVED lines=9> */
.L_x_212:
        /* <DEDUP_REMOVED lines=9> */
.L_x_214:
        /* <DEDUP_REMOVED lines=9> */
.L_x_216:
        /* <DEDUP_REMOVED lines=9> */
.L_x_218:
        /* <DEDUP_REMOVED lines=9> */
.L_x_220:
        /* <DEDUP_REMOVED lines=9> */
.L_x_222:
        /* <DEDUP_REMOVED lines=9> */
.L_x_224:
        /* <DEDUP_REMOVED lines=9> */
.L_x_226:
        /* <DEDUP_REMOVED lines=9> */
.L_x_228:
        /* <DEDUP_REMOVED lines=9> */
.L_x_230:
        /* <DEDUP_REMOVED lines=9> */
.L_x_232:
        /* <DEDUP_REMOVED lines=9> */
.L_x_234:
[----:B------:R-:W-:-:S04]  /*41e0*/  UIADD3 UR4, UPT, UPT, UR4, 0x1, URZ ;  /* 0x0000000104047890 */ /* 0x000fc8000fffe0ff */
[----:B------:R-:W-:-:S04]  /*41f0*/  UISETP.NE.AND UP0, UPT, UR4, 0x21, UPT ;  /* 0x000000210400788c */ /* 0x000fc8000bf05270 */
[----:B------:R-:W-:Y:S02]  /*4200*/  USEL UR5, URZ, 0x1, UP0 ;  /* 0x00000001ff057887 */ /* 0x000fe40008000000 */
[----:B------:R-:W-:-:S04]  /*4210*/  USEL UR4, UR4, URZ, UP0 ;  /* 0x000000ff04047287 */ /* 0x000fc80008000000 */
[----:B------:R-:W-:Y:S01]  /*4220*/  ULEA UR4, UR4, UR7, 0x3 ;  /* 0x0000000704047291 */ /* 0x000fe2000f8e18ff */
[----:B-1----:R-:W-:-:S04]  /*4230*/  LOP3.LUT R3, R2, UR5, RZ, 0x3c, !PT ;  /* 0x0000000502037c12 */ /* 0x002fc8000f8e3cff */
[----:B------:R-:W-:Y:S01]  /*4240*/  SHF.L.U32 R3, R3, 0x1f, RZ ;  /* 0x0000001f03037819 */ /* 0x000fe200000006ff */
[----:B------:R-:W-:-:S07]  /*4250*/  IMAD.U32 R0, RZ, RZ, UR4 ;  /* 0x00000004ff007e24 */ /* 0x000fce000f8e00ff */
.L_x_80:
[----:B-1----:R1:W2:Y:S02]  /*4260*/  SYNCS.PHASECHK.TRANS64.TRYWAIT P0, [R0+URZ], R3 ;  /* 0x00000003000075a7 */ /* 0x0022a400080011ff */
[----:B--2---:R-:W-:Y:S05]  /*4270*/  @!P0 NANOSLEEP.SYNCS 0x989680 ;  /* 0x009896800000895d */ /* 0x004fea0003900000 */
[----:B------:R-:W2:Y:S02]  /*4280*/  @!P0 SYNCS.PHASECHK.TRANS64 P0, [R0+URZ], R3 ;  /* 0x00000003000085a7 */ /* 0x000ea400080010ff */
[----:B--2---:R-:W-:Y:S05]  /*4290*/  @P0 EXIT ;  /* 0x000000000000094d */ /* 0x004fea0003800000 */
[----:B------:R-:W-:Y:S05]  /*42a0*/  BRA `(.L_x_80) ;  /* 0xfffffffc00ec7947 */ /* 0x000fea000383ffff */
.L_x_23:
[----:B------:R-:W-:-:S04]  /*42b0*/  UISETP.NE.AND UP0, UPT, UR55, URZ, UPT ;  /* 0x000000ff3700728c */ /* 0x000fc8000bf05270 */
[----:B------:R-:W-:-:S09]  /*42c0*/  UISETP.NE.OR UP0, UPT, UR18, 0x1, UP0 ;  /* 0x000000011200788c */ /* 0x000fd20008705670 */
[----:B------:R-:W-:Y:S05]  /*42d0*/  BRA.U UP0, `(.L_x_81) ;  /* 0x0000000500487547 */ /* 0x000fea000b800000 */
[----:B------:R-:W-:Y:S01]  /*42e0*/  ISETP.GE.U32.AND P2, PT, R3, 0x4, PT ;  /* 0x000000040300780c */ /* 0x000fe20003f46070 */
[----:B------:R-:W-:Y:S01]  /*42f0*/  IMAD.MOV.U32 R12, RZ, RZ, 0x1 ;  /* 0x00000001ff0c7424 */ /* 0x000fe200078e00ff */
[----:B------:R-:W-:Y:S02]  /*4300*/  CS2R R10, SRZ ;  /* 0x00000000000a7805 */ /* 0x000fe4000001ff00 */
[----:B------:R-:W-:Y:S01]  /*4310*/  CS2R R8, SRZ ;  /* 0x0000000000087805 */ /* 0x000fe2000001ff00 */
[----:B------:R-:W-:Y:S01]  /*4320*/  UMOV UR6, 0x400 ;  /* 0x0000040000067882 */ /* 0x000fe20000000000 */
[----:B------:R-:W-:Y:S01]  /*4330*/  UMOV UR5, URZ ;  /* 0x000000ff00057c82 */ /* 0x000fe20008000000 */
[----:B------:R-:W-:-:S12]  /*4340*/  ULEA UR6, UR55, UR6, 0x18 ;  /* 0x0000000637067291 */ /* 0x000fd8000f8ec0ff */
.L_x_85:
[----:B------:R-:W-:Y:S02]  /*4350*/  LEA R0, R8, UR6, 0x3 ;  /* 0x0000000608007c11 */ /* 0x000fe4000f8e18ff */
[----:B------:R-:W-:-:S03]  /*4360*/  SHF.L.U32 R5, R9, 0x1f, RZ ;  /* 0x0000001f09057819 */ /* 0x000fc600000006ff */
[----:B------:R-:W-:Y:S01]  /*4370*/  VIADD R4, R0, 0x2a0 ;  /* 0x000002a000047836 */ /* 0x000fe20000000000 */
[----:B------:R-:W2:Y:S02]  /*4380*/  SYNCS.PHASECHK.TRANS64.TRYWAIT P0, [R0+URZ+0x290], R5 ;  /* 0x00029005000075a7 */ /* 0x000ea400080011ff */
[----:B--2---:R-:W-:Y:S05]  /*4390*/  @!P0 BRA `(.L_x_82) ;  /* 0x0000006800348947 */ /* 0x004fea0003800000 */
.L_x_235:
[----:B------:R-:W-:Y:S01]  /*43a0*/  ULEA UR4, UR5, UR6, 0x3 ;  /* 0x0000000605047291 */ /* 0x000fe2000f8e18ff */
[----:B------:R-:W-:Y:S01]  /*43b0*/  PRMT R4, RZ, 0x654, R4 ;  /* 0x00000654ff047816 */ /* 0x000fe20000000004 */
[----:B--2---:R-:W-:Y:S01]  /*43c0*/  @!P2 IMAD.MOV.U32 R5, RZ, RZ, 0x10 ;  /* 0x00000010ff05a424 */ /* 0x004fe200078e00ff */
[----:B------:R-:W-:Y:S01]  /*43d0*/  SHF.L.U32 R7, R12, 0x1f, RZ ;  /* 0x0000001f0c077819 */ /* 0x000fe200000006ff */
[----:B------:R-:W-:Y:S01]  /*43e0*/  UIADD3 UR7, UPT, UPT, UR4, 0x250, URZ ;  /* 0x0000025004077890 */ /* 0x000fe2000fffe0ff */
[----:B------:R2:W-:Y:S05]  /*43f0*/  SYNCS.ARRIVE.TRANS64.RED.A1T0 RZ, [R4+URZ], RZ ;  /* 0x000000ff04ff79a7 */ /* 0x0005ea00081004ff */
[----:B------:R-:W-:Y:S01]  /*4400*/  IMAD.U32 R0, RZ, RZ, UR7 ;  /* 0x00000007ff007e24 */ /* 0x000fe2000f8e00ff */
[----:B------:R-:W3:Y:S04]  /*4410*/  SYNCS.PHASECHK.TRANS64.TRYWAIT P0, [UR4+0x260], R7 ;  /* 0x00026007ff0075a7 */ /* 0x000ee80008001104 */
[----:B------:R-:W-:Y:S01]  /*4420*/  PRMT R13, R3, 0x654, R0 ;  /* 0x00000654030d7816 */ /* 0x000fe20000000000 */
[----:B--23--:R-:W-:Y:S06]  /*4430*/  @!P0 BRA `(.L_x_83) ;  /* 0x0000006800208947 */ /* 0x00cfec0003800000 */
.L_x_237:
[----:B------:R-:W-:Y:S01]  /*4440*/  ULEA UR8, UR5, UR6, 0x4 ;  /* 0x0000000605087291 */ /* 0x000fe2000f8e20ff */
[----:B------:R-:W-:Y:S01]  /*4450*/  SEL R2, R13, R2, !P2 ;  /* 0x000000020d027207 */ /* 0x000fe20005000000 */
[----:B------:R-:W-:Y:S01]  /*4460*/  UIADD3 UR9, UPT, UPT, UR4, 0x250, URZ ;  /* 0x0000025004097890 */ /* 0x000fe2000fffe0ff */
[----:B--2---:R-:W-:Y:S01]  /*4470*/  LEA R0, R11, UR6, 0x3 ;  /* 0x000000060b007c11 */ /* 0x004fe2000f8e18ff */
[----:B------:R-:W-:Y:S01]  /*4480*/  UIADD3 UR8, UPT, UPT, UR8, 0x2c0, URZ ;  /* 0x000002c008087890 */ /* 0x000fe2000fffe0ff */
[----:B------:R2:W-:Y:S01]  /*4490*/  @!P2 SYNCS.ARRIVE.TRANS64.RED RZ, [R2+URZ], R5 ;  /* 0x0000000502ffa9a7 */ /* 0x0005e200080004ff */
[----:B------:R-:W-:Y:S01]  /*44a0*/  UIADD3 UR4, UPT, UPT, UR5, 0x1, URZ ;  /* 0x0000000105047890 */ /* 0x000fe2000fffe0ff */
[----:B------:R-:W-:-:S03]  /*44b0*/  VIADD R8, R8, 0x1 ;  /* 0x0000000108087836 */ /* 0x000fc60000000000 */
[----:B------:R-:W-:Y:S02]  /*44c0*/  UISETP.NE.AND UP0, UPT, UR4, 0x2, UPT ;  /* 0x000000020400788c */ /* 0x000fe4000bf05270 */
[----:B------:R-:W-:Y:S01]  /*44d0*/  ISETP.NE.AND P0, PT, R8, 0x2, PT ;  /* 0x000000020800780c */ /* 0x000fe20003f05270 */
[----:B------:R-:W-:Y:S06]  /*44e0*/  UGETNEXTWORKID.BROADCAST [UR8], [UR9] ;  /* 0x00000000080073ca */ /* 0x000fec0008000100 */
[----:B------:R-:W-:Y:S02]  /*44f0*/  USEL UR7, URZ, 0x1, UP0 ;  /* 0x00000001ff077887 */ /* 0x000fe40008000000 */
[----:B------:R-:W-:-:S04]  /*4500*/  USEL UR5, UR4, URZ, UP0 ;  /* 0x000000ff04057287 */ /* 0x000fc80008000000 */
[----:B------:R-:W-:Y:S02]  /*4510*/  LOP3.LUT R12, R12, UR7, RZ, 0x3c, !PT ;  /* 0x000000070c0c7c12 */ /* 0x000fe4000f8e3cff */
[----:B--2---:R-:W-:-:S04]  /*4520*/  SHF.L.U32 R5, R10, 0x1f, RZ ;  /* 0x0000001f0a057819 */ /* 0x004fc800000006ff */
[----:B------:R-:W2:Y:S02]  /*4530*/  SYNCS.PHASECHK.TRANS64.TRYWAIT P1, [R0+URZ+0x250], R5 ;  /* 0x00025005000075a7 */ /* 0x000ea400080211ff */
[----:B--2---:R-:W-:Y:S05]  /*4540*/  @!P1 BRA `(.L_x_84) ;  /* 0x0000006400f49947 */ /* 0x004fea0003800000 */
.L_x_238:
[C---:B------:R-:W-:Y:S01]  /*4550*/  LEA R4, R11.reuse, UR6, 0x4 ;  /* 0x000000060b047c11 */ /* 0x040fe2000f8e20ff */
[----:B--2---:R-:W-:Y:S01]  /*4560*/  VIADD R0, R0, 0x260 ;  /* 0x0000026000007836 */ /* 0x004fe20000000000 */
[----:B------:R-:W-:Y:S01]  /*4570*/  SEL R8, R8, RZ, P0 ;  /* 0x000000ff08087207 */ /* 0x000fe20000000000 */
[----:B------:R-:W-:-:S03]  /*4580*/  VIADD R11, R11, 0x1 ;  /* 0x000000010b0b7836 */ /* 0x000fc60000000000 */
[----:B------:R-:W2:Y:S01]  /*4590*/  LDS.128 R4, [R4+0x2c0] ;  /* 0x0002c00004047984 */ /* 0x000ea20000000c00 */
[----:B------:R-:W-:Y:S02]  /*45a0*/  PRMT R0, RZ, 0x654, R0 ;  /* 0x00000654ff007816 */ /* 0x000fe40000000000 */
[C---:B------:R-:W-:Y:S01]  /*45b0*/  ISETP.NE.AND P1, PT, R11.reuse, 0x2, PT ;  /* 0x000000020b00780c */ /* 0x040fe20003f25270 */
[----:B------:R-:W-:Y:S01]  /*45c0*/  @!PT LDS RZ, [RZ] ;  /* 0x00000000fffff984 */ /* 0x000fe20000000800 */
[----:B------:R-:W-:Y:S01]  /*45d0*/  @!PT LDS RZ, [RZ] ;  /* 0x00000000fffff984 */ /* 0x000fe20000000800 */
[----:B------:R-:W-:Y:S01]  /*45e0*/  @!PT LDS RZ, [RZ] ;  /* 0x00000000fffff984 */ /* 0x000fe20000000800 */
[----:B------:R-:W-:Y:S01]  /*45f0*/  @!PT LDS RZ, [RZ] ;  /* 0x00000000fffff984 */ /* 0x000fe20000000800 */
[----:B------:R3:W-:Y:S06]  /*4600*/  MEMBAR.ALL.CTA ;  /* 0x0000000000007992 */ /* 0x0007ec0000008000 */
[----:B---3--:R-:W3:Y:S01]  /*4610*/  FENCE.VIEW.ASYNC.S ;  /* 0x00000000000073c6 */ /* 0x008ee20000000000 */
[----:B------:R-:W-:Y:S01]  /*4620*/  SEL R11, R11, RZ, P1 ;  /* 0x000000ff0b0b7207 */ /* 0x000fe20000800000 */
[----:B---3--:R3:W-:Y:S01]  /*4630*/  SYNCS.ARRIVE.TRANS64.RED.A1T0 RZ, [R0+URZ], RZ ;  /* 0x000000ff00ff79a7 */ /* 0x0087e200081004ff */
[----:B--2---:R-:W-:-:S02]  /*4640*/  LOP3.LUT P3, RZ, R6, 0x1, RZ, 0xc0, !PT ;  /* 0x0000000106ff7812 */ /* 0x004fc4000786c0ff */
[----:B------:R-:W-:-:S04]  /*4650*/  SEL R5, RZ, 0x1, P1 ;  /* 0x00000001ff057807 */ /* 0x000fc80000800000 */
[----:B------:R-:W-:Y:S02]  /*4660*/  LOP3.LUT R10, R10, R5, RZ, 0x3c, !PT ;  /* 0x000000050a0a7212 */ /* 0x000fe400078e3cff */
[----:B---3--:R-:W-:-:S04]  /*4670*/  SEL R0, RZ, 0x1, P0 ;  /* 0x00000001ff007807 */ /* 0x008fc80000000000 */
[----:B------:R-:W-:Y:S01]  /*4680*/  LOP3.LUT R9, R9, R0, RZ, 0x3c, !PT ;  /* 0x0000000009097212 */ /* 0x000fe200078e3cff */
[----:B------:R-:W-:Y:S06]  /*4690*/  @P3 BRA `(.L_x_85) ;  /* 0xfffffffc002c3947 */ /* 0x000fec000383ffff */
[----:B------:R-:W-:Y:S01]  /*46a0*/  ULEA UR4, UR5, UR6, 0x3 ;  /* 0x0000000605047291 */ /* 0x000fe2000f8e18ff */
[----:B------:R-:W-:-:S08]  /*46b0*/  SHF.L.U32 R3, R12, 0x1f, RZ ;  /* 0x0000001f0c037819 */ /* 0x000fd000000006ff */
[----:B------:R-:W2:Y:S02]  /*46c0*/  SYNCS.PHASECHK.TRANS64 P0, [UR4+0x260], R3 ;  /* 0x00026003ff0075a7 */ /* 0x000ea40008001004 */
[----:B--2---:R-:W-:Y:S05]  /*46d0*/  @P0 BRA `(.L_x_86) ;  /* 0x0000000000080947 */ /* 0x004fea0003800000 */
[----:B------:R-:W2:Y:S02]  /*46e0*/  SYNCS.PHASECHK.TRANS64.TRYWAIT P0, [UR4+0x260], R3 ;  /* 0x00026003ff0075a7 */ /* 0x000ea40008001104 */
[----:B--2---:R-:W-:Y:S05]  /*46f0*/  @!P0 BRA `(.L_x_87) ;  /* 0x00000064009c8947 */ /* 0x004fea0003800000 */
.L_x_86:
[----:B------:R-:W-:-:S04]  /*4700*/  UIADD3 UR7, UPT, UPT, UR5, 0x1, URZ ;  /* 0x0000000105077890 */ /* 0x000fc8000fffe0ff */
[----:B------:R-:W-:-:S04]  /*4710*/  UISETP.NE.AND UP0, UPT, UR7, 0x2, UPT ;  /* 0x000000020700788c */ /* 0x000fc8000bf05270 */
[----:B------:R-:W-:Y:S02]  /*4720*/  USEL UR8, URZ, 0x1, UP0 ;  /* 0x00000001ff087887 */ /* 0x000fe40008000000 */
[----:B------:R-:W-:-:S04]  /*4730*/  USEL UR7, UR7, URZ, UP0 ;  /* 0x000000ff07077287 */ /* 0x000fc80008000000 */
[----:B------:R-:W-:Y:S01]  /*4740*/  ULEA UR7, UR7, UR6, 0x3 ;  /* 0x0000000607077291 */ /* 0x000fe2000f8e18ff */
[----:B--2---:R-:W-:-:S04]  /*4750*/  LOP3.LUT R3, R12, UR8, RZ, 0x3c, !PT ;  /* 0x000000080c037c12 */ /* 0x004fc8000f8e3cff */
[----:B------:R-:W-:-:S04]  /*4760*/  SHF.L.U32 R0, R3, 0x1f, RZ ;  /* 0x0000001f03007819 */ /* 0x000fc800000006ff */
[----:B------:R-:W2:Y:S02]  /*4770*/  SYNCS.PHASECHK.TRANS64 P0, [UR7+0x260], R0 ;  /* 0x00026000ff0075a7 */ /* 0x000ea40008001007 */
[----:B-12---:R-:W-:Y:S05]  /*4780*/  @P0 EXIT ;  /* 0x000000000000094d */ /* 0x006fea0003800000 */
[----:B------:R-:W-:Y:S02]  /*4790*/  SHF.L.U32 R3, R3, 0x1f, RZ ;  /* 0x0000001f03037819 */ /* 0x000fe400000006ff */
[----:B------:R-:W-:-:S07]  /*47a0*/  MOV R0, UR7 ;  /* 0x0000000700007c02 */ /* 0x000fce0008000f00 */
.L_x_88:
[----:B-1----:R1:W2:Y:S02]  /*47b0*/  SYNCS.PHASECHK.TRANS64.TRYWAIT P0, [R0+URZ+0x260], R3 ;  /* 0x00026003000075a7 */ /* 0x0022a400080011ff */
[----:B--2---:R-:W-:Y:S05]  /*47c0*/  @!P0 NANOSLEEP.SYNCS 0x989680 ;  /* 0x009896800000895d */ /* 0x004fea0003900000 */
[----:B------:R-:W2:Y:S02]  /*47d0*/  @!P0 SYNCS.PHASECHK.TRANS64 P0, [R0+URZ+0x260], R3 ;  /* 0x00026003000085a7 */ /* 0x000ea400080010ff */
[----:B--2---:R-:W-:Y:S05]  /*47e0*/  @P0 EXIT ;  /* 0x000000000000094d */ /* 0x004fea0003800000 */
[----:B------:R-:W-:Y:S05]  /*47f0*/  BRA `(.L_x_88) ;  /* 0xfffffffc00ec7947 */ /* 0x000fea000383ffff */
.L_x_81:
[----:B------:R-:W-:Y:S05]  /*4800*/  BRA.U UP5, `(.L_x_89) ;  /* 0x0000001505fc7547 */ /* 0x000fea000b800000 */
[----:B------:R-:W-:Y:S01]  /*4810*/  UMOV UR5, 0x40 ;  /* 0x0000004000057882 */ /* 0x000fe20000000000 */
[----:B------:R-:W-:Y:S01]  /*4820*/  NOP ;  /* 0x0000000000007918 */ /* 0x000fe20000000000 */
[----:B------:R-:W-:Y:S01]  /*4830*/  ULEA UR5, UR55, UR5, 0x18 ;  /* 0x0000000537057291 */ /* 0x000fe2000f8ec0ff */
[----:B------:R-:W-:Y:S02]  /*4840*/  UMOV UR6, 0x400 ;  /* 0x0000040000067882 */ /* 0x000fe40000000000 */
[----:B------:R-:W-:-:S06]  /*4850*/  ULEA UR6, UR55, UR6, 0x18 ;  /* 0x0000000637067291 */ /* 0x000fcc000f8ec0ff */
[----:B------:R-:W2:Y:S02]  /*4860*/  LDS.U8 R3, [UR5+0x1c] ;  /* 0x00001c05ff037984 */ /* 0x000ea40008000000 */
[----:B--2---:R-:W-:-:S13]  /*4870*/  ISETP.NE.AND P0, PT, R3, RZ, PT ;  /* 0x000000ff0300720c */ /* 0x004fda0003f05270 */
[----:B------:R-:W-:Y:S05]  /*4880*/  @P0 BRA `(.L_x_90) ;  /* 0x0000000400080947 */ /* 0x000fea0003800000 */
[----:B------:R-:W-:Y:S02]  /*4890*/  UISETP.NE.U32.AND UP1, UPT, UR47, 0x1, UPT ;  /* 0x000000012f00788c */ /* 0x000fe4000bf25070 */
[----:B------:R-:W-:-:S07]  /*48a0*/  UIADD3 UR7, UPT, UPT, UR5, 0x8, URZ ;  /* 0x0000000805077890 */ /* 0x000fce000fffe0ff */
[----:B------:R-:W-:Y:S05]  /*48b0*/  BRA.U !UP1, `(.L_x_91) ;  /* 0x00000001099c7547 */ /* 0x000fea000b800000 */
[----:B------:R-:W-:Y:S01]  /*48c0*/  ELECT P0, URZ, PT ;  /* 0x0000000000ff782f */ /* 0x000fe20003800000 */
[----:B------:R-:W-:-:S12]  /*48d0*/  BSSY B0, `(.L_x_91) ;  /* 0x0000025000007945 */ /* 0x000fd80003800000 */
[----:B------:R-:W-:Y:S05]  /*48e0*/  @!P0 BRA `(.L_x_92) ;  /* 0x00000000008c8947 */ /* 0x000fea0003800000 */
[----:B------:R-:W-:-:S05]  /*48f0*/  UMOV UR4, 0x10 ;  /* 0x0000001000047882 */ /* 0x000fca0000000000 */
[----:B------:R-:W-:Y:S04]  /*4900*/  DEPBAR.LE SB2, 0x36 ;  /* 0x0000ad800000791a */ /* 0x000fe80000000000 */
[----:B------:R-:W2:Y:S02]  /*4910*/  UTCATOMSWS.2CTA.FIND_AND_SET.ALIGN UP0, UR4, UR4 ;  /* 0x00000004000475e3 */ /* 0x000ea40008200800 */
[----:B--2---:R-:W-:Y:S01]  /*4920*/  MOV R10, UR4 ;  /* 0x00000004000a7c02 */ /* 0x004fe20008000f00 */
[----:B------:R-:W-:Y:S06]  /*4930*/  BRA.U UP0, `(.L_x_93) ;  /* 0x0000000100187547 */ /* 0x000fec000b800000 */
.L_x_94:
[----:B------:R-:W-:Y:S05]  /*4940*/  NANOSLEEP 0x64 ;  /* 0x000000640000795d */ /* 0x000fea0003800000 */
[----:B------:R-:W-:-:S05]  /*4950*/  UMOV UR4, 0x10 ;  /* 0x0000001000047882 */ /* 0x000fca0000000000 */
[----:B------:R-:W-:Y:S04]  /*4960*/  DEPBAR.LE SB2, 0x36 ;  /* 0x0000ad800000791a */ /* 0x000fe80000000000 */
[----:B------:R-:W2:Y:S02]  /*4970*/  UTCATOMSWS.2CTA.FIND_AND_SET.ALIGN UP0, UR4, UR4 ;  /* 0x00000004000475e3 */ /* 0x000ea40008200800 */
[----:B--2---:R-:W-:Y:S01]  /*4980*/  MOV R10, UR4 ;  /* 0x00000004000a7c02 */ /* 0x004fe20008000f00 */
[----:B------:R-:W-:Y:S05]  /*4990*/  BRA.U !UP0, `(.L_x_94) ;  /* 0xfffffffd08e87547 */ /* 0x000fea000b83ffff */
.L_x_93:
[----:B------:R-:W2:Y:S01]  /*49a0*/  LDS R6, [UR5+0x10] ;  /* 0x00001005ff067984 */ /* 0x000ea20008000800 */
[----:B------:R-:W-:Y:S01]  /*49b0*/  IMAD.U32 R3, RZ, RZ, UR6 ;  /* 0x00000006ff037e24 */ /* 0x000fe2000f8e00ff */
[----:B------:R-:W-:-:S03]  /*49c0*/  MOV R4, UR48 ;  /* 0x0000003000047c02 */ /* 0x000fc60008000f00 */
[----:B------:R-:W-:Y:S01]  /*49d0*/  VIADD R3, R3, 0x2e0 ;  /* 0x000002e003037836 */ /* 0x000fe20000000000 */
[----:B--2---:R-:W-:-:S04]  /*49e0*/  SHF.L.U32 R6, R6, 0x1f, RZ ;  /* 0x0000001f06067819 */ /* 0x004fc800000006ff */
[----:B------:R-:W2:Y:S02]  /*49f0*/  SYNCS.PHASECHK.TRANS64.TRYWAIT P0, [UR5+0x8], R6 ;  /* 0x00000806ff0075a7 */ /* 0x000ea40008001105 */
[----:B--2---:R-:W-:Y:S05]  /*4a00*/  @P0 BRA `(.L_x_95) ;  /* 0x0000000000080947 */ /* 0x004fea0003800000 */
[----:B------:R-:W2:Y:S02]  /*4a10*/  SYNCS.PHASECHK.TRANS64.TRYWAIT P0, [UR5+0x8], R6 ;  /* 0x00000806ff0075a7 */ /* 0x000ea40008001105 */
[----:B--2---:R-:W-:Y:S05]  /*4a20*/  @!P0 BRA `(.L_x_96) ;  /* 0x0000006000e88947 */ /* 0x004fea0003800000 */
.L_x_95:
[----:B------:R-:W-:Y:S01]  /*4a30*/  PRMT R4, R4, 0x654, R3 ;  /* 0x0000065404047816 */ /* 0x000fe20000000003 */
[----:B------:R-:W-:Y:S01]  /*4a40*/  HFMA2 R3, -RZ, RZ, 0, 5.9604644775390625e-08 ;  /* 0x00000001ff037431 */ /* 0x000fe200000001ff */
[----:B------:R-:W-:Y:S01]  /*4a50*/  UPRMT UR4, UR48, 0x654, UR7 ;  /* 0x0000065430047896 */ /* 0x000fe20008000007 */
[----:B------:R-:W-:Y:S02]  /*4a60*/  IMAD.MOV.U32 R7, RZ, RZ, 0xffff ;  /* 0x0000ffffff077424 */ /* 0x000fe400078e00ff */
[----:B--2---:R-:W-:Y:S02]  /*4a70*/  IMAD.MOV.U32 R6, RZ, RZ, 0x4 ;  /* 0x00000004ff067424 */ /* 0x004fe400078e00ff */
[----:B------:R-:W-:Y:S01]  /*4a80*/  IMAD.SHL.U32 R9, R10, 0x20, RZ ;  /* 0x000000200a097824 */ /* 0x000fe200078e00ff */
[----:B------:R-:W-:Y:S02]  /*4a90*/  MOV R5, UR4 ;  /* 0x0000000400057c02 */ /* 0x000fe40008000f00 */
[-C--:B------:R-:W-:Y:S01]  /*4aa0*/  SHF.L.U32 R8, R7, R10.reuse, RZ ;  /* 0x0000000a07087219 */ /* 0x080fe200000006ff */
[----:B------:R2:W-:Y:S01]  /*4ab0*/  SYNCS.ARRIVE.TRANS64.RED RZ, [UR4], R6 ;  /* 0x00000006ffff79a7 */ /* 0x0005e20008000404 */
[----:B------:R-:W-:Y:S01]  /*4ac0*/  SHF.L.U32 R7, R3, R10, RZ ;  /* 0x0000000a03077219 */ /* 0x000fe200000006ff */
[----:B------:R2:W-:Y:S04]  /*4ad0*/  STS [UR6+0x2e0], R9 ;  /* 0x0002e009ff007988 */ /* 0x0005e80008000806 */
[----:B------:R2:W-:Y:S04]  /*4ae0*/  STAS [R4.64], R10 ;  /* 0x0000000a04007dbd */ /* 0x0005e8000c0008ff */
[----:B------:R2:W-:Y:S04]  /*4af0*/  ATOMS.OR RZ, [UR5+0x14], R8 ;  /* 0x00001408ffff798c */ /* 0x0005e8000b000005 */
[----:B------:R2:W-:Y:S04]  /*4b00*/  ATOMS.OR RZ, [UR5+0x18], R7 ;  /* 0x00001807ffff798c */ /* 0x0005e8000b000005 */
[----:B------:R2:W-:Y:S02]  /*4b10*/  ATOMS.XOR RZ, [UR5+0x10], R3 ;  /* 0x00001003ffff798c */ /* 0x0005e4000b800005 */
.L_x_92:
[----:B-1----:R-:W-:Y:S05]  /*4b20*/  BSYNC B0 ;  /* 0x0000000000007941 */ /* 0x002fea0003800000 */
.L_x_91:
[----:B------:R-:W-:Y:S05]  /*4b30*/  BRA.U UP1, `(.L_x_97) ;  /* 0x00000001016c7547 */ /* 0x000fea000b800000 */
[----:B------:R-:W-:-:S03]  /*4b40*/  UMOV UR4, 0xffffffff ;  /* 0xffffffff00047882 */ /* 0x000fc60000000000 */
[----:B------:R-:W-:Y:S05]  /*4b50*/  BRA.DIV UR4, `(.L_x_98) ;  /* 0x0000006204b47947 */ /* 0x000fea000b800000 */
[----:B------:R-:W-:-:S13]  /*4b60*/  ELECT P0, URZ, PT ;  /* 0x0000000000ff782f */ /* 0x000fda0003800000 */
.L_x_242:
[----:B------:R-:W-:Y:S05]  /*4b70*/  @!P0 BRA `(.L_x_97) ;  /* 0x00000000005c8947 */ /* 0x000fea0003800000 */
[----:B--2---:R-:W2:Y:S02]  /*4b80*/  LDS R4, [UR5+0x10] ;  /* 0x00001005ff047984 */ /* 0x004ea40008000800 */
[----:B--2---:R-:W-:-:S04]  /*4b90*/  SHF.L.U32 R4, R4, 0x1f, RZ ;  /* 0x0000001f04047819 */ /* 0x004fc800000006ff */
[----:B------:R-:W2:Y:S02]  /*4ba0*/  SYNCS.PHASECHK.TRANS64.TRYWAIT P0, [UR5+0x8], R4 ;  /* 0x00000804ff0075a7 */ /* 0x000ea40008001105 */
[----:B--2---:R-:W-:Y:S05]  /*4bb0*/  @P0 BRA `(.L_x_99) ;  /* 0x0000000000080947 */ /* 0x004fea0003800000 */
[----:B------:R-:W2:Y:S02]  /*4bc0*/  SYNCS.PHASECHK.TRANS64.TRYWAIT P0, [UR5+0x8], R4 ;  /* 0x00000804ff0075a7 */ /* 0x000ea40008001105 */
[----:B--2---:R-:W-:Y:S05]  /*4bd0*/  @!P0 BRA `(.L_x_100) ;  /* 0x0000006000b88947 */ /* 0x004fea0003800000 */
.L_x_99:
[----:B------:R-:W3:Y:S01]  /*4be0*/  LDS R6, [UR6+0x2e0] ;  /* 0x0002e006ff067984 */ /* 0x000ee20008000800 */
[----:B--2---:R-:W-:Y:S02]  /*4bf0*/  HFMA2 R3, -RZ, RZ, 0, 5.9604644775390625e-08 ;  /* 0x00000001ff037431 */ /* 0x004fe400000001ff */
[----:B------:R-:W-:Y:S01]  /*4c00*/  IMAD.MOV.U32 R4, RZ, RZ, 0xffff ;  /* 0x0000ffffff047424 */ /* 0x000fe200078e00ff */
[----:B------:R-:W-:Y:S01]  /*4c10*/  UPRMT UR4, UR48, 0x654, UR7 ;  /* 0x0000065430047896 */ /* 0x000fe20008000007 */
[----:B---3--:R-:W-:-:S03]  /*4c20*/  IMAD.SHL.U32 R5, R6, 0x20, RZ ;  /* 0x0000002006057824 */ /* 0x008fc600078e00ff */
[-C--:B------:R-:W-:Y:S02]  /*4c30*/  SHF.L.U32 R4, R4, R6.reuse, RZ ;  /* 0x0000000604047219 */ /* 0x080fe400000006ff */
[----:B------:R-:W-:Y:S01]  /*4c40*/  SHF.L.U32 R6, R3, R6, RZ ;  /* 0x0000000603067219 */ /* 0x000fe200000006ff */
[----:B------:R3:W-:Y:S04]  /*4c50*/  STS [UR6+0x2e0], R5 ;  /* 0x0002e005ff007988 */ /* 0x0007e80008000806 */
[----:B------:R3:W-:Y:S04]  /*4c60*/  ATOMS.OR RZ, [UR5+0x14], R4 ;  /* 0x00001404ffff798c */ /* 0x0007e8000b000005 */
[----:B------:R3:W-:Y:S01]  /*4c70*/  ATOMS.OR RZ, [UR5+0x18], R6 ;  /* 0x00001806ffff798c */ /* 0x0007e2000b000005 */
[----:B------:R-:W-:Y:S03]  /*4c80*/  SYNCS.ARRIVE.TRANS64.RED.A1T0 RZ, [UR4], RZ ;  /* 0x000000ffffff79a7 */ /* 0x000fe60008100404 */
[----:B------:R3:W-:Y:S01]  /*4c90*/  ATOMS.XOR RZ, [UR5+0x10], R3 ;  /* 0x00001003ffff798c */ /* 0x0007e2000b800005 */
[----:B------:R-:W-:Y:S05]  /*4ca0*/  BRA `(.L_x_97) ;  /* 0x0000000000107947 */ /* 0x000fea0003800000 */
.L_x_90:
[----:B------:R-:W-:Y:S02]  /*4cb0*/  MOV R3, 0xffffffff ;  /* 0xffffffff00037802 */ /* 0x000fe40000000f00 */
[----:B------:R-:W-:-:S03]  /*4cc0*/  MOV R4, 0x4cf0 ;  /* 0x00004cf000047802 */ /* 0x000fc60000000f00 */
[----:B------:R2:W-:Y:S04]  /*4cd0*/  STS [UR6+0x2e0], R3 ;  /* 0x0002e003ff007988 */ /* 0x0005e80008000806 */
[----:B-12--5:R-:W-:Y:S05]  /*4ce0*/  CALL.REL.NOINC `($__internal_1_$__cuda_sm10x_tcgen05_guardrail_trap_phase_invalid_during_alloc) ;  /* 0x0000006400e87944 */ /* 0x026fea0003c00000 */
.L_x_97:
[----:B------:R-:W-:Y:S05]  /*4cf0*/  WARPSYNC.ALL ;  /* 0x0000000000007948 */ /* 0x000fea0003800000 */
[----:B------:R-:W4:Y:S01]  /*4d00*/  S2UR UR18, SR_CgaCtaId ;  /* 0x00000000001279c3 */ /* 0x000f220000008800 */
[----:B------:R-:W-:Y:S01]  /*4d10*/  UMOV UR4, 0x400 ;  /* 0x0000040000047882 */ /* 0x000fe20000000000 */
[----:B------:R-:W-:-:S06]  /*4d20*/  NOP ;  /* 0x0000000000007918 */ /* 0x000fcc0000000000 */
[----:B------:R-:W-:Y:S06]  /*4d30*/  BAR.ARV 0x6, 0xa0 ;  /* 0x0182800000007b1d */ /* 0x000fec0000002000 */
[----:B------:R-:W1:Y:S01]  /*4d40*/  LDCU UR11, c[0x0][0x38c] ;  /* 0x00007180ff0b77ac */ /* 0x000e620008000800 */
[----:B------:R-:W-:Y:S01]  /*4d50*/  LOP3.LUT R2, R2, 0xffff, RZ, 0xc0, !PT ;  /* 0x0000ffff02027812 */ /* 0x000fe200078ec0ff */
[----:B--2---:R-:W-:Y:S01]  /*4d60*/  IMAD.MOV.U32 R10, RZ, RZ, 0x1 ;  /* 0x00000001ff0a7424 */ /* 0x004fe200078e00ff */
[----:B------:R-:W-:Y:S02]  /*4d70*/  LOP3.LUT R0, R0, 0xffff, RZ, 0xc0, !PT ;  /* 0x0000ffff00007812 */ /* 0x000fe400078ec0ff */
[----:B------:R-:W-:-:S02]  /*4d80*/  CS2R R8, SRZ ;  /* 0x0000000000087805 */ /* 0x000fc4000001ff00 */
[----:B------:R-:W-:Y:S01]  /*4d90*/  R2UR UR26, R2 ;  /* 0x00000000021a72ca */ /* 0x000fe200000e0000 */
[----:B------:R-:W2:Y:S01]  /*4da0*/  LDCU UR37, c[0x0][0x370] ;  /* 0x00006e00ff2577ac */ /* 0x000ea20008000800 */
[----:B------:R-:W-:Y:S01]  /*4db0*/  R2UR UR40, R0 ;  /* 0x00000000002872ca */ /* 0x000fe200000e0000 */
[----:B----4-:R-:W-:Y:S01]  /*4dc0*/  ULEA UR18, UR18, UR4, 0x18 ;  /* 0x0000000412127291 */ /* 0x010fe2000f8ec0ff */
[----:B------:R-:W-:Y:S01]  /*4dd0*/  UMOV UR35, URZ ;  /* 0x000000ff00237c82 */ /* 0x000fe20008000000 */
[----:B------:R-:W-:Y:S02]  /*4de0*/  UISETP.GE.AND UP5, UPT, UR39, 0x1, UPT ;  /* 0x000000012700788c */ /* 0x000fe4000bfa6270 */
[----:B------:R-:W-:Y:S02]  /*4df0*/  UIADD3 UR6, UPT, UPT, UR18, 0x6600, URZ ;  /* 0x0000660012067890 */ /* 0x000fe4000fffe0ff */
[----:B------:R-:W-:-:S03]  /*4e00*/  UIADD3 UR4, UPT, UPT, UR18, 0x2fa00, URZ ;  /* 0x0002fa0012047890 */ /* 0x000fc6000fffe0ff */
[----:B---3--:R-:W3:Y:S01]  /*4e10*/  LDS R3, [UR18+0x2e0] ;  /* 0x0002e012ff037984 */ /* 0x008ee20008000800 */
[----:B-1----:R-:W-:Y:S02]  /*4e20*/  UIADD3 UR11, UPT, UPT, UR11, 0x3f, URZ ;  /* 0x0000003f0b0b7890 */ /* 0x002fe4000fffe0ff */
[----:B------:R-:W-:Y:S02]  /*4e30*/  USHF.R.U32.HI UR10, URZ, 0x4, UR6 ;  /* 0x00000004ff0a7899 */ /* 0x000fe40008011606 */
[----:B------:R-:W-:Y:S02]  /*4e40*/  USHF.R.S32.HI UR9, URZ, 0x1f, UR11 ;  /* 0x0000001fff097899 */ /* 0x000fe4000801140b */
[----:B------:R-:W-:Y:S02]  /*4e50*/  USHF.R.U32.HI UR6, URZ, 0x4, UR4 ;  /* 0x00000004ff067899 */ /* 0x000fe40008011604 */
[----:B------:R-:W-:Y:S02]  /*4e60*/  UIADD3 UR5, UPT, UPT, UR18, 0x27600, URZ ;  /* 0x0002760012057890 */ /* 0x000fe4000fffe0ff */
[----:B------:R-:W-:-:S02]  /*4e70*/  ULEA.HI UR4, UR9, UR11, URZ, 0x6 ;  /* 0x0000000b09047291 */ /* 0x000fc4000f8f30ff */
[----:B------:R-:W-:Y:S02]  /*4e80*/  UIADD3 UR7, UPT, UPT, UR18, 0x33c00, URZ ;  /* 0x00033c0012077890 */ /* 0x000fe4000fffe0ff */
[----:B------:R-:W-:Y:S02]  /*4e90*/  USHF.R.U32.HI UR8, URZ, 0x4, UR5 ;  /* 0x00000004ff087899 */ /* 0x000fe40008011605 */
[----:B------:R-:W-:Y:S02]  /*4ea0*/  USHF.R.S32.HI UR38, URZ, 0x6, UR4 ;  /* 0x00000006ff267899 */ /* 0x000fe40008011404 */
[----:B------:R-:W-:Y:S02]  /*4eb0*/  USHF.R.U32.HI UR5, URZ, 0x4, UR7 ;  /* 0x00000004ff057899 */ /* 0x000fe40008011607 */
[----:B------:R-:W-:Y:S02]  /*4ec0*/  ULOP3.LUT UR10, UR10, 0x3fff, URZ, 0xc0, !UPT ;  /* 0x00003fff0a0a7892 */ /* 0x000fe4000f8ec0ff */
[----:B------:R-:W-:-:S02]  /*4ed0*/  ULOP3.LUT UR8, UR8, 0x3fff, URZ, 0xc0, !UPT ;  /* 0x00003fff08087892 */ /* 0x000fc4000f8ec0ff */
[----:B------:R-:W-:Y:S02]  /*4ee0*/  ULOP3.LUT UR6, UR6, 0x3fff, URZ, 0xc0, !UPT ;  /* 0x00003fff06067892 */ /* 0x000fe4000f8ec0ff */
[----:B------:R-:W-:Y:S02]  /*4ef0*/  ULOP3.LUT UR5, UR5, 0x3fff, URZ, 0xc0, !UPT ;  /* 0x00003fff05057892 */ /* 0x000fe4000f8ec0ff */
[----:B------:R-:W-:Y:S02]  /*4f00*/  UISETP.LT.AND UP0, UPT, UR38, 0x1, UPT ;  /* 0x000000012600788c */ /* 0x000fe4000bf01270 */
[----:B------:R-:W-:Y:S01]  /*4f10*/  UISETP.NE.AND UP4, UPT, UR39, 0x1, UPT ;  /* 0x000000012700788c */ /* 0x000fe2000bf85270 */
[----:B------:R-:W1:Y:S01]  /*4f20*/  LDCU UR36, c[0x0][0x374] ;  /* 0x00006e80ff2477ac */ /* 0x000e620008000800 */
[----:B------:R-:W-:Y:S02]  /*4f30*/  ULOP3.LUT UR27, UR10, 0x10000, URZ, 0xfc, !UPT ;  /* 0x000100000a1b7892 */ /* 0x000fe4000f8efcff */
[----:B------:R-:W-:Y:S01]  /*4f40*/  ULOP3.LUT UR28, UR8, 0x10000, URZ, 0xfc, !UPT ;  /* 0x00010000081c7892 */ /* 0x000fe2000f8efcff */
[----:B---3--:R-:W-:Y:S01]  /*4f50*/  R2UR UR19, R3 ;  /* 0x00000000031372ca */ /* 0x008fe200000e0000 */
[----:B------:R-:W-:Y:S01]  /*4f60*/  IMAD.MOV.U32 R3, RZ, RZ, RZ ;  /* 0x000000ffff037224 */ /* 0x000fe200078e00ff */
[----:B------:R-:W-:-:S02]  /*4f70*/  ULOP3.LUT UR29, UR6, 0x10000, URZ, 0xfc, !UPT ;  /* 0x00010000061d7892 */ /* 0x000fc4000f8efcff */
[----:B------:R-:W-:Y:S02]  /*4f80*/  ULOP3.LUT UR30, UR5, 0x10000, URZ, 0xfc, !UPT ;  /* 0x00010000051e7892 */ /* 0x000fe4000f8efcff */
[----:B------:R-:W-:Y:S02]  /*4f90*/  USEL UR41, UR38, 0x1, !UP0 ;  /* 0x0000000126297887 */ /* 0x000fe4000c000000 */
[----:B------:R-:W-:Y:S01]  /*4fa0*/  UISETP.NE.AND UP3, UPT, UR47, URZ, UPT ;  /* 0x000000ff2f00728c */ /* 0x000fe2000bf65270 */
[----:B------:R-:W-:Y:S01]  /*4fb0*/  UMOV UR15, URZ ;  /* 0x000000ff000f7c82 */ /* 0x000fe20008000000 */
[----:B------:R-:W-:-:S03]  /*4fc0*/  UMOV UR14, URZ ;  /* 0x000000ff000e7c82 */ /* 0x000fc60008000000 */
[----:B------:R-:W-:Y:S02]  /*4fd0*/  UIADD3 UR24, UPT, UPT, UR19, 0x80, URZ ;  /* 0x0000008013187890 */ /* 0x000fe4000fffe0ff */
[----:B------:R-:W-:Y:S02]  /*4fe0*/  UIADD3 UR43, UPT, UPT, UR19, 0x84, URZ ;  /* 0x00000084132b7890 */ /* 0x000fe4000fffe0ff */
[----:B------:R-:W-:-:S04]  /*4ff0*/  USHF.R.U32.HI UR4, URZ, 0x11, UR24 ;  /* 0x00000011ff047899 */ /* 0x000fc80008011618 */
[----:B------:R-:W-:-:S04]  /*5000*/  ULOP3.LUT UR4, UR4, 0x6000, URZ, 0xc0, !UPT ;  /* 0x0000600004047892 */ /* 0x000fc8000f8ec0ff */
[----:B-12---:R-:W-:-:S12]  /*5010*/  ULOP3.LUT UR42, UR4, 0x1010, URZ, 0xfc, !UPT ;  /* 0x00001010042a7892 */ /* 0x006fd8000f8efcff */
.L_x_110:
[C---:B------:R-:W-:Y:S02]  /*5020*/  LEA R2, R9.reuse, UR18, 0x3 ;  /* 0x0000001209027c11 */ /* 0x040fe4000f8e18ff */
[----:B------:R-:W-:Y:S02]  /*5030*/  SHF.L.U32 R5, R8, 0x1f, RZ ;  /* 0x0000001f08057819 */ /* 0x000fe400000006ff */
[----:B------:R-:W-:Y:S02]  /*5040*/  LEA R6, R9, UR18, 0x4 ;  /* 0x0000001209067c11 */ /* 0x000fe4000f8e20ff */
[----:B------:R-:W1:Y:S02]  /*5050*/  SYNCS.PHASECHK.TRANS64.TRYWAIT P0, [R2+URZ+0x250], R5 ;  /* 0x00025005020075a7 */ /* 0x000e6400080011ff */
[----:B-1-3--:R-:W-:Y:S05]  /*5060*/  @!P0 BRA `(.L_x_101) ;  /* 0x0000005c00ac8947 */ /* 0x00afea0003800000 */
.L_x_243:
[----:B-1----:R-:W1:Y:S01]  /*5070*/  LDS.128 R4, [R6+0x2c0] ;  /* 0x0002c00006047984 */ /* 0x002e620000000c00 */
[----:B------:R-:W-:Y:S01]  /*5080*/  @!PT LDS RZ, [RZ] ;  /* 0x00000000fffff984 */ /* 0x000fe20000000800 */
[----:B------:R-:W-:Y:S01]  /*5090*/  @!PT LDS RZ, [RZ] ;  /* 0x00000000fffff984 */ /* 0x000fe20000000800 */
[----:B------:R-:W-:Y:S01]  /*50a0*/  @!PT LDS RZ, [RZ] ;  /* 0x00000000fffff984 */ /* 0x000fe20000000800 */
[----:B------:R-:W-:Y:S01]  /*50b0*/  @!PT LDS RZ, [RZ] ;  /* 0x00000000fffff984 */ /* 0x000fe20000000800 */
[----:B------:R2:W-:Y:S06]  /*50c0*/  MEMBAR.ALL.CTA ;  /* 0x0000000000007992 */ /* 0x0005ec0000008000 */
[----:B--2---:R-:W2:Y:S01]  /*50d0*/  FENCE.VIEW.ASYNC.S ;  /* 0x00000000000073c6 */ /* 0x004ea20000000000 */
[----:B-1----:R-:W-:-:S13]  /*50e0*/  LOP3.LUT P0, RZ, R6, 0x1, RZ, 0xc0, !PT ;  /* 0x0000000106ff7812 */ /* 0x002fda000780c0ff */
[----:B--2---:R-:W-:Y:S01]  /*50f0*/  VOTEU.ANY UP2, P0 ;  /* 0x0000000000ff7886 */ /* 0x004fe20000040100 */
[----:B------:R-:W-:-:S13]  /*5100*/  PLOP3.LUT P0, PT, PT, PT, UP2, 0x80, 0x8 ;  /* 0x000000000008781c */ /* 0x000fda0003f0f028 */
[----:B------:R-:W-:Y:S02]  /*5110*/  @P0 MOV R0, R4 ;  /* 0x0000000400000202 */ /* 0x000fe40000000f00 */
[----:B------:R-:W-:Y:S02]  /*5120*/  @P0 LOP3.LUT R4, R5, 0xffff, RZ, 0xc0, !PT ;  /* 0x0000ffff05040812 */ /* 0x000fe400078ec0ff */
[----:B------:R-:W-:Y:S01]  /*5130*/  @P0 R2UR UR5, R0 ;  /* 0x00000000000502ca */ /* 0x000fe200000e0000 */
[----:B------:R-:W-:Y:S01]  /*5140*/  VIADD R0, R2, 0x260 ;  /* 0x0000026002007836 */ /* 0x000fe20000000000 */
[----:B------:R-:W-:-:S04]  /*5150*/  @P0 R2UR UR4, R4 ;  /* 0x00000000040402ca */ /* 0x000fc800000e0000 */
[----:B------:R-:W-:-:S04]  /*5160*/  PRMT R0, RZ, 0x654, R0 ;  /* 0x00000654ff007816 */ /* 0x000fc80000000000 */
[----:B------:R1:W-:Y:S03]  /*5170*/  SYNCS.ARRIVE.TRANS64.RED.A1T0 RZ, [R0+URZ], RZ ;  /* 0x000000ff00ff79a7 */ /* 0x0003e600081004ff */
[----:B------:R-:W-:Y:S02]  /*5180*/  @UP2 UMOV UR33, UR5 ;  /* 0x0000000500212c82 */ /* 0x000fe40008000000 */
[----:B------:R-:W-:Y:S01]  /*5190*/  @UP2 UMOV UR31, UR4 ;  /* 0x00000004001f2c82 */ /* 0x000fe20008000000 */
[----:B------:R-:W-:Y:S05]  /*51a0*/  BRA.U !UP5, `(.L_x_102) ;  /* 0x000000010dd07547 */ /* 0x000fea000b800000 */
[----:B------:R-:W2:Y:S01]  /*51b0*/  LDCU.128 UR20, c[0x0][0xf10] ;  /* 0x0001e200ff1477ac */ /* 0x000ea20008000c00 */
[----:B------:R-:W3:Y:S01]  /*51c0*/  LDCU UR32, c[0x0][0xf20] ;  /* 0x0001e400ff2077ac */ /* 0x000ee20008000800 */
[----:B------:R-:W4:Y:S01]  /*51d0*/  LDCU UR25, c[0x0][0xf0c] ;  /* 0x0001e180ff1977ac */ /* 0x000f220008000800 */
[----:B------:R-:W1:Y:S01]  /*51e0*/  LDCU.64 UR8, c[0x0][0xf28] ;  /* 0x0001e500ff0877ac */ /* 0x000e620008000a00 */
[----:B--2---:R-:W-:Y:S02]  /*51f0*/  UIMAD.WIDE.U32 UR6, UR36, UR23, URZ ;  /* 0x00000017240672a5 */ /* 0x004fe4000f8e00ff */
[----:B------:R-:W-:Y:S02]  /*5200*/  UIMAD.WIDE.U32 UR4, UR37, UR20, URZ ;  /* 0x00000014250472a5 */ /* 0x000fe4000f8e00ff */
[----:B------:R-:W-:Y:S02]  /*5210*/  UISETP.NE.AND UP0, UPT, UR22, 0x1, UPT ;  /* 0x000000011600788c */ /* 0x000fe4000bf05270 */
[----:B------:R-:W-:Y:S01]  /*5220*/  UIMAD.WIDE.U32 UR16, UR31, UR23, URZ ;  /* 0x000000171f1072a5 */ /* 0x000fe2000f8e00ff */
[----:B------:R-:W-:-:S02]  /*5230*/  UMOV UR6, UR7 ;  /* 0x0000000700067c82 */ /* 0x000fc40008000000 */
[----:B------:R-:W-:Y:S01]  /*5240*/  UMOV UR4, UR5 ;  /* 0x0000000500047c82 */ /* 0x000fe20008000000 */
[----:B---3--:R-:W-:Y:S02]  /*5250*/  USHF.R.U32.HI UR6, URZ, UR32, UR6 ;  /* 0x00000020ff067299 */ /* 0x008fe40008011606 */
[----:B----4-:R-:W-:Y:S02]  /*5260*/  UISETP.NE.AND UP1, UPT, UR25, 0x1, UPT ;  /* 0x000000011900788c */ /* 0x010fe4000bf25270 */
[----:B------:R-:W-:Y:S02]  /*5270*/  USHF.R.U32.HI UR4, URZ, UR21, UR4 ;  /* 0x00000015ff047299 */ /* 0x000fe40008011604 */
[----:B------:R-:W-:Y:S02]  /*5280*/  USEL UR5, UR36, UR6, !UP0 ;  /* 0x0000000624057287 */ /* 0x000fe4000c000000 */
[----:B------:R-:W-:Y:S02]  /*5290*/  USEL UR6, UR37, UR4, !UP1 ;  /* 0x0000000425067287 */ /* 0x000fe4000c800000 */
[----:B-1----:R-:W-:Y:S01]  /*52a0*/  UIMAD.WIDE.U32 UR10, UR5, UR8, URZ ;  /* 0x00000008050a72a5 */ /* 0x002fe2000f8e00ff */
[----:B------:R-:W-:Y:S01]  /*52b0*/  UMOV UR4, UR17 ;  /* 0x0000001100047c82 */ /* 0x000fe20008000000 */
[----:B------:R-:W-:-:S02]  /*52c0*/  UIMAD.WIDE.U32 UR12, UR33, UR20, URZ ;  /* 0x00000014210c72a5 */ /* 0x000fc4000f8e00ff */
        /* <DEDUP_REMOVED lines=34> */
.L_x_102:
[----:B------:R-:W2:Y:S02]  /*54f0*/  LDCU UR4, c[0x0][0xf30] ;  /* 0x0001e600ff0477ac */ /* 0x000ea40008000800 */
[----:B--2---:R-:W-:-:S09]  /*5500*/  UISETP.NE.AND UP0, UPT, UR4, 0x1, UPT ;  /* 0x000000010400788c */ /* 0x004fd2000bf05270 */
[----:B------:R-:W-:Y:S05]  /*5510*/  BRA.U UP0, `(.L_x_103) ;  /* 0x00000001003c7547 */ /* 0x000fea000b800000 */
[----:B------:R-:W2:Y:S01]  /*5520*/  LDCU.128 UR8, c[0x0][0xf10] ;  /* 0x0001e200ff0877ac */ /* 0x000ea20008000c00 */
[----:B------:R-:W3:Y:S01]  /*5530*/  LDCU UR12, c[0x0][0xf0c] ;  /* 0x0001e180ff0c77ac */ /* 0x000ee20008000800 */
[----:B------:R-:W4:Y:S01]  /*5540*/  LDCU UR13, c[0x0][0xf20] ;  /* 0x0001e400ff0d77ac */ /* 0x000f220008000800 */
[----:B--2---:R-:W-:Y:S02]  /*5550*/  UIMAD.WIDE.U32 UR6, UR33, UR8, URZ ;  /* 0x00000008210672a5 */ /* 0x004fe4000f8e00ff */
[----:B------:R-:W-:Y:S02]  /*5560*/  UIMAD.WIDE.U32 UR4, UR31, UR11, URZ ;  /* 0x0000000b1f0472a5 */ /* 0x000fe4000f8e00ff */
[----:B---3--:R-:W-:Y:S02]  /*5570*/  UISETP.NE.AND UP0, UPT, UR12, 0x1, UPT ;  /* 0x000000010c00788c */ /* 0x008fe4000bf05270 */
[----:B------:R-:W-:Y:S01]  /*5580*/  UISETP.NE.AND UP1, UPT, UR10, 0x1, UPT ;  /* 0x000000010a00788c */ /* 0x000fe2000bf25270 */
[----:B------:R-:W-:-:S02]  /*5590*/  UMOV UR6, UR7 ;  /* 0x0000000700067c82 */ /* 0x000fc40008000000 */
[----:B------:R-:W-:Y:S01]  /*55a0*/  UMOV UR4, UR5 ;  /* 0x0000000500047c82 */ /* 0x000fe20008000000 */
[----:B------:R-:W-:Y:S02]  /*55b0*/  USHF.R.U32.HI UR9, URZ, UR9, UR6 ;  /* 0x00000009ff097299 */ /* 0x000fe40008011606 */
[----:B----4-:R-:W-:Y:S02]  /*55c0*/  USHF.R.U32.HI UR4, URZ, UR13, UR4 ;  /* 0x0000000dff047299 */ /* 0x010fe40008011604 */
[----:B------:R-:W-:Y:S02]  /*55d0*/  USEL UR5, UR33, UR9, !UP0 ;  /* 0x0000000921057287 */ /* 0x000fe4000c000000 */
[----:B------:R-:W-:-:S04]  /*55e0*/  USEL UR4, UR31, UR4, !UP1 ;  /* 0x000000041f047287 */ /* 0x000fc8000c800000 */
[----:B------:R-:W-:-:S04]  /*55f0*/  UIADD3 UR4, UPT, UPT, UR5, -UR4, URZ ;  /* 0x8000000405047290 */ /* 0x000fc8000fffe0ff */
[----:B------:R-:W-:-:S12]  /*5600*/  UIMAD UR31, UR4, UR10, UR31 ;  /* 0x0000000a041f72a4 */ /* 0x000fd8000f8e021f */
.L_x_103:
[----:B------:R-:W-:Y:S01]  /*5610*/  IADD3 R9, PT, PT, R9, 0x1, RZ ;  /* 0x0000000109097810 */ /* 0x000fe20007ffe0ff */
[----:B------:R-:W-:Y:S06]  /*5620*/  BRA.U UP3, `(.L_x_104) ;  /* 0x00000005030c7547 */ /* 0x000fec000b800000 */
[----:B------:R-:W2:Y:S01]  /*5630*/  LDCU UR4, c[0x0][0x38c] ;  /* 0x00007180ff0477ac */ /* 0x000ea20008000800 */
[----:B------:R-:W-:Y:S02]  /*5640*/  PLOP3.LUT P1, PT, PT, PT, PT, 0x80, 0x8 ;  /* 0x000000000008781c */ /* 0x000fe40003f2f070 */
[----:B------:R-:W-:Y:S01]  /*5650*/  SHF.L.U32 R5, R10, 0x1f, RZ ;  /* 0x0000001f0a057819 */ /* 0x000fe200000006ff */
[----:B------:R-:W-:Y:S02]  /*5660*/  ULEA UR32, UR35, UR18, 0x3 ;  /* 0x0000001223207291 */ /* 0x000fe4000f8e18ff */
[----:B------:R-:W-:-:S04]  /*5670*/  ULEA.HI UR25, UR34, UR34, URZ, 0x1 ;  /* 0x0000002222197291 */ /* 0x000fc8000f8f08ff */
[----:B------:R-:W-:-:S04]  /*5680*/  ULOP3.LUT UR25, UR25, 0x7ffffffe, URZ, 0xc0, !UPT ;  /* 0x7ffffffe19197892 */ /* 0x000fc8000f8ec0ff */
[----:B------:R-:W-:Y:S02]  /*5690*/  UIADD3 UR25, UPT, UPT, -UR25, UR34, URZ ;  /* 0x0000002219197290 */ /* 0x000fe4000fffe1ff */
[----:B--2---:R-:W-:Y:S02]  /*56a0*/  UISETP.GE.AND UP0, UPT, UR4, 0x1, UPT ;  /* 0x000000010400788c */ /* 0x004fe4000bf06270 */
[----:B------:R-:W-:-:S04]  /*56b0*/  ULEA UR25, UR25, UR43, 0x1 ;  /* 0x0000002b19197291 */ /* 0x000fc8000f8e08ff */
[----:B------:R-:W-:-:S05]  /*56c0*/  PLOP3.LUT P0, PT, PT, PT, UP0, 0x80, 0x8 ;  /* 0x000000000008781c */ /* 0x000fca0003f0f008 */
[----:B------:R-:W-:-:S08]  /*56d0*/  @UP0 ULEA UR4, UR15, UR18, 0x3 ;  /* 0x000000120f040291 */ /* 0x000fd0000f8e18ff */
[----:B-1----:R-:W-:-:S04]  /*56e0*/  @P0 SHF.L.U32 R0, R3, 0x1f, RZ ;  /* 0x0000001f03000819 */ /* 0x002fc800000006ff */
[----:B------:R1:W2:Y:S01]  /*56f0*/  @P0 SYNCS.PHASECHK.TRANS64.TRYWAIT P1, [UR4], R0 ;  /* 0x00000000ff0005a7 */ /* 0x0002a20008021104 */
[----:B------:R-:W3:Y:S02]  /*5700*/  SYNCS.PHASECHK.TRANS64.TRYWAIT P0, [UR32+0x280], R5 ;  /* 0x00028005ff0075a7 */ /* 0x000ee40008001120 */
[----:B-123--:R-:W-:Y:S05]  /*5710*/  @!P0 BRA `(.L_x_105) ;  /* 0x0000005800148947 */ /* 0x00efea0003800000 */
.L_x_245:
[----:B------:R-:W-:Y:S01]  /*5720*/  UMOV UR20, UR14 ;  /* 0x0000000e00147c82 */ /* 0x000fe20008000000 */
[----:B------:R-:W-:Y:S05]  /*5730*/  BRA.U !UP0, `(.L_x_106) ;  /* 0x0000000108b87547 */ /* 0x000fea000b800000 */
[----:B------:R-:W-:Y:S02]  /*5740*/  USHF.R.U32.HI UR4, URZ, 0x1a, UR25 ;  /* 0x0000001aff047899 */ /* 0x000fe40008011619 */
[----:B------:R-:W-:Y:S02]  /*5750*/  UIADD3 UR20, UPT, UPT, UR41, UR14, URZ ;  /* 0x0000000e29147290 */ /* 0x000fe4000fffe0ff */
[----:B------:R-:W-:Y:S02]  /*5760*/  ULOP3.LUT UR4, UR4, 0x30, URZ, 0xc0, !UPT ;  /* 0x0000003004047892 */ /* 0x000fe4000f8ec0ff */
[----:B------:R-:W-:Y:S02]  /*5770*/  ULEA UR21, UR35, UR19, 0x6 ;  /* 0x0000001323157291 */ /* 0x000fe4000f8e30ff */
[----:B------:R-:W-:Y:S01]  /*5780*/  ULOP3.LUT UR22, UR4, 0x480, URZ, 0xfc, !UPT ;  /* 0x0000048004167892 */ /* 0x000fe2000f8efcff */
[----:B------:R-:W-:Y:S01]  /*5790*/  UMOV UR17, URZ ;  /* 0x000000ff00117c82 */ /* 0x000fe20008000000 */
[----:B------:R-:W-:-:S02]  /*57a0*/  UMOV UR16, UR38 ;  /* 0x0000002600107c82 */ /* 0x000fc40008000000 */
[----:B------:R-:W-:Y:S01]  /*57b0*/  UPRMT UR23, UR22, 0x5410, UR42 ;  /* 0x0000541016177896 */ /* 0x000fe2000800002a */
[----:B------:R-:W-:Y:S02]  /*57c0*/  UMOV UR4, UR15 ;  /* 0x0000000f00047c82 */ /* 0x000fe40008000000 */
[----:B------:R-:W-:-:S09]  /*57d0*/  UMOV UR22, URZ ;  /* 0x000000ff00167c82 */ /* 0x000fd20008000000 */
.L_x_109:
[----:B--2---:R-:W-:Y:S01]  /*57e0*/  ULEA UR7, UR4, UR18, 0x3 ;  /* 0x0000001204077291 */ /* 0x004fe2000f8e18ff */
[----:B---3--:R-:W-:Y:S11]  /*57f0*/  @P1 BRA `(.L_x_107) ;  /* 0x00000000000c1947 */ /* 0x008ff60003800000 */
[----:B-1----:R-:W-:Y:S04]  /*5800*/  SHF.L.U32 R5, R3, 0x1f, RZ ;  /* 0x0000001f03057819 */ /* 0x002fe800000006ff */
[----:B------:R-:W1:Y:S02]  /*5810*/  SYNCS.PHASECHK.TRANS64.TRYWAIT P0, [UR7], R5 ;  /* 0x00000005ff0075a7 */ /* 0x000e640008001107 */
[----:B-1----:R-:W-:Y:S05]  /*5820*/  @!P0 BRA `(.L_x_108) ;  /* 0x0000005400e88947 */ /* 0x002fea0003800000 */
.L_x_107:
[----:B------:R-:W-:Y:S01]  /*5830*/  UISETP.NE.AND UP0, UPT, UR16, 0x1, UPT ;  /* 0x000000011000788c */ /* 0x000fe2000bf05270 */
[----:B------:R-:W-:Y:S01]  /*5840*/  PLOP3.LUT P1, PT, PT, PT, PT, 0x80, 0x8 ;  /* 0x000000000008781c */ /* 0x000fe20003f2f070 */
[----:B------:R-:W-:Y:S02]  /*5850*/  UIADD3 UR5, UPT, UPT, UR4, 0x1, URZ ;  /* 0x0000000104057890 */ /* 0x000fe4000fffe0ff */
[----:B------:R-:W-:Y:S02]  /*5860*/  ULEA UR12, UR4, UR29, 0x5 ;  /* 0x0000001d040c7291 */ /* 0x000fe4000f8e28ff */
[----:B------:R-:W-:Y:S01]  /*5870*/  UISETP.NE.AND UP1, UPT, UR5, 0x21, UPT ;  /* 0x000000210500788c */ /* 0x000fe2000bf25270 */
[----:B------:R-:W-:Y:S01]  /*5880*/  PLOP3.LUT P0, PT, PT, PT, UP0, 0x80, 0x8 ;  /* 0x000000000008781c */ /* 0x000fe20003f0f008 */
[----:B------:R-:W-:Y:S02]  /*5890*/  ULEA UR10, UR4, UR30, 0x5 ;  /* 0x0000001e040a7291 */ /* 0x000fe4000f8e28ff */
[----:B------:R-:W-:Y:S02]  /*58a0*/  USEL UR6, URZ, 0x1, UP1 ;  /* 0x00000001ff067887 */ /* 0x000fe40008800000 */
[----:B------:R-:W-:Y:S02]  /*58b0*/  USEL UR15, UR5, URZ, UP1 ;  /* 0x000000ff050f7287 */ /* 0x000fe40008800000 */
[----:B------:R-:W-:Y:S02]  /*58c0*/  ULEA UR8, UR4, UR28, 0x6 ;  /* 0x0000001c04087291 */ /* 0x000fe4000f8e30ff */
[----:B------:R-:W-:Y:S01]  /*58d0*/  @UP0 ULEA UR5, UR15, UR18, 0x3 ;  /* 0x000000120f050291 */ /* 0x000fe2000f8e18ff */
[----:B------:R-:W-:Y:S01]  /*58e0*/  LOP3.LUT R3, R3, UR6, RZ, 0x3c, !PT ;  /* 0x0000000603037c12 */ /* 0x000fe2000f8e3cff */
[----:B------:R-:W-:Y:S02]  /*58f0*/  UISETP.NE.U32.AND UP0, UPT, UR17, URZ, UPT ;  /* 0x000000ff1100728c */ /* 0x000fe4000bf05070 */
[----:B------:R-:W-:Y:S01]  /*5900*/  ULEA UR6, UR4, UR27, 0x8 ;  /* 0x0000001b04067291 */ /* 0x000fe2000f8e40ff */
[----:B-1----:R-:W-:Y:S01]  /*5910*/  @P0 SHF.L.U32 R0, R3, 0x1f, RZ ;  /* 0x0000001f03000819 */ /* 0x002fe200000006ff */
[----:B------:R-:W-:Y:S01]  /*5920*/  UMOV UR13, 0x4008 ;  /* 0x00004008000d7882 */ /* 0x000fe20000000000 */
[----:B------:R-:W-:Y:S01]  /*5930*/  UMOV UR11, 0x4008 ;  /* 0x00004008000b7882 */ /* 0x000fe20000000000 */
[----:B------:R-:W-:Y:S01]  /*5940*/  UMOV UR9, 0xc0004010 ;  /* 0xc000401000097882 */ /* 0x000fe20000000000 */
[----:B------:R2:W3:Y:S01]  /*5950*/  @P0 SYNCS.PHASECHK.TRANS64.TRYWAIT P1, [UR5], R0 ;  /* 0x00000000ff0005a7 */ /* 0x0004e20008021105 */
[----:B------:R-:W-:Y:S01]  /*5960*/  UIADD3 UR5, UPT, UPT, UR7, 0x108, URZ ;  /* 0x0000010807057890 */ /* 0x000fe2000fffe0ff */
[----:B------:R2:W-:Y:S01]  /*5970*/  UTCCP.T.S.2CTA.4x32dp128bit tmem[UR19+0x80], gdesc[UR12] ;  /* 0x0000800c130079e7 */ /* 0x0005e20009300000 */
[----:B------:R-:W-:Y:S01]  /*5980*/  UIADD3 UR14, UPT, UPT, UR14, 0x1, URZ ;  /* 0x000000010e0e7890 */ /* 0x000fe2000fffe0ff */
[----:B------:R2:W-:Y:S01]  /*5990*/  UTCCP.T.S.2CTA.4x32dp128bit tmem[UR19+0x84], gdesc[UR10] ;  /* 0x0000840a130079e7 */ /* 0x0005e20009300000 */
[----:B------:R-:W-:Y:S01]  /*59a0*/  UIADD3 UR16, UPT, UPT, UR16, -0x1, URZ ;  /* 0xffffffff10107890 */ /* 0x000fe2000fffe0ff */
[----:B------:R-:W-:Y:S01]  /*59b0*/  UMOV UR7, 0xc0004010 ;  /* 0xc000401000077882 */ /* 0x000fe20000000000 */
[----:B------:R-:W-:Y:S01]  /*59c0*/  UMOV UR17, 0x1 ;  /* 0x0000000100117882 */ /* 0x000fe20000000000 */
[----:B------:R2:W-:Y:S01]  /*59d0*/  UTCOMMA.2CTA.4X gdesc[UR6], gdesc[UR8], tmem[UR21], tmem[UR22], idesc[UR23], tmem[UR24], UP0 ;  /* 0x80181608060075ea */ /* 0x0005e20008200015 */
[----:B------:R-:W-:Y:S01]  /*59e0*/  UISETP.NE.AND UP0, UPT, UR14, UR20, UPT ;  /* 0x000000140e00728c */ /* 0x000fe2000bf05270 */
[----:B------:R2:W-:Y:S01]  /*59f0*/  UTCBAR.2CTA.MULTICAST [UR5], URZ, UR26 ;  /* 0x000000ff050073e9 */ /* 0x0005e2000820081a */
[----:B------:R-:W-:Y:S07]  /*5a00*/  UMOV UR4, UR15 ;  /* 0x0000000f00047c82 */ /* 0x000fee0008000000 */
[----:B------:R-:W-:Y:S05]  /*5a10*/  BRA.U UP0, `(.L_x_109) ;  /* 0xfffffffd00707547 */ /* 0x000fea000b83ffff */
.L_x_106:
[----:B------:R-:W-:Y:S01]  /*5a20*/  UIADD3 UR4, UPT, UPT, UR32, 0x270, URZ ;  /* 0x0000027020047890 */ /* 0x000fe2000fffe0ff */
[----:B------:R-:W-:-:S08]  /*5a30*/  UMOV UR14, UR20 ;  /* 0x00000014000e7c82 */ /* 0x000fd00008000000 */
[----:B------:R4:W-:Y:S01]  /*5a40*/  UTCBAR.2CTA.MULTICAST [UR4], URZ, UR40 ;  /* 0x000000ff040073e9 */ /* 0x0009e20008200828 */
[----:B------:R-:W-:Y:S02]  /*5a50*/  NOP ;  /* 0x0000000000007918 */ /* 0x000fe40000000000 */
.L_x_104:
[----:B--2---:R-:W-:Y:S01]  /*5a60*/  R2UR UR5, R86 ;  /* 0x00000000560572ca */ /* 0x004fe200000e0000 */
[----:B----4-:R-:W-:Y:S01]  /*5a70*/  UIADD3 UR4, UPT, UPT, UR35, 0x1, URZ ;  /* 0x0000000123047890 */ /* 0x010fe2000fffe0ff */
[----:B------:R-:W-:-:S03]  /*5a80*/  ISETP.NE.AND P0, PT, R9, 0x2, PT ;  /* 0x000000020900780c */ /* 0x000fc60003f05270 */
[----:B------:R-:W-:Y:S01]  /*5a90*/  UISETP.NE.AND UP0, UPT, UR4, 0x2, UPT ;  /* 0x000000020400788c */ /* 0x000fe2000bf05270 */
[----:B-1----:R-:W-:Y:S02]  /*5aa0*/  SEL R5, RZ, 0x1, P0 ;  /* 0x00000001ff057807 */ /* 0x002fe40000000000 */
[----:B------:R-:W-:Y:S01]  /*5ab0*/  SEL R9, R9, RZ, P0 ;  /* 0x000000ff09097207 */ /* 0x000fe20000000000 */
[----:B------:R-:W-:Y:S01]  /*5ac0*/  USEL UR35, UR4, URZ, UP0 ;  /* 0x000000ff04237287 */ /* 0x000fe20008000000 */
[----:B------:R-:W-:-:S03]  /*5ad0*/  LOP3.LUT R8, R8, R5, RZ, 0x3c, !PT ;  /* 0x0000000508087212 */ /* 0x000fc600078e3cff */
[----:B------:R-:W-:Y:S02]  /*5ae0*/  UIADD3 UR34, UPT, UPT, UR31, UR5, URZ ;  /* 0x000000051f227290 */ /* 0x000fe4000fffe0ff */
[----:B------:R-:W-:-:S06]  /*5af0*/  USEL UR5, URZ, 0x1, UP0 ;  /* 0x00000001ff057887 */ /* 0x000fcc0008000000 */
[----:B------:R-:W-:Y:S01]  /*5b00*/  LOP3.LUT R10, R10, UR5, RZ, 0x3c, !PT ;  /* 0x000000050a0a7c12 */ /* 0x000fe2000f8e3cff */
[----:B------:R-:W-:Y:S06]  /*5b10*/  BRA.U UP2, `(.L_x_110) ;  /* 0xfffffff502407547 */ /* 0x000fec000b83ffff */
[----:B------:R-:W1:Y:S01]  /*5b20*/  S2UR UR8, SR_CgaCtaId ;  /* 0x00000000000879c3 */ /* 0x000e620000008800 */
[----:B------:R-:W-:Y:S01]  /*5b30*/  ELECT P0, URZ, PT ;  /* 0x0000000000ff782f */ /* 0x000fe20003800000 */
[----:B------:R-:W-:Y:S01]  /*5b40*/  HFMA2 R0, -RZ, RZ, 0, 5.9604644775390625e-08 ;  /* 0x00000001ff007431 */ /* 0x000fe200000001ff */
[----:B------:R-:W-:-:S05]  /*5b50*/  UMOV UR4, 0x40 ;  /* 0x0000004000047882 */ /* 0x000fca0000000000 */
[----:B------:R-:W-:Y:S01]  /*5b60*/  UVIRTCOUNT.DEALLOC.SMPOOL 0x80 ;  /* 0x000000800000784c */ /* 0x000fe20000000000 */
[----:B------:R-:W-:Y:S02]  /*5b70*/  UISETP.NE.AND UP0, UPT, UR47, URZ, UPT ;  /* 0x000000ff2f00728c */ /* 0x000fe4000bf05270 */
[----:B-1----:R-:W-:-:S09]  /*5b80*/  ULEA UR8, UR8, UR4, 0x18 ;  /* 0x0000000408087291 */ /* 0x002fd2000f8ec0ff */
[----:B------:R1:W-:Y:S01]  /*5b90*/  @P0 STS.U8 [UR8+0x1c], R0 ;  /* 0x00001c00ff000988 */ /* 0x0003e20008000008 */
[----:B------:R-:W-:Y:S05]  /*5ba0*/  BRA.U UP0, `(.L_x_111) ;  /* 0x0000000100587547 */ /* 0x000fea000b800000 */
[----:B------:R-:W-:Y:S01]  /*5bb0*/  UIADD3 UR5, UPT, UPT, UR18, 0x280, URZ ;  /* 0x0000028012057890 */ /* 0x000fe2000fffe0ff */
[----:B------:R-:W-:-:S03]  /*5bc0*/  SHF.L.U32 R3, R10, 0x1f, RZ ;  /* 0x0000001f0a037819 */ /* 0x000fc600000006ff */
[----:B------:R-:W-:-:S09]  /*5bd0*/  ULEA UR4, UR35, UR5, 0x3 ;  /* 0x0000000523047291 */ /* 0x000fd2000f8e18ff */
[----:B------:R-:W2:Y:S02]  /*5be0*/  SYNCS.PHASECHK.TRANS64.TRYWAIT P0, [UR4], R3 ;  /* 0x00000003ff0075a7 */ /* 0x000ea40008001104 */
[----:B--2---:R-:W-:Y:S05]  /*5bf0*/  @!P0 BRA `(.L_x_112) ;  /* 0x00000054000c8947 */ /* 0x004fea0003800000 */
.L_x_248:
[----:B------:R-:W-:-:S04]  /*5c00*/  UIADD3 UR4, UPT, UPT, UR35, 0x1, URZ ;  /* 0x0000000123047890 */ /* 0x000fc8000fffe0ff */
[----:B------:R-:W-:-:S04]  /*5c10*/  UISETP.NE.AND UP1, UPT, UR4, 0x2, UPT ;  /* 0x000000020400788c */ /* 0x000fc8000bf25270 */
[----:B------:R-:W-:Y:S02]  /*5c20*/  USEL UR6, URZ, 0x1, UP1 ;  /* 0x00000001ff067887 */ /* 0x000fe40008800000 */
[----:B------:R-:W-:-:S04]  /*5c30*/  USEL UR4, UR4, URZ, UP1 ;  /* 0x000000ff04047287 */ /* 0x000fc80008800000 */
[----:B------:R-:W-:Y:S01]  /*5c40*/  ULEA UR4, UR4, UR5, 0x3 ;  /* 0x0000000504047291 */ /* 0x000fe2000f8e18ff */
[----:B-1----:R-:W-:-:S04]  /*5c50*/  LOP3.LUT R3, R10, UR6, RZ, 0x3c, !PT ;  /* 0x000000060a037c12 */ /* 0x002fc8000f8e3cff */
[----:B------:R-:W-:Y:S01]  /*5c60*/  SHF.L.U32 R3, R3, 0x1f, RZ ;  /* 0x0000001f03037819 */ /* 0x000fe200000006ff */
[----:B------:R-:W-:-:S04]  /*5c70*/  IMAD.U32 R0, RZ, RZ, UR4 ;  /* 0x00000004ff007e24 */ /* 0x000fc8000f8e00ff */
[----:B------:R1:W2:Y:S03]  /*5c80*/  SYNCS.PHASECHK.TRANS64.TRYWAIT P0, [R0+URZ], R3 ;  /* 0x00000003000075a7 */ /* 0x0002a600080011ff */
[----:B--2---:R-:W-:Y:S05]  /*5c90*/  @!P0 NANOSLEEP.SYNCS 0x989680 ;  /* 0x009896800000895d */ /* 0x004fea0003900000 */
[----:B------:R-:W2:Y:S02]  /*5ca0*/  @!P0 SYNCS.PHASECHK.TRANS64 P0, [R0+URZ], R3 ;  /* 0x00000003000085a7 */ /* 0x000ea400080010ff */
[----:B--2---:R-:W-:Y:S05]  /*5cb0*/  @P0 BRA `(.L_x_113) ;  /* 0x0000000000200947 */ /* 0x004fea0003800000 */
.L_x_114:
[----:B--2---:R2:W4:Y:S02]  /*5cc0*/  SYNCS.PHASECHK.TRANS64.TRYWAIT P0, [R0+URZ], R3 ;  /* 0x00000003000075a7 */ /* 0x00452400080011ff */
[----:B----4-:R-:W-:Y:S05]  /*5cd0*/  @!P0 NANOSLEEP.SYNCS 0x989680 ;  /* 0x009896800000895d */ /* 0x010fea0003900000 */
[----:B------:R-:W4:Y:S02]  /*5ce0*/  @!P0 SYNCS.PHASECHK.TRANS64 P0, [R0+URZ], R3 ;  /* 0x00000003000085a7 */ /* 0x000f2400080010ff */
[----:B----4-:R-:W-:Y:S05]  /*5cf0*/  @!P0 BRA `(.L_x_114) ;  /* 0xfffffffc00f08947 */ /* 0x010fea000383ffff */
[----:B------:R-:W-:Y:S05]  /*5d00*/  BRA `(.L_x_113) ;  /* 0x00000000000c7947 */ /* 0x000fea0003800000 */
.L_x_111:
[----:B------:R-:W-:-:S04]  /*5d10*/  UIADD3 UR4, UPT, UPT, UR18, 0x2b0, URZ ;  /* 0x000002b012047890 */ /* 0x000fc8000fffe0ff */
[----:B------:R-:W-:-:S09]  /*5d20*/  UPRMT UR4, UR48, 0x654, UR4 ;  /* 0x0000065430047896 */ /* 0x000fd20008000004 */
[----:B------:R-:W-:Y:S03]  /*5d30*/  SYNCS.ARRIVE.TRANS64.RED.A1T0 RZ, [UR4], RZ ;  /* 0x000000ffffff79a7 */ /* 0x000fe60008100404 */
.L_x_113:
[----:B-12---:R-:W-:Y:S01]  /*5d40*/  SHF.L.U32 R3, RZ, 0x1f, RZ ;  /* 0x0000001fff037819 */ /* 0x006fe200000006ff */
[----:B------:R-:W-:Y:S01]  /*5d50*/  UIADD3 UR4, UPT, UPT, UR18, 0x2b0, URZ ;  /* 0x000002b012047890 */ /* 0x000fe2000fffe0ff */
[----:B------:R-:W-:Y:S02]  /*5d60*/  PLOP3.LUT P0, PT, PT, PT, UP0, 0x80, 0x8 ;  /* 0x000000000008781c */ /* 0x000fe40003f0f008 */
[----:B---3--:R-:W1:Y:S02]  /*5d70*/  SYNCS.PHASECHK.TRANS64.TRYWAIT P1, [UR18+0x2b0], R3 ;  /* 0x0002b003ff0075a7 */ /* 0x008e640008021112 */
[----:B-1----:R-:W-:Y:S09]  /*5d80*/  @!P1 BRA `(.L_x_115) ;  /* 0x0000005000c09947 */ /* 0x002ff20003800000 */
.L_x_250:
[----:B------:R-:W-:Y:S01]  /*5d90*/  @!UP0 UPRMT UR4, UR48, 0x654, UR4 ;  /* 0x0000065430048896 */ /* 0x000fe20008000004 */
[----:B------:R-:W-:Y:S01]  /*5da0*/  UMOV UR5, 0xffff ;  /* 0x0000ffff00057882 */ /* 0x000fe20000000000 */
[----:B------:R-:W-:-:S07]  /*5db0*/  UMOV UR6, 0x1 ;  /* 0x0000000100067882 */ /* 0x000fce0000000000 */
[----:B------:R-:W-:Y:S01]  /*5dc0*/  @!P0 SYNCS.ARRIVE.TRANS64.RED.A1T0 RZ, [UR4], RZ ;  /* 0x000000ffffff89a7 */ /* 0x000fe20008100404 */
[----:B------:R-:W-:Y:S01]  /*5dd0*/  NOP ;  /* 0x0000000000007918 */ /* 0x000fe20000000000 */
[----:B-1----:R-:W1:Y:S01]  /*5de0*/  LDS R0, [UR8+0x14] ;  /* 0x00001408ff007984 */ /* 0x002e620008000800 */
[----:B------:R-:W-:-:S04]  /*5df0*/  ULOP3.LUT UR4, UR19, 0xffff, URZ, 0xc0, !UPT ;  /* 0x0000ffff13047892 */ /* 0x000fc8000f8ec0ff */
[----:B------:R-:W-:-:S04]  /*5e00*/  USHF.R.U32.HI UR4, URZ, 0x5, UR4 ;  /* 0x00000005ff047899 */ /* 0x000fc80008011604 */
[----:B------:R-:W-:Y:S02]  /*5e10*/  USHF.L.U32 UR5, UR5, UR4, URZ ;  /* 0x0000000405057299 */ /* 0x000fe400080006ff */
[----:B------:R-:W-:-:S04]  /*5e20*/  USHF.L.U32 UR4, UR6, UR4, URZ ;  /* 0x0000000406047299 */ /* 0x000fc800080006ff */
[----:B-1----:R-:W-:-:S04]  /*5e30*/  LOP3.LUT R0, R0, UR5, RZ, 0xc0, !PT ;  /* 0x0000000500007c12 */ /* 0x002fc8000f8ec0ff */
[----:B------:R-:W-:-:S13]  /*5e40*/  ISETP.NE.AND P0, PT, R0, UR5, PT ;  /* 0x0000000500007c0c */ /* 0x000fda000bf05270 */
[----:B------:R-:W-:Y:S05]  /*5e50*/  @P0 BRA `(.L_x_116) ;  /* 0x0000000000580947 */ /* 0x000fea0003800000 */
[----:B------:R-:W1:Y:S02]  /*5e60*/  LDS R0, [UR8+0x18] ;  /* 0x00001808ff007984 */ /* 0x000e640008000800 */
[----:B-1----:R-:W-:-:S04]  /*5e70*/  LOP3.LUT R0, R0, UR4, RZ, 0xc0, !PT ;  /* 0x0000000400007c12 */ /* 0x002fc8000f8ec0ff */
[----:B------:R-:W-:-:S13]  /*5e80*/  ISETP.NE.AND P0, PT, R0, UR4, PT ;  /* 0x0000000400007c0c */ /* 0x000fda000bf05270 */
[----:B------:R-:W-:Y:S05]  /*5e90*/  @P0 BRA `(.L_x_117) ;  /* 0x00000000003c0947 */ /* 0x000fea0003800000 */
[----:B------:R-:W1:Y:S01]  /*5ea0*/  S2R R2, SR_LANEID ;  /* 0x0000000000027919 */ /* 0x000e620000000000 */
[----:B------:R-:W-:Y:S01]  /*5eb0*/  ULOP3.LUT UR5, URZ, UR5, URZ, 0x33, !UPT ;  /* 0x00000005ff057292 */ /* 0x000fe2000f8e33ff */
[----:B------:R-:W-:Y:S01]  /*5ec0*/  LOP3.LUT R4, RZ, UR4, RZ, 0x33, !PT ;  /* 0x00000004ff047c12 */ /* 0x000fe2000f8e33ff */
[----:B------:R-:W-:Y:S02]  /*5ed0*/  VOTEU.ANY UR4, UPT, PT ;  /* 0x0000000000047886 */ /* 0x000fe400038e0100 */
[----:B------:R-:W-:Y:S01]  /*5ee0*/  UFLO.U32 UR4, UR4 ;  /* 0x00000004000472bd */ /* 0x000fe200080e0000 */
[----:B------:R-:W2:Y:S01]  /*5ef0*/  REDUX UR6, R4 ;  /* 0x00000000040673c4 */ /* 0x000ea20000000000 */
[----:B------:R-:W-:-:S06]  /*5f00*/  IMAD.U32 R0, RZ, RZ, UR5 ;  /* 0x00000005ff007e24 */ /* 0x000fcc000f8e00ff */
[----:B------:R3:W-:Y:S01]  /*5f10*/  UTCATOMSWS.AND URZ, UR5 ;  /* 0x0000000500ff79e3 */ /* 0x0007e20008000000 */
[----:B------:R-:W4:Y:S01]  /*5f20*/  REDUX UR7, R0 ;  /* 0x00000000000773c4 */ /* 0x000f220000000000 */
[----:B-1----:R-:W-:Y:S01]  /*5f30*/  ISETP.EQ.U32.AND P0, PT, R2, UR4, PT ;  /* 0x0000000402007c0c */ /* 0x002fe2000bf02070 */
[----:B--2---:R-:W-:Y:S01]  /*5f40*/  IMAD.U32 R2, RZ, RZ, UR6 ;  /* 0x00000006ff027e24 */ /* 0x004fe2000f8e00ff */
[----:B----4-:R-:W-:-:S11]  /*5f50*/  MOV R3, UR7 ;  /* 0x0000000700037c02 */ /* 0x010fd60008000f00 */
[----:B------:R3:W-:Y:S04]  /*5f60*/  @P0 ATOMS.AND RZ, [UR8+0x14], R3 ;  /* 0x00001403ffff098c */ /* 0x0007e8000a800008 */
[----:B------:R3:W-:Y:S01]  /*5f70*/  @P0 ATOMS.AND RZ, [UR8+0x18], R2 ;  /* 0x00001802ffff098c */ /* 0x0007e2000a800008 */
[----:B------:R-:W-:Y:S05]  /*5f80*/  BRA `(.L_x_118) ;  /* 0x0000000000147947 */ /* 0x000fea0003800000 */
.L_x_117:
[----:B------:R-:W-:Y:S02]  /*5f90*/  MOV R2, 0x5fb0 ;  /* 0x00005fb000027802 */ /* 0x000fe40000000f00 */
[----:B-----5:R-:W-:Y:S05]  /*5fa0*/  CALL.REL.NOINC `($__internal_0_$__cuda_sm10x_tcgen05_guardrail_trap_col_being_dealloced_not_returned_by_alloc) ;  /* 0x00000054002c7944 */ /* 0x020fea0003c00000 */
[----:B------:R-:W-:Y:S05]  /*5fb0*/  BRA `(.L_x_118) ;  /* 0x0000000000087947 */ /* 0x000fea0003800000 */
.L_x_116:
[----:B------:R-:W-:Y:S02]  /*5fc0*/  MOV R2, 0x5fe0 ;  /* 0x00005fe000027802 */ /* 0x000fe40000000f00 */
[----:B-----5:R-:W-:Y:S05]  /*5fd0*/  CALL.REL.NOINC `($__internal_2_$__cuda_sm10x_tcgen05_guardrail_trap_unallocated_columns_being_dealloced) ;  /* 0x0000005400387944 */ /* 0x020fea0003c00000 */
.L_x_118:
[----:B------:R-:W-:Y:S01]  /*5fe0*/  NOP ;  /* 0x0000000000007918 */ /* 0x000fe20000000000 */
[----:B---3--:R-:W-:Y:S05]  /*5ff0*/  EXIT ;  /* 0x000000000000794d */ /* 0x008fea0003800000 */
.L_x_89:
[----:B------:R-:W-:-:S09]  /*6000*/  UISETP.NE.OR UP0, UPT, UR18, 0x3, !UP4 ;  /* 0x000000031200788c */ /* 0x000fd2000e705670 */
[----:B------:R-:W-:Y:S05]  /*6010*/  BRA.U UP0, `(.L_x_119) ;  /* 0x0000001100207547 */ /* 0x000fea000b800000 */
[----:B------:R-:W2:Y:S01]  /*6020*/  LDCU.64 UR4, c[0x0][0xc88] ;  /* 0x00019100ff0477ac */ /* 0x000ea20008000a00 */
[----:B------:R-:W3:Y:S01]  /*6030*/  LDC.64 R12, c[0x0][0x348] ;  /* 0x0000d200ff0c7b82 */ /* 0x000ee20000000a00 */
[----:B------:R-:W-:Y:S02]  /*6040*/  HFMA2 R9, -RZ, RZ, 0, 0 ;  /* 0x00000000ff097431 */ /* 0x000fe400000001ff */
[----:B------:R-:W-:Y:S01]  /*6050*/  IMAD.MOV.U32 R11, RZ, RZ, 0x1 ;  /* 0x00000001ff0b7424 */ /* 0x000fe200078e00ff */
[----:B------:R-:W4:Y:S01]  /*6060*/  LDCU UR31, c[0x0][0x370] ;  /* 0x00006e00ff1f77ac */ /* 0x000f220008000800 */
[----:B------:R-:W-:Y:S01]  /*6070*/  IMAD.MOV.U32 R10, RZ, RZ, RZ ;  /* 0x000000ffff0a7224 */ /* 0x000fe200078e00ff */
[----:B------:R-:W-:Y:S01]  /*6080*/  MOV R3, 0x2000 ;  /* 0x0000200000037802 */ /* 0x000fe20000000f00 */
[----:B------:R-:W4:Y:S01]  /*6090*/  LDCU.128 UR40, c[0x0][0xf10] ;  /* 0x0001e200ff2877ac */ /* 0x000f220008000c00 */
[----:B------:R-:W1:Y:S01]  /*60a0*/  LDCU UR30, c[0x0][0x374] ;  /* 0x00006e80ff1e77ac */ /* 0x000e620008000800 */
[----:B------:R-:W1:Y:S01]  /*60b0*/  LDCU.64 UR28, c[0x0][0xc90] ;  /* 0x00019200ff1c77ac */ /* 0x000e620008000a00 */
[----:B--2---:R-:W-:Y:S01]  /*60c0*/  UISETP.NE.U32.AND UP0, UPT, UR4, URZ, UPT ;  /* 0x000000ff0400728c */ /* 0x004fe2000bf05070 */
[----:B------:R-:W2:Y:S01]  /*60d0*/  LDCU UR15, c[0x0][0xf0c] ;  /* 0x0001e180ff0f77ac */ /* 0x000ea20008000800 */
[----:B------:R-:W3:Y:S01]  /*60e0*/  LDCU UR35, c[0x0][0xf20] ;  /* 0x0001e400ff2377ac */ /* 0x000ee20008000800 */
[----:B------:R-:W3:Y:S01]  /*60f0*/  LDCU UR4, c[0x0][0xf30] ;  /* 0x0001e600ff0477ac */ /* 0x000ee20008000800 */
[----:B----4-:R-:W-:-:S02]  /*6100*/  UIMAD.WIDE.U32 UR6, UR31, UR40, URZ ;  /* 0x000000281f0672a5 */ /* 0x010fc4000f8e00ff */
[----:B-1----:R-:W-:Y:S02]  /*6110*/  UIMAD.WIDE.U32 UR8, UR30, UR43, URZ ;  /* 0x0000002b1e0872a5 */ /* 0x002fe4000f8e00ff */
[----:B------:R-:W-:Y:S02]  /*6120*/  UISETP.NE.U32.AND UP6, UPT, UR28, URZ, UPT ;  /* 0x000000ff1c00728c */ /* 0x000fe4000bfc5070 */
[----:B------:R-:W-:Y:S01]  /*6130*/  UISETP.NE.AND.EX UP5, UPT, UR5, URZ, UPT, UP0 ;  /* 0x000000ff0500728c */ /* 0x000fe2000bfa5300 */
[----:B------:R-:W-:Y:S01]  /*6140*/  UMOV UR24, 0x400 ;  /* 0x0000040000187882 */ /* 0x000fe20000000000 */
[----:B------:R-:W-:Y:S01]  /*6150*/  UISETP.NE.AND UP0, UPT, UR39, 0x1, UPT ;  /* 0x000000012700788c */ /* 0x000fe2000bf05270 */
[----:B------:R-:W-:Y:S01]  /*6160*/  UMOV UR6, UR7 ;  /* 0x0000000700067c82 */ /* 0x000fe20008000000 */
[----:B------:R-:W-:Y:S01]  /*6170*/  UMOV UR32, UR9 ;  /* 0x0000000900207c82 */ /* 0x000fe20008000000 */
[----:B--2---:R-:W-:Y:S01]  /*6180*/  UISETP.NE.AND UP0, UPT, UR15, 0x1, UPT ;  /* 0x000000010f00788c */ /* 0x004fe2000bf05270 */
[----:B------:R-:W-:Y:S01]  /*6190*/  UMOV UR25, URZ ;  /* 0x000000ff00197c82 */ /* 0x000fe20008000000 */
[----:B------:R-:W-:-:S02]  /*61a0*/  UPLOP3.LUT UP4, UPT, UPT, UPT, UPT, 0x40, 0x4 ;  /* 0x000000000004789c */ /* 0x000fc40003f8e870 */
[----:B------:R-:W-:Y:S01]  /*61b0*/  UISETP.GE.AND UP2, UPT, UR39, 0x1, UPT ;  /* 0x000000012700788c */ /* 0x000fe2000bf46270 */
[----:B------:R-:W1:Y:S01]  /*61c0*/  LDCU.64 UR16, c[0x0][0xf28] ;  /* 0x0001e500ff1077ac */ /* 0x000e620008000a00 */
[----:B------:R-:W-:Y:S02]  /*61d0*/  ULEA UR24, UR55, UR24, 0x18 ;  /* 0x0000001837187291 */ /* 0x000fe4000f8ec0ff */
[----:B------:R-:W-:Y:S02]  /*61e0*/  UISETP.NE.AND.EX UP6, UPT, UR29, URZ, UPT, UP6 ;  /* 0x000000ff1d00728c */ /* 0x000fe4000bfc5360 */
[----:B------:R-:W-:Y:S02]  /*61f0*/  USHF.R.U32.HI UR33, URZ, UR41, UR6 ;  /* 0x00000029ff217299 */ /* 0x000fe40008011606 */
[----:B---3--:R-:W-:Y:S02]  /*6200*/  USHF.R.U32.HI UR32, URZ, UR35, UR32 ;  /* 0x00000023ff207299 */ /* 0x008fe40008011620 */
[----:B------:R-:W-:-:S02]  /*6210*/  UISETP.NE.AND UP0, UPT, UR42, 0x1, UPT ;  /* 0x000000012a00788c */ /* 0x000fc4000bf05270 */
[----:B------:R-:W-:-:S11]  /*6220*/  UISETP.NE.AND UP3, UPT, UR4, 0x1, UPT ;  /* 0x000000010400788c */ /* 0x000fd6000bf65270 */
.L_x_128:
[C---:B------:R-:W-:Y:S02]  /*6230*/  LEA R8, R10.reuse, UR24, 0x3 ;  /* 0x000000180a087c11 */ /* 0x040fe4000f8e18ff */
[----:B------:R-:W-:Y:S02]  /*6240*/  SHF.L.U32 R5, R9, 0x1f, RZ ;  /* 0x0000001f09057819 */ /* 0x000fe400000006ff */
[----:B------:R-:W-:Y:S02]  /*6250*/  LEA R6, R10, UR24, 0x4 ;  /* 0x000000180a067c11 */ /* 0x000fe4000f8e20ff */
[----:B--2---:R-:W2:Y:S02]  /*6260*/  SYNCS.PHASECHK.TRANS64.TRYWAIT P0, [R8+URZ+0x250], R5 ;  /* 0x00025005080075a7 */ /* 0x004ea400080011ff */
[----:B--2---:R-:W-:Y:S05]  /*6270*/  @!P0 BRA `(.L_x_120) ;  /* 0x0000004c009c8947 */ /* 0x004fea0003800000 */
.L_x_251:
[----:B--2---:R-:W2:Y:S01]  /*6280*/  LDS.128 R4, [R6+0x2c0] ;  /* 0x0002c00006047984 */ /* 0x004ea20000000c00 */
[----:B------:R-:W-:Y:S01]  /*6290*/  UISETP.GE.AND UP0, UPT, UR39, 0x1, UPT ;  /* 0x000000012700788c */ /* 0x000fe2000bf06270 */
[----:B------:R-:W-:Y:S01]  /*62a0*/  @!PT LDS RZ, [RZ] ;  /* 0x00000000fffff984 */ /* 0x000fe20000000800 */
[----:B------:R-:W-:Y:S01]  /*62b0*/  @!PT LDS RZ, [RZ] ;  /* 0x00000000fffff984 */ /* 0x000fe20000000800 */
[----:B------:R-:W-:Y:S01]  /*62c0*/  @!PT LDS RZ, [RZ] ;  /* 0x00000000fffff984 */ /* 0x000fe20000000800 */
[----:B------:R-:W-:Y:S01]  /*62d0*/  @!PT LDS RZ, [RZ] ;  /* 0x00000000fffff984 */ /* 0x000fe20000000800 */
[----:B------:R3:W-:Y:S06]  /*62e0*/  MEMBAR.ALL.CTA ;  /* 0x0000000000007992 */ /* 0x0007ec0000008000 */
[----:B---3--:R-:W3:Y:S01]  /*62f0*/  FENCE.VIEW.ASYNC.S ;  /* 0x00000000000073c6 */ /* 0x008ee20000000000 */
[----:B--2---:R-:W-:Y:S11]  /*6300*/  LOP3.LUT P0, RZ, R6, 0x1, RZ, 0xc0, !PT ;  /* 0x0000000106ff7812 */ /* 0x004ff6000780c0ff */
[----:B------:R-:W-:Y:S02]  /*6310*/  @!UPT UIADD3 URZ, UPT, UPT, URZ, URZ, URZ ;  /* 0x000000fffffff290 */ /* 0x000fe4000fffe0ff */
[----:B---3--:R-:W-:Y:S01]  /*6320*/  VOTEU.ANY UP2, P0 ;  /* 0x0000000000ff7886 */ /* 0x008fe20000040100 */
[----:B------:R-:W-:Y:S11]  /*6330*/  PLOP3.LUT P0, PT, PT, PT, UP2, 0x80, 0x8 ;  /* 0x000000000008781c */ /* 0x000ff60003f0f028 */
[----:B------:R-:W-:Y:S02]  /*6340*/  @!UPT UIADD3 URZ, UPT, UPT, URZ, URZ, URZ ;  /* 0x000000fffffff290 */ /* 0x000fe4000fffe0ff */
[----:B------:R-:W-:Y:S02]  /*6350*/  @P0 SHF.R.U32.HI R0, RZ, 0x10, R5 ;  /* 0x00000010ff000819 */ /* 0x000fe40000011605 */
[----:B------:R-:W-:Y:S02]  /*6360*/  @P0 MOV R2, R4 ;  /* 0x0000000400020202 */ /* 0x000fe40000000f00 */
[----:B------:R-:W-:Y:S01]  /*6370*/  @P0 R2UR UR4, R0 ;  /* 0x00000000000402ca */ /* 0x000fe200000e0000 */
[----:B------:R-:W-:Y:S01]  /*6380*/  VIADD R0, R8, 0x260 ;  /* 0x0000026008007836 */ /* 0x000fe20000000000 */
[----:B------:R-:W-:Y:S02]  /*6390*/  @P0 LOP3.LUT R4, R5, 0xffff, RZ, 0xc0, !PT ;  /* 0x0000ffff05040812 */ /* 0x000fe400078ec0ff */
[----:B------:R-:W-:Y:S02]  /*63a0*/  @P0 R2UR UR6, R2 ;  /* 0x00000000020602ca */ /* 0x000fe400000e0000 */
[----:B------:R-:W-:Y:S02]  /*63b0*/  PRMT R0, RZ, 0x654, R0 ;  /* 0x00000654ff007816 */ /* 0x000fe40000000000 */
[----:B------:R-:W-:Y:S02]  /*63c0*/  @P0 R2UR UR5, R4 ;  /* 0x00000000040502ca */ /* 0x000fe400000e0000 */
[----:B------:R2:W-:Y:S03]  /*63d0*/  SYNCS.ARRIVE.TRANS64.RED.A1T0 RZ, [R0+URZ], RZ ;  /* 0x000000ff00ff79a7 */ /* 0x0005e600081004ff */
[----:B------:R-:W-:Y:S04]  /*63e0*/  @UP2 UMOV UR27, UR4 ;  /* 0x00000004001b2c82 */ /* 0x000fe80008000000 */
[----:B------:R-:W-:Y:S04]  /*63f0*/  @UP2 UMOV UR14, UR6 ;  /* 0x00000006000e2c82 */ /* 0x000fe80008000000 */
[----:B------:R-:W-:Y:S01]  /*6400*/  @UP2 UMOV UR13, UR5 ;  /* 0x00000005000d2c82 */ /* 0x000fe20008000000 */
[----:B------:R-:W-:Y:S05]  /*6410*/  BRA.U !UP0, `(.L_x_121) ;  /* 0x0000000108c07547 */ /* 0x000fea000b800000 */
[----:B------:R-:W-:Y:S02]  /*6420*/  UIMAD.WIDE.U32 UR8, UR13, UR43, URZ ;  /* 0x0000002b0d0872a5 */ /* 0x000fe4000f8e00ff */
[----:B------:R-:W-:Y:S02]  /*6430*/  UP2UR UR12, UPR, URZ, 0x4 ;  /* 0x00000004ff0c7883 */ /* 0x000fe40008000000 */
[----:B------:R-:W-:Y:S02]  /*6440*/  UISETP.NE.AND UP2, UPT, UR42, 0x1, UPT ;  /* 0x000000012a00788c */ /* 0x000fe4000bf45270 */
[----:B------:R-:W-:Y:S02]  /*6450*/  UIMAD.WIDE.U32 UR10, UR14, UR40, URZ ;  /* 0x000000280e0a72a5 */ /* 0x000fe4000f8e00ff */
[----:B------:R-:W-:Y:S02]  /*6460*/  USEL UR4, UR30, UR32, !UP2 ;  /* 0x000000201e047287 */ /* 0x000fe4000d000000 */
[----:B------:R-:W-:Y:S02]  /*6470*/  UISETP.NE.AND UP0, UPT, UR15, 0x1, UPT ;  /* 0x000000010f00788c */ /* 0x000fe4000bf05270 */
[----:B------:R-:W-:Y:S02]  /*6480*/  UP2UR UR22, UPR, URZ, 0x2 ;  /* 0x00000002ff167883 */ /* 0x000fe40008000000 */
[----:B------:R-:W-:Y:S02]  /*6490*/  UISETP.NE.AND UP1, UPT, UR39, 0x1, UPT ;  /* 0x000000012700788c */ /* 0x000fe4000bf25270 */
[----:B-1----:R-:W-:Y:S02]  /*64a0*/  UIMAD.WIDE.U32 UR18, UR4, UR16, URZ ;  /* 0x00000010041272a5 */ /* 0x002fe4000f8e00ff */
[----:B------:R-:W-:Y:S01]  /*64b0*/  USEL UR7, UR31, UR33, !UP0 ;  /* 0x000000211f077287 */ /* 0x000fe2000c000000 */
[----:B------:R-:W-:Y:S02]  /*64c0*/  UMOV UR5, UR9 ;  /* 0x0000000900057c82 */ /* 0x000fe40008000000 */
[----:B------:R-:W-:Y:S02]  /*64d0*/  USHF.R.U32.HI UR6, URZ, UR35, UR5 ;  /* 0x00000023ff067299 */ /* 0x000fe40008011605 */
[----:B------:R-:W-:Y:S02]  /*64e0*/  UIMAD.WIDE.U32 UR20, UR7, UR16, URZ ;  /* 0x00000010071472a5 */ /* 0x000fe4000f8e00ff */
[----:B------:R-:W-:Y:S02]  /*64f0*/  USEL UR6, UR13, UR6, !UP2 ;  /* 0x000000060d067287 */ /* 0x000fe4000d000000 */
[----:B------:R-:W-:Y:S01]  /*6500*/  UISETP.NE.AND UP2, UPT, UR12, URZ, UPT ;  /* 0x000000ff0c00728c */ /* 0x000fe2000bf45270 */
[----:B------:R-:W-:Y:S01]  /*6510*/  UMOV UR5, UR11 ;  /* 0x0000000b00057c82 */ /* 0x000fe20008000000 */
[----:B------:R-:W-:Y:S02]  /*6520*/  UIMAD.WIDE.U32 UR10, UR6, UR16, URZ ;  /* 0x00000010060a72a5 */ /* 0x000fe4000f8e00ff */
[----:B------:R-:W-:Y:S03]  /*6530*/  USHF.R.U32.HI UR8, URZ, UR41, UR5 ;  /* 0x00000029ff087299 */ /* 0x000fe60008011605 */
[----:B------:R-:W-:Y:S02]  /*6540*/  UMOV UR5, UR19 ;  /* 0x0000001300057c82 */ /* 0x000fe40008000000 */
[----:B------:R-:W-:Y:S03]  /*6550*/  @UP1 USHF.R.U32.HI UR4, URZ, UR17, UR5 ;  /* 0x00000011ff041299 */ /* 0x000fe60008011605 */
[----:B------:R-:W-:Y:S01]  /*6560*/  UMOV UR5, UR21 ;  /* 0x0000001500057c82 */ /* 0x000fe20008000000 */
[----:B------:R-:W-:Y:S02]  /*6570*/  UIMAD UR4, UR39, UR4, URZ ;  /* 0x00000004270472a4 */ /* 0x000fe4000f8e02ff */
[----:B------:R-:W-:Y:S02]  /*6580*/  @UP1 USHF.R.U32.HI UR7, URZ, UR17, UR5 ;  /* 0x00000011ff071299 */ /* 0x000fe40008011605 */
[----:B------:R-:W-:Y:S02]  /*6590*/  USEL UR5, UR14, UR8, !UP0 ;  /* 0x000000080e057287 */ /* 0x000fe4000c000000 */
[----:B------:R-:W-:Y:S02]  /*65a0*/  UIMAD UR8, UR39, UR7, URZ ;  /* 0x00000007270872a4 */ /* 0x000fe4000f8e02ff */
[----:B------:R-:W-:Y:S03]  /*65b0*/  UISETP.GE.AND UP0, UPT, UR6, UR4, UPT ;  /* 0x000000040600728c */ /* 0x000fe6000bf06270 */
[----:B------:R-:W-:Y:S01]  /*65c0*/  UMOV UR4, UR11 ;  /* 0x0000000b00047c82 */ /* 0x000fe20008000000 */
[----:B------:R-:W-:Y:S02]  /*65d0*/  UISETP.GE.OR UP0, UPT, UR5, UR8, UP0 ;  /* 0x000000080500728c */ /* 0x000fe40008706670 */
[----:B------:R-:W-:Y:S02]  /*65e0*/  USHF.R.U32.HI UR4, URZ, UR17, UR4 ;  /* 0x00000011ff047299 */ /* 0x000fe40008011604 */
[----:B------:R-:W-:Y:S02]  /*65f0*/  UIMAD.WIDE.U32 UR8, UR5, UR16, URZ ;  /* 0x00000010050872a5 */ /* 0x000fe4000f8e00ff */
[----:B------:R-:W-:Y:S04]  /*6600*/  USEL UR10, UR6, UR4, !UP1 ;  /* 0x00000004060a7287 */ /* 0x000fe8000c800000 */
[----:B------:R-:W-:Y:S01]  /*6610*/  UIADD3 UR11, UPT, UPT, -UR10, URZ, URZ ;  /* 0x000000ff0a0b7290 */ /* 0x000fe2000fffe1ff */
[----:B------:R-:W-:Y:S02]  /*6620*/  @!UP0 UMOV UR4, UR9 ;  /* 0x0000000900048c82 */ /* 0x000fe40008000000 */
[----:B------:R-:W-:Y:S02]  /*6630*/  @!UP0 USHF.R.U32.HI UR4, URZ, UR17, UR4 ;  /* 0x00000011ff048299 */ /* 0x000fe40008011604 */
[----:B------:R-:W-:Y:S02]  /*6640*/  UIMAD UR8, UR39, UR11, UR6 ;  /* 0x0000000b270872a4 */ /* 0x000fe4000f8e0206 */
[----:B------:R-:W-:Y:S02]  /*6650*/  @!UP0 USEL UR4, UR5, UR4, !UP1 ;  /* 0x0000000405048287 */ /* 0x000fe4000c800000 */
[----:B------:R-:W-:Y:S02]  /*6660*/  UISETP.NE.AND UP1, UPT, UR22, URZ, UPT ;  /* 0x000000ff1600728c */ /* 0x000fe4000bf25270 */
[----:B------:R-:W-:Y:S02]  /*6670*/  @!UP0 UIMAD UR8, UR7, UR8, UR4 ;  /* 0x00000008070882a4 */ /* 0x000fe4000f8e0204 */
[----:B------:R-:W-:Y:S02]  /*6680*/  @!UP0 UIADD3 UR9, UPT, UPT, UR10, -UR4, URZ ;  /* 0x800000040a098290 */ /* 0x000fe4000fffe0ff */
[----:B------:R-:W-:Y:S02]  /*6690*/  UIADD3 UR4, UPT, UPT, -UR5, URZ, URZ ;  /* 0x000000ff05047290 */ /* 0x000fe4000fffe1ff */
[----:B------:R-:W-:Y:S02]  /*66a0*/  UIADD3 UR7, UPT, UPT, -UR6, URZ, URZ ;  /* 0x000000ff06077290 */ /* 0x000fe4000fffe1ff */
[----:B------:R-:W-:Y:S02]  /*66b0*/  @!UP0 UIMAD UR6, UR9, UR39, UR5 ;  /* 0x00000027090682a4 */ /* 0x000fe4000f8e0205 */
[----:B------:R-:W-:Y:S02]  /*66c0*/  UIMAD UR14, UR15, UR4, UR14 ;  /* 0x000000040f0e72a4 */ /* 0x000fe4000f8e020e */
[----:B------:R-:W-:Y:S01]  /*66d0*/  UIMAD UR13, UR42, UR7, UR13 ;  /* 0x000000072a0d72a4 */ /* 0x000fe2000f8e020d */
[----:B------:R-:W-:Y:S02]  /*66e0*/  @!UP0 UMOV UR5, UR8 ;  /* 0x0000000800058c82 */ /* 0x000fe40008000000 */
[----:B------:R-:W-:Y:S02]  /*66f0*/  UIMAD UR14, UR5, UR15, UR14 ;  /* 0x0000000f050e72a4 */ /* 0x000fe4000f8e020e */
[----:B------:R-:W-:Y:S11]  /*6700*/  UIMAD UR13, UR6, UR42, UR13 ;  /* 0x0000002a060d72a4 */ /* 0x000ff6000f8e020d */
[----:B------:R-:W-:Y:S01]  /*6710*/  @!UPT UIADD3 URZ, UPT, UPT, URZ, URZ, URZ ;  /* 0x000000fffffff290 */ /* 0x000fe2000fffe0ff */
.L_x_121:
[----:B------:R-:W3:Y:S01]  /*6720*/  @!UP3 LDCU.128 UR20, c[0x0][0xf10] ;  /* 0x0001e200ff14b7ac */ /* 0x000ee20008000c00 */
[----:B------:R-:W-:Y:S04]  /*6730*/  ISETP.NE.U32.AND P0, PT, RZ, UR28, PT ;  /* 0x0000001cff007c0c */ /* 0x000fe8000bf05070 */
[----:B------:R-:W-:Y:S01]  /*6740*/  ISETP.NE.AND.EX P0, PT, RZ, UR29, PT, P0 ;  /* 0x0000001dff007c0c */ /* 0x000fe2000bf05300 */
[----:B------:R-:W4:Y:S01]  /*6750*/  @!UP3 LDCU UR5, c[0x0][0xf0c] ;  /* 0x0001e180ff05b7ac */ /* 0x000f220008000800 */
[----:B------:R-:W-:Y:S02]  /*6760*/  USHF.L.U32 UR11, UR26, 0x7, URZ ;  /* 0x000000071a0b7899 */ /* 0x000fe400080006ff */
[----:B------:R-:W-:Y:S02]  /*6770*/  USHF.L.U32 UR10, UR34, 0x6, URZ ;  /* 0x00000006220a7899 */ /* 0x000fe400080006ff */
[----:B---3--:R-:W-:Y:S07]  /*6780*/  UIMAD.WIDE.U32 UR6, UR14, UR20, URZ ;  /* 0x000000140e0672a5 */ /* 0x008fee000f8e00ff */
[----:B------:R-:W-:Y:S01]  /*6790*/  @!UP3 UMOV UR4, UR7 ;  /* 0x000000070004bc82 */ /* 0x000fe20008000000 */
[----:B----4-:R-:W-:Y:S02]  /*67a0*/  @!UP3 UISETP.NE.AND UP0, UPT, UR5, 0x1, UPT ;  /* 0x000000010500b88c */ /* 0x010fe4000bf05270 */
[----:B------:R-:W-:Y:S02]  /*67b0*/  @!UP3 USHF.R.U32.HI UR4, URZ, UR21, UR4 ;  /* 0x00000015ff04b299 */ /* 0x000fe40008011604 */
[----:B------:R-:W-:Y:S02]  /*67c0*/  UIMAD.WIDE.U32 UR6, UR13, UR23, URZ ;  /* 0x000000170d0672a5 */ /* 0x000fe4000f8e00ff */
[----:B------:R-:W-:Y:S02]  /*67d0*/  @!UP3 USEL UR8, UR14, UR4, !UP0 ;  /* 0x000000040e08b287 */ /* 0x000fe4000c000000 */
[----:B------:R-:W-:Y:S03]  /*67e0*/  @!UP3 UISETP.NE.AND UP0, UPT, UR22, 0x1, UPT ;  /* 0x000000011600b88c */ /* 0x000fe6000bf05270 */
[----:B------:R-:W-:Y:S02]  /*67f0*/  @!UP3 UMOV UR6, UR7 ;  /* 0x000000070006bc82 */ /* 0x000fe40008000000 */
[----:B------:R-:W3:Y:S02]  /*6800*/  @!UP3 LDCU UR4, c[0x0][0xf20] ;  /* 0x0001e400ff04b7ac */ /* 0x000ee40008000800 */
[----:B---3--:R-:W-:Y:S04]  /*6810*/  @!UP3 USHF.R.U32.HI UR6, URZ, UR4, UR6 ;  /* 0x00000004ff06b299 */ /* 0x008fe80008011606 */
[----:B------:R-:W-:Y:S04]  /*6820*/  @!UP3 USEL UR6, UR13, UR6, !UP0 ;  /* 0x000000060d06b287 */ /* 0x000fe8000c000000 */
[----:B------:R-:W-:Y:S02]  /*6830*/  @!UP3 UIADD3 UR4, UPT, UPT, -UR8, UR6, URZ ;  /* 0x000000060804b290 */ /* 0x000fe4000fffe1ff */
[----:B------:R-:W-:Y:S02]  /*6840*/  @!UP3 UIADD3 UR6, UPT, UPT, UR8, -UR6, URZ ;  /* 0x800000060806b290 */ /* 0x000fe4000fffe0ff */
[----:B------:R-:W-:Y:S02]  /*6850*/  @!UP3 UIMAD UR14, UR4, UR5, UR14 ;  /* 0x00000005040eb2a4 */ /* 0x000fe4000f8e020e */
[----:B------:R-:W-:Y:S01]  /*6860*/  @!UP3 UIMAD UR13, UR6, UR22, UR13 ;  /* 0x00000016060db2a4 */ /* 0x000fe2000f8e020d */
[----:B------:R-:W-:Y:S11]  /*6870*/  BRA.U UP4, `(.L_x_122) ;  /* 0x0000000104107547 */ /* 0x000ff6000b800000 */
[----:B--2---:R-:W-:Y:S04]  /*6880*/  MOV R0, UR46 ;  /* 0x0000002e00007c02 */ /* 0x004fe80008000f00 */
[----:B------:R-:W-:Y:S04]  /*6890*/  SHF.L.U32 R5, R0, 0x1f, RZ ;  /* 0x0000001f00057819 */ /* 0x000fe800000006ff */
[----:B------:R-:W2:Y:S02]  /*68a0*/  SYNCS.PHASECHK.TRANS64.TRYWAIT P1, [UR24+0x248], R5 ;  /* 0x00024805ff0075a7 */ /* 0x000ea40008021118 */
[----:B--2---:R-:W-:Y:S05]  /*68b0*/  @!P1 BRA `(.L_x_123) ;  /* 0x0000004800209947 */ /* 0x004fea0003800000 */
.L_x_122:
[----:B------:R-:W-:Y:S05]  /*68c0*/  BRA.U !UP6, `(.L_x_124) ;  /* 0x000000010e387547 */ /* 0x000fea000b800000 */
[----:B------:R-:W-:Y:S01]  /*68d0*/  UPLOP3.LUT UP1, UPT, UPT, UPT, UP5, 0x80, 0x8 ;  /* 0x000000000008789c */ /* 0x000fe20003f2f050 */
[----:B--2---:R-:W-:Y:S01]  /*68e0*/  HFMA2 R0, -RZ, RZ, 0, 5.9604644775390625e-08 ;  /* 0x00000001ff007431 */ /* 0x004fe200000001ff */
[----:B------:R-:W2:Y:S01]  /*68f0*/  LDCU.64 UR8, c[0x0][0x358] ;  /* 0x00006b00ff0877ac */ /* 0x000ea20008000a00 */
[----:B------:R-:W-:Y:S03]  /*6900*/  IMAD.MOV.U32 R84, RZ, RZ, 0x1 ;  /* 0x00000001ff547424 */ /* 0x000fe600078e00ff */
[----:B------:R-:W-:Y:S05]  /*6910*/  PLOP3.LUT P1, PT, PT, PT, UP1, 0x80, 0x8 ;  /* 0x000000000008781c */ /* 0x000fea0003f2f018 */
[----:B------:R-:W3:Y:S01]  /*6920*/  @UP1 LDCU.64 UR4, c[0x0][0xc88] ;  /* 0x00019100ff0417ac */ /* 0x000ee20008000a00 */
[----:B------:R-:W-:Y:S07]  /*6930*/  @UP1 UIMAD UR6, UR44, UR28, URZ ;  /* 0x0000001c2c0612a4 */ /* 0x000fee000f8e02ff */
[----:B------:R-:W-:Y:S01]  /*6940*/  @!P1 PRMT R84, R0, 0x7610, R84 ;  /* 0x0000761000549816 */ /* 0x000fe20000000054 */
[----:B---3--:R-:W-:Y:S06]  /*6950*/  @UP1 UIMAD.WIDE UR4, UR6, 0x4, UR4 ;  /* 0x00000004060418a5 */ /* 0x008fec000f8e0204 */
[----:B------:R-:W-:Y:S01]  /*6960*/  IMAD.U32 R4, RZ, RZ, UR4 ;  /* 0x00000004ff047e24 */ /* 0x000fe2000f8e00ff */
[----:B------:R-:W-:Y:S04]  /*6970*/  MOV R5, UR5 ;  /* 0x0000000500057c02 */ /* 0x000fe80008000f00 */
[----:B------:R-:W3:Y:S01]  /*6980*/  @!UP1 LDCU UR4, c[0x0][0xc80] ;  /* 0x00019000ff0497ac */ /* 0x000ee20008000800 */
[----:B--2--5:R4:W5:Y:S02]  /*6990*/  @P1 LDG.E R41, desc[UR8][R4.64] ;  /* 0x0000000804291981 */ /* 0x024964000c1e1900 */
[----:B---34-:R-:W-:Y:S07]  /*69a0*/  @!P1 IMAD.U32 R41, RZ, RZ, UR4 ;  /* 0x00000004ff299e24 */ /* 0x018fee000f8e00ff */
.L_x_124:
[----:B-----5:R-:W-:Y:S01]  /*69b0*/  @!P0 FSETP.EQ.AND P2, PT, R41, RZ, PT ;  /* 0x000000ff2900820b */ /* 0x020fe20003f42000 */
[----:B------:R-:W-:Y:S01]  /*69c0*/  @!UPT UIADD3 URZ, UPT, UPT, URZ, URZ, URZ ;  /* 0x000000fffffff290 */ /* 0x000fe2000fffe0ff */
[----:B------:R-:W-:Y:S11]  /*69d0*/  @!P0 BRA `(.L_x_125) ;  /* 0x0000000000148947 */ /* 0x000ff60003800000 */
[----:B------:R-:W-:Y:S02]  /*69e0*/  LOP3.LUT P0, RZ, R84, 0xff, RZ, 0xc0, !PT ;  /* 0x000000ff54ff7812 */ /* 0x000fe4000780c0ff */
[----:B------:R-:W-:Y:S04]  /*69f0*/  PLOP3.LUT P2, PT, PT, PT, UP1, 0x80, 0x8 ;  /* 0x000000000008781c */ /* 0x000fe80003f4f018 */
[----:B------:R-:W-:Y:S07]  /*6a00*/  PLOP3.LUT P2, PT, P2, PT, PT, 0x8, 0x80 ;  /* 0x000000000080781c */ /* 0x000fee000174e170 */
[----:B------:R-:W-:Y:S11]  /*6a10*/  @P0 FSETP.EQ.AND P2, PT, R41, RZ, PT ;  /* 0x000000ff2900020b */ /* 0x000ff60003f42000 */
[----:B------:R-:W-:Y:S02]  /*6a20*/  @!UPT UIADD3 URZ, UPT, UPT, URZ, URZ, URZ ;  /* 0x000000fffffff290 */ /* 0x000fe4000fffe0ff */
.L_x_125:
[----:B------:R-:W-:Y:S01]  /*6a30*/  ULEA UR4, UR25, UR24, 0x3 ;  /* 0x0000001819047291 */ /* 0x000fe2000f8e18ff */
[----:B--2---:R-:W-:Y:S02]  /*6a40*/  SHF.L.U32 R5, R11, 0x1f, RZ ;  /* 0x0000001f0b057819 */ /* 0x004fe400000006ff */
[----:B------:R-:W-:Y:S04]  /*6a50*/  ELECT P1, URZ, PT ;  /* 0x0000000000ff782f */ /* 0x000fe80003820000 */
[----:B------:R-:W-:Y:S02]  /*6a60*/  PLOP3.LUT P1, PT, P2, P1, PT, 0xf2, 0x2f ;  /* 0x00000000002f781c */ /* 0x000fe40001723e72 */
[----:B------:R-:W2:Y:S02]  /*6a70*/  SYNCS.PHASECHK.TRANS64.TRYWAIT P0, [UR4+0x228], R5 ;  /* 0x00022805ff0075a7 */ /* 0x000ea40008001104 */
[----:B--2---:R-:W-:Y:S09]  /*6a80*/  @!P0 BRA `(.L_x_126) ;  /* 0x0000004400c48947 */ /* 0x004ff20003800000 */
.L_x_254:
[----:B------:R-:W-:Y:S01]  /*6a90*/  VOTEU.ALL UP0, P1 ;  /* 0x0000000000ff7886 */ /* 0x000fe20000800000 */
[----:B------:R-:W-:Y:S01]  /*6aa0*/  @!P1 IADD3 R4, P0, PT, R12, 0x980, RZ ;  /* 0x000009800c049810 */ /* 0x000fe20007f1e0ff */
[----:B------:R-:W-:Y:S01]  /*6ab0*/  UIADD3 UR9, UPT, UPT, UR4, 0x210, URZ ;  /* 0x0000021004097890 */ /* 0x000fe2000fffe0ff */
[----:B------:R-:W-:Y:S01]  /*6ac0*/  VIADD R10, R10, 0x1 ;  /* 0x000000010a0a7836 */ /* 0x000fe20000000000 */
[----:B------:R-:W-:Y:S01]  /*6ad0*/  UMOV UR22, 0x0 ;  /* 0x0000000000167882 */ /* 0x000fe20000000000 */
[----:B------:R-:W-:Y:S01]  /*6ae0*/  @!UP0 ULEA UR5, UR25, UR24, 0xd ;  /* 0x0000001819058291 */ /* 0x000fe2000f8e68ff */
[----:B------:R-:W-:Y:S01]  /*6af0*/  @!P1 IMAD.X R2, RZ, RZ, R13, P0 ;  /* 0x000000ffff029224 */ /* 0x000fe200000e060d */
[----:B------:R-:W-:Y:S01]  /*6b00*/  @!P1 R2UR UR7, R4 ;  /* 0x00000000040792ca */ /* 0x000fe200000e0000 */
[----:B------:R-:W-:Y:S01]  /*6b10*/  UMOV UR23, 0x10000000 ;  /* 0x1000000000177882 */ /* 0x000fe20000000000 */
[----:B------:R-:W-:Y:S02]  /*6b20*/  @!UP0 UIADD3 UR8, UPT, UPT, UR5, 0x400, URZ ;  /* 0x0000040005088890 */ /* 0x000fe4000fffe0ff */
[----:B------:R-:W-:Y:S01]  /*6b30*/  UIADD3 UR5, UPT, UPT, UR25, 0x1, URZ ;  /* 0x0000000119057890 */ /* 0x000fe2000fffe0ff */
[----:B------:R-:W-:Y:S03]  /*6b40*/  UMOV UR12, UR44 ;  /* 0x0000002c000c7c82 */ /* 0x000fe60008000000 */
[----:B------:R-:W-:Y:S04]  /*6b50*/  UISETP.NE.AND UP0, UPT, UR5, 0x3, UPT ;  /* 0x000000030500788c */ /* 0x000fe8000bf05270 */
[----:B------:R-:W-:Y:S01]  /*6b60*/  USEL UR6, UR5, URZ, UP0 ;  /* 0x000000ff05067287 */ /* 0x000fe20008000000 */
[----:B------:R-:W-:Y:S01]  /*6b70*/  @!P1 R2UR UR5, R2 ;  /* 0x00000000020592ca */ /* 0x000fe200000e0000 */
[----:B------:R-:W-:Y:S01]  /*6b80*/  IMAD.U32 R4, RZ, RZ, UR7 ;  /* 0x00000007ff047e24 */ /* 0x000fe2000f8e00ff */
[----:B------:R-:W-:Y:S01]  /*6b90*/  USEL UR20, URZ, 0x1, UP0 ;  /* 0x00000001ff147887 */ /* 0x000fe20008000000 */
[----:B------:R-:W-:Y:S01]  /*6ba0*/  @!P1 IMAD.MOV.U32 R2, RZ, RZ, 0x2000 ;  /* 0x00002000ff029424 */ /* 0x000fe200078e00ff */
[----:B------:R-:W-:Y:S01]  /*6bb0*/  VOTEU.ALL UP0, P1 ;  /* 0x0000000000ff7886 */ /* 0x000fe20000800000 */
[----:B------:R-:W-:Y:S01]  /*6bc0*/  UPRMT UR7, UR55, 0x654, UR9 ;  /* 0x0000065437077896 */ /* 0x000fe20008000009 */
[----:B------:R-:W-:Y:S02]  /*6bd0*/  @!P1 R2UR UR18, R4 ;  /* 0x00000000041292ca */ /* 0x000fe400000e0000 */
[----:B------:R-:W-:Y:S04]  /*6be0*/  LOP3.LUT R11, R11, UR20, RZ, 0x3c, !PT ;  /* 0x000000140b0b7c12 */ /* 0x000fe8000f8e3cff */
[----:B--2---:R-:W-:Y:S01]  /*6bf0*/  SHF.L.U32 R0, R11, 0x1f, RZ ;  /* 0x0000001f0b007819 */ /* 0x004fe200000006ff */
[----:B------:R-:W-:Y:S01]  /*6c00*/  IMAD.U32 R5, RZ, RZ, UR5 ;  /* 0x00000005ff057e24 */ /* 0x000fe2000f8e00ff */
[----:B------:R-:W-:Y:S04]  /*6c10*/  ULEA UR5, UR6, UR24, 0x3 ;  /* 0x0000001806057291 */ /* 0x000fe8000f8e18ff */
[----:B------:R-:W-:Y:S11]  /*6c20*/  @!P1 R2UR UR19, R5 ;  /* 0x00000000051392ca */ /* 0x000ff600000e0000 */
[----:B------:R-:W-:Y:S02]  /*6c30*/  @!UPT UIADD3 URZ, UPT, UPT, URZ, URZ, URZ ;  /* 0x000000fffffff290 */ /* 0x000fe4000fffe0ff */
[----:B------:R2:W-:Y:S01]  /*6c40*/  @!UP0 UTMALDG.3D [UR8], [UR18], desc[UR22] ;  /* 0x00001608120085b4 */ /* 0x0005e20008011000 */
[----:B------:R2:W-:Y:S01]  /*6c50*/  @!P1 SYNCS.ARRIVE.TRANS64.RED.A0TR RZ, [UR4+0x210], R2 ;  /* 0x00021002ffff99a7 */ /* 0x0005e20008300404 */
[----:B------:R-:W-:Y:S01]  /*6c60*/  SYNCS.ARRIVE.TRANS64.RED.A1T0 RZ, [UR7], RZ ;  /* 0x000000ffffff79a7 */ /* 0x000fe20008100407 */
[----:B------:R-:W3:Y:S02]  /*6c70*/  SYNCS.PHASECHK.TRANS64.TRYWAIT P0, [UR5+0x228], R0 ;  /* 0x00022800ff0075a7 */ /* 0x000ee40008001105 */
[----:B--23--:R-:W-:Y:S05]  /*6c80*/  @!P0 BRA `(.L_x_127) ;  /* 0x00000044005c8947 */ /* 0x00cfea0003800000 */
.L_x_256:
[----:B------:R-:W-:Y:S01]  /*6c90*/  UIADD3 UR9, UPT, UPT, UR5, 0x210, URZ ;  /* 0x0000021005097890 */ /* 0x000fe2000fffe0ff */
[----:B------:R-:W-:Y:S01]  /*6ca0*/  @!P1 IADD3 R2, P0, PT, R12, 0x980, RZ ;  /* 0x000009800c029810 */ /* 0x000fe20007f1e0ff */
[----:B------:R-:W-:Y:S01]  /*6cb0*/  UPLOP3.LUT UP4, UPT, UPT, UPT, UPT, 0x80, 0x8 ;  /* 0x000000000008789c */ /* 0x000fe20003f8f070 */
[----:B------:R-:W-:Y:S01]  /*6cc0*/  R2UR UR22, R86 ;  /* 0x00000000561672ca */ /* 0x000fe200000e0000 */
[----:B------:R-:W-:Y:S01]  /*6cd0*/  UMOV UR20, 0x0 ;  /* 0x0000000000147882 */ /* 0x000fe20000000000 */
[----:B------:R-:W-:Y:S01]  /*6ce0*/  UMOV UR21, 0x10000000 ;  /* 0x1000000000157882 */ /* 0x000fe20000000000 */
[----:B------:R-:W-:Y:S01]  /*6cf0*/  UMOV UR12, UR44 ;  /* 0x0000002c000c7c82 */ /* 0x000fe20008000000 */
[----:B------:R-:W-:Y:S01]  /*6d00*/  VOTEU.ALL UP0, P1 ;  /* 0x0000000000ff7886 */ /* 0x000fe20000800000 */
[----:B--2---:R-:W-:Y:S01]  /*6d10*/  @!P1 IMAD.X R0, RZ, RZ, R13, P0 ;  /* 0x000000ffff009224 */ /* 0x004fe200000e060d */
[----:B------:R-:W-:Y:S01]  /*6d20*/  R2UR UR19, R87 ;  /* 0x00000000571372ca */ /* 0x000fe200000e0000 */
[----:B------:R-:W-:Y:S01]  /*6d30*/  UMOV UR44, UR27 ;  /* 0x0000001b002c7c82 */ /* 0x000fe20008000000 */
[C---:B------:R-:W-:Y:S01]  /*6d40*/  ISETP.NE.AND P0, PT, R10.reuse, 0x2, PT ;  /* 0x000000020a00780c */ /* 0x040fe20003f05270 */
[----:B------:R-:W-:Y:S02]  /*6d50*/  @!UP0 ULEA UR4, UR6, UR24, 0xd ;  /* 0x0000001806048291 */ /* 0x000fe4000f8e68ff */
[----:B------:R-:W-:Y:S01]  /*6d60*/  @!UP0 UIADD3 UR10, UPT, UPT, UR10, 0x20, URZ ;  /* 0x000000200a0a8890 */ /* 0x000fe2000fffe0ff */
[----:B------:R-:W-:Y:S01]  /*6d70*/  SEL R10, R10, RZ, P0 ;  /* 0x000000ff0a0a7207 */ /* 0x000fe20000000000 */
[----:B------:R-:W-:Y:S02]  /*6d80*/  @!UP0 UIADD3 UR8, UPT, UPT, UR4, 0x400, URZ ;  /* 0x0000040004088890 */ /* 0x000fe4000fffe0ff */
[----:B------:R-:W-:Y:S01]  /*6d90*/  UIADD3 UR4, UPT, UPT, UR6, 0x1, URZ ;  /* 0x0000000106047890 */ /* 0x000fe2000fffe0ff */
[----:B------:R-:W-:Y:S01]  /*6da0*/  @!P1 R2UR UR6, R2 ;  /* 0x00000000020692ca */ /* 0x000fe200000e0000 */
[----:B------:R-:W-:Y:S02]  /*6db0*/  UIADD3 UR34, UPT, UPT, UR13, UR22, URZ ;  /* 0x000000160d227290 */ /* 0x000fe4000fffe0ff */
[----:B------:R-:W-:Y:S02]  /*6dc0*/  UISETP.NE.AND UP0, UPT, UR4, 0x3, UPT ;  /* 0x000000030400788c */ /* 0x000fe4000bf05270 */
[----:B------:R-:W-:Y:S02]  /*6dd0*/  UIADD3 UR26, UPT, UPT, UR14, UR19, URZ ;  /* 0x000000130e1a7290 */ /* 0x000fe4000fffe0ff */
[----:B------:R-:W-:Y:S01]  /*6de0*/  USEL UR25, UR4, URZ, UP0 ;  /* 0x000000ff04197287 */ /* 0x000fe20008000000 */
[----:B------:R-:W-:Y:S01]  /*6df0*/  @!P1 R2UR UR4, R0 ;  /* 0x00000000000492ca */ /* 0x000fe200000e0000 */
[----:B------:R-:W-:Y:S01]  /*6e00*/  USEL UR18, URZ, 0x1, UP0 ;  /* 0x00000001ff127887 */ /* 0x000fe20008000000 */
[----:B------:R-:W-:Y:S01]  /*6e10*/  SEL R0, RZ, 0x1, P0 ;  /* 0x00000001ff007807 */ /* 0x000fe20000000000 */
[----:B------:R-:W-:Y:S02]  /*6e20*/  VOTEU.ALL UP0, P1 ;  /* 0x0000000000ff7886 */ /* 0x000fe40000800000 */
[----:B------:R-:W-:Y:S01]  /*6e30*/  IMAD.U32 R4, RZ, RZ, UR6 ;  /* 0x00000006ff047e24 */ /* 0x000fe2000f8e00ff */
[----:B------:R-:W-:Y:S02]  /*6e40*/  LOP3.LUT R9, R9, R0, RZ, 0x3c, !PT ;  /* 0x0000000009097212 */ /* 0x000fe400078e3cff */
[----:B------:R-:W-:Y:S02]  /*6e50*/  LOP3.LUT R11, R11, UR18, RZ, 0x3c, !PT ;  /* 0x000000120b0b7c12 */ /* 0x000fe4000f8e3cff */
[----:B------:R-:W-:Y:S03]  /*6e60*/  @!P1 R2UR UR6, R4 ;  /* 0x00000000040692ca */ /* 0x000fe600000e0000 */
[----:B------:R-:W-:Y:S01]  /*6e70*/  IMAD.U32 R5, RZ, RZ, UR4 ;  /* 0x00000004ff057e24 */ /* 0x000fe2000f8e00ff */
[----:B------:R-:W-:Y:S04]  /*6e80*/  UPRMT UR4, UR55, 0x654, UR9 ;  /* 0x0000065437047896 */ /* 0x000fe80008000009 */
[----:B------:R-:W-:Y:S11]  /*6e90*/  @!P1 R2UR UR7, R5 ;  /* 0x00000000050792ca */ /* 0x000ff600000e0000 */
[----:B------:R-:W-:Y:S02]  /*6ea0*/  @!UPT UIADD3 URZ, UPT, UPT, URZ, URZ, URZ ;  /* 0x000000fffffff290 */ /* 0x000fe4000fffe0ff */
[----:B------:R2:W-:Y:S01]  /*6eb0*/  @!UP0 UTMALDG.3D [UR8], [UR6], desc[UR20] ;  /* 0x00001408060085b4 */ /* 0x0005e20008011000 */
[----:B------:R2:W-:Y:S01]  /*6ec0*/  @!P1 SYNCS.ARRIVE.TRANS64.RED.A0TR RZ, [UR5+0x210], R3 ;  /* 0x00021003ffff99a7 */ /* 0x0005e20008300405 */
[----:B------:R-:W-:Y:S01]  /*6ed0*/  SYNCS.ARRIVE.TRANS64.RED.A1T0 RZ, [UR4], RZ ;  /* 0x000000ffffff79a7 */ /* 0x000fe20008100404 */
[----:B------:R-:W-:Y:S05]  /*6ee0*/  BRA.U UP2, `(.L_x_128) ;  /* 0xfffffff102d07547 */ /* 0x000fea000b83ffff */
[----:B------:R-:W-:Y:S01]  /*6ef0*/  UIADD3 UR24, UPT, UPT, UR24, 0x228, URZ ;  /* 0x0000022818187890 */ /* 0x000fe2000fffe0ff */
[----:B--2---:R-:W-:-:S03]  /*6f00*/  SHF.L.U32 R3, R11, 0x1f, RZ ;  /* 0x0000001f0b037819 */ /* 0x004fc600000006ff */
[----:B------:R-:W-:-:S09]  /*6f10*/  ULEA UR4, UR25, UR24, 0x3 ;  /* 0x0000001819047291 */ /* 0x000fd2000f8e18ff */
[----:B------:R-:W2:Y:S02]  /*6f20*/  SYNCS.PHASECHK.TRANS64.TRYWAIT P0, [UR4], R3 ;  /* 0x00000003ff0075a7 */ /* 0x000ea40008001104 */
[----:B--2---:R-:W-:Y:S05]  /*6f30*/  @!P0 BRA `(.L_x_129) ;  /* 0x0000004000c88947 */ /* 0x004fea0003800000 */
.L_x_258:
[----:B------:R-:W-:-:S04]  /*6f40*/  UIADD3 UR4, UPT, UPT, UR25, 0x1, URZ ;  /* 0x0000000119047890 */ /* 0x000fc8000fffe0ff */
[----:B------:R-:W-:-:S04]  /*6f50*/  UISETP.NE.AND UP0, UPT, UR4, 0x3, UPT ;  /* 0x000000030400788c */ /* 0x000fc8000bf05270 */
[----:B------:R-:W-:Y:S02]  /*6f60*/  USEL UR6, URZ, 0x1, UP0 ;  /* 0x00000001ff067887 */ /* 0x000fe40008000000 */
[----:B------:R-:W-:-:S04]  /*6f70*/  USEL UR4, UR4, URZ, UP0 ;  /* 0x000000ff04047287 */ /* 0x000fc80008000000 */
[----:B------:R-:W-:Y:S01]  /*6f80*/  ULEA UR5, UR4, UR24, 0x3 ;  /* 0x0000001804057291 */ /* 0x000fe2000f8e18ff */
[----:B------:R-:W-:-:S04]  /*6f90*/  LOP3.LUT R11, R11, UR6, RZ, 0x3c, !PT ;  /* 0x000000060b0b7c12 */ /* 0x000fc8000f8e3cff */
[----:B--2---:R-:W-:-:S04]  /*6fa0*/  SHF.L.U32 R3, R11, 0x1f, RZ ;  /* 0x0000001f0b037819 */ /* 0x004fc800000006ff */
[----:B------:R-:W2:Y:S02]  /*6fb0*/  SYNCS.PHASECHK.TRANS64.TRYWAIT P0, [UR5], R3 ;  /* 0x00000003ff0075a7 */ /* 0x000ea40008001105 */
[----:B--2---:R-:W-:Y:S05]  /*6fc0*/  @!P0 BRA `(.L_x_130) ;  /* 0x0000004000bc8947 */ /* 0x004fea0003800000 */
.L_x_260:
[----:B------:R-:W-:-:S04]  /*6fd0*/  UIADD3 UR4, UPT, UPT, UR4, 0x1, URZ ;  /* 0x0000000104047890 */ /* 0x000fc8000fffe0ff */
[----:B------:R-:W-:-:S04]  /*6fe0*/  UISETP.NE.AND UP0, UPT, UR4, 0x3, UPT ;  /* 0x000000030400788c */ /* 0x000fc8000bf05270 */
[----:B------:R-:W-:Y:S02]  /*6ff0*/  USEL UR5, URZ, 0x1, UP0 ;  /* 0x00000001ff057887 */ /* 0x000fe40008000000 */
[----:B------:R-:W-:-:S04]  /*7000*/  USEL UR4, UR4, URZ, UP0 ;  /* 0x000000ff04047287 */ /* 0x000fc80008000000 */
[----:B------:R-:W-:Y:S01]  /*7010*/  ULEA UR4, UR4, UR24, 0x3 ;  /* 0x0000001804047291 */ /* 0x000fe2000f8e18ff */
[----:B--2---:R-:W-:-:S04]  /*7020*/  LOP3.LUT R3, R11, UR5, RZ, 0x3c, !PT ;  /* 0x000000050b037c12 */ /* 0x004fc8000f8e3cff */
[----:B------:R-:W-:Y:S01]  /*7030*/  SHF.L.U32 R3, R3, 0x1f, RZ ;  /* 0x0000001f03037819 */ /* 0x000fe200000006ff */
[----:B------:R-:W-:-:S07]  /*7040*/  IMAD.U32 R0, RZ, RZ, UR4 ;  /* 0x00000004ff007e24 */ /* 0x000fce000f8e00ff */
.L_x_131:
[----:B--2---:R2:W3:Y:S02]  /*7050*/  SYNCS.PHASECHK.TRANS64.TRYWAIT P0, [R0+URZ], R3 ;  /* 0x00000003000075a7 */ /* 0x0044e400080011ff */
[----:B---3--:R-:W-:Y:S05]  /*7060*/  @!P0 NANOSLEEP.SYNCS 0x989680 ;  /* 0x009896800000895d */ /* 0x008fea0003900000 */
[----:B------:R-:W3:Y:S02]  /*7070*/  @!P0 SYNCS.PHASECHK.TRANS64 P0, [R0+URZ], R3 ;  /* 0x00000003000085a7 */ /* 0x000ee400080010ff */
[----:B-1-3--:R-:W-:Y:S05]  /*7080*/  @P0 EXIT ;  /* 0x000000000000094d */ /* 0x00afea0003800000 */
[----:B------:R-:W-:Y:S05]  /*7090*/  BRA `(.L_x_131) ;  /* 0xfffffffc00ec7947 */ /* 0x000fea000383ffff */
.L_x_119:
[----:B------:R-:W-:-:S06]  /*70a0*/  UISETP.GE.AND UP0, UPT, UR18, 0x4, UPT ;  /* 0x000000041200788c */ /* 0x000fcc000bf06270 */
[----:B------:R-:W-:-:S13]  /*70b0*/  PLOP3.LUT P0, PT, PT, PT, UP0, 0x80, 0x8 ;  /* 0x000000000008781c */ /* 0x000fda0003f0f008 */
[----:B-1----:R-:W-:Y:S05]  /*70c0*/  @!P0 EXIT ;  /* 0x000000000000894d */ /* 0x002fea0003800000 */
[----:B------:R-:W-:Y:S01]  /*70d0*/  BAR.SYNC.DEFER_BLOCKING 0x6, 0xa0 ;  /* 0x0182800000007b1d */ /* 0x000fe20000010000 */
[C---:B------:R-:W-:Y:S01]  /*70e0*/  IMAD.SHL.U32 R2, R92.reuse, 0x20, RZ ;  /* 0x000000205c027824 */ /* 0x040fe200078e00ff */
[C---:B------:R-:W-:Y:S01]  /*70f0*/  LOP3.LUT R93, R92.reuse, 0x2, RZ, 0xc0, !PT ;  /* 0x000000025c5d7812 */ /* 0x040fe200078ec0ff */
[C---:B------:R-:W-:Y:S01]  /*7100*/  IMAD.SHL.U32 R97, R92.reuse, 0x4, RZ ;  /* 0x000000045c617824 */ /* 0x040fe200078e00ff */
[C---:B------:R-:W-:Y:S01]  /*7110*/  LOP3.LUT R98, R92.reuse, 0x60, RZ, 0xc0, !PT ;  /* 0x000000605c627812 */ /* 0x040fe200078ec0ff */
[----:B------:R-:W-:Y:S01]  /*7120*/  IMAD.U32 R37, R92, 0x10000, RZ ;  /* 0x000100005c257824 */ /* 0x000fe200078e00ff */
[----:B------:R-:W-:Y:S01]  /*7130*/  UMOV UR47, 0x400 ;  /* 0x00000400002f7882 */ /* 0x000fe20000000000 */
[----:B------:R-:W1:Y:S01]  /*7140*/  LDCU.64 UR4, c[0x0][0xc90] ;  /* 0x00019200ff0477ac */ /* 0x000e620008000a00 */
[----:B------:R-:W2:Y:S01]  /*7150*/  LDC.64 R78, c[0x0][0xcb0] ;  /* 0x00032c00ff4e7b82 */ /* 0x000ea20000000a00 */
[----:B------:R-:W-:Y:S01]  /*7160*/  LOP3.LUT R4, R2, 0xc0, RZ, 0xc0, !PT ;  /* 0x000000c002047812 */ /* 0x000fe200078ec0ff */
[----:B------:R-:W-:Y:S01]  /*7170*/  HFMA2 R36, -RZ, RZ, 0, 0 ;  /* 0x00000000ff247431 */ /* 0x000fe200000001ff */
[----:B------:R-:W-:Y:S01]  /*7180*/  ULEA UR47, UR55, UR47, 0x18 ;  /* 0x0000002f372f7291 */ /* 0x000fe2000f8ec0ff */
[----:B------:R-:W-:-:S02]  /*7190*/  LOP3.LUT R92, R92, 0x4, RZ, 0xc0, !PT ;  /* 0x000000045c5c7812 */ /* 0x000fc400078ec0ff */
[----:B------:R-:W-:Y:S02]  /*71a0*/  CS2R R94, SRZ ;  /* 0x00000000005e7805 */ /* 0x000fe4000001ff00 */
[----:B------:R-:W-:Y:S01]  /*71b0*/  LOP3.LUT R97, R4, 0x18, R97, 0xf8, !PT ;  /* 0x0000001804617812 */ /* 0x000fe200078ef861 */
[----:B------:R-:W-:Y:S01]  /*71c0*/  IMAD.MOV.U32 R91, RZ, RZ, RZ ;  /* 0x000000ffff5b7224 */ /* 0x000fe200078e00ff */
[----:B------:R-:W3:Y:S01]  /*71d0*/  LDC.64 R76, c[0x0][0xca8] ;  /* 0x00032a00ff4c7b82 */ /* 0x000ee20000000a00 */
[----:B------:R-:W-:Y:S01]  /*71e0*/  LOP3.LUT R37, R37, 0x600000, RZ, 0xc0, !PT ;  /* 0x0060000025257812 */ /* 0x000fe200078ec0ff */
[----:B------:R-:W-:Y:S01]  /*71f0*/  IMAD.MOV R93, RZ, RZ, -R93 ;  /* 0x000000ffff5d7224 */ /* 0x000fe200078e0a5d */
[C---:B------:R-:W-:Y:S01]  /*7200*/  IADD3 R96, PT, PT, -R92.reuse, 0x2, RZ ;  /* 0x000000025c607810 */ /* 0x040fe20007ffe1ff */
[----:B------:R-:W4:Y:S01]  /*7210*/  LDCU UR63, c[0x0][0x370] ;  /* 0x00006e00ff3f77ac */ /* 0x000f220008000800 */
[----:B------:R-:W-:Y:S02]  /*7220*/  LOP3.LUT R97, R97, 0xf20, R2, 0xf8, !PT ;  /* 0x00000f2061617812 */ /* 0x000fe400078ef802 */
[----:B------:R-:W-:Y:S01]  /*7230*/  IADD3 R92, PT, PT, -R92, RZ, RZ ;  /* 0x000000ff5c5c7210 */ /* 0x000fe20007ffe1ff */
[----:B------:R-:W4:Y:S01]  /*7240*/  LDS R0, [UR47+0x2e0] ;  /* 0x0002e02fff007984 */ /* 0x000f220008000800 */
[----:B-1----:R-:W-:Y:S01]  /*7250*/  IMAD.U32 R100, RZ, RZ, UR4 ;  /* 0x00000004ff647e24 */ /* 0x002fe2000f8e00ff */
[----:B------:R-:W-:Y:S01]  /*7260*/  UIADD3 UR4, UPT, UPT, UR47, 0x400, URZ ;  /* 0x000004002f047890 */ /* 0x000fe2000fffe0ff */
[----:B------:R-:W-:Y:S01]  /*7270*/  IMAD.U32 R99, RZ, RZ, UR5 ;  /* 0x00000005ff637e24 */ /* 0x000fe2000f8e00ff */
[----:B------:R-:W-:Y:S01]  /*7280*/  UMOV UR54, 0x1 ;  /* 0x0000000100367882 */ /* 0x000fe20000000000 */
[----:B------:R-:W-:Y:S01]  /*7290*/  IMAD.SHL.U32 R96, R96, 0x10, RZ ;  /* 0x0000001060607824 */ /* 0x000fe200078e00ff */
[----:B------:R-:W-:Y:S01]  /*72a0*/  UMOV UR46, URZ ;  /* 0x000000ff002e7c82 */ /* 0x000fe20008000000 */
[----:B------:R-:W1:Y:S01]  /*72b0*/  LDCU UR42, c[0x0][0xf0c] ;  /* 0x0001e180ff2a77ac */ /* 0x000e620008000800 */
[----:B------:R-:W-:Y:S01]  /*72c0*/  IMAD.U32 R102, RZ, RZ, UR4 ;  /* 0x00000004ff667e24 */ /* 0x000fe2000f8e00ff */
[----:B------:R-:W-:Y:S01]  /*72d0*/  LEA R97, R97, UR4, 0x1 ;  /* 0x0000000461617c11 */ /* 0x000fe2000f8e08ff */
[----:B------:R-:W1:Y:S01]  /*72e0*/  LDCU UR38, c[0x0][0xf30] ;  /* 0x0001e600ff2677ac */ /* 0x000e620008000800 */
[----:B------:R-:W1:Y:S01]  /*72f0*/  LDCU.64 UR60, c[0x0][0xc88] ;  /* 0x00019100ff3c77ac */ /* 0x000e620008000a00 */
[----:B------:R-:W1:Y:S01]  /*7300*/  LDCU.64 UR40, c[0x0][0xf28] ;  /* 0x0001e500ff2877ac */ /* 0x000e620008000a00 */
[----:B------:R-:W1:Y:S01]  /*7310*/  LDCU.128 UR56, c[0x0][0xf10] ;  /* 0x0001e200ff3877ac */ /* 0x000e620008000c00 */
[----:B------:R-:W1:Y:S01]  /*7320*/  LDCU UR62, c[0x0][0x374] ;  /* 0x00006e80ff3e77ac */ /* 0x000e620008000800 */
[----:B------:R-:W-:Y:S01]  /*7330*/  UMOV UR53, URZ ;  /* 0x000000ff00357c82 */ /* 0x000fe20008000000 */
[----:B------:R-:W-:Y:S01]  /*7340*/  UMOV UR52, URZ ;  /* 0x000000ff00347c82 */ /* 0x000fe20008000000 */
[----:B-1234-:R-:W-:-:S07]  /*7350*/  IMAD.IADD R37, R0, 0x1, R37 ;  /* 0x0000000100257824 */ /* 0x01efce00078e0225 */
.L_x_162:
[C---:B------:R-:W-:Y:S02]  /*7360*/  LEA R0, R91.reuse, UR47, 0x3 ;  /* 0x0000002f5b007c11 */ /* 0x040fe4000f8e18ff */
[----:B------:R-:W-:Y:S02]  /*7370*/  SHF.L.U32 R3, R94, 0x1f, RZ ;  /* 0x0000001f5e037819 */ /* 0x000fe400000006ff */
[----:B------:R-:W-:Y:S02]  /*7380*/  LEA R5, R91, UR47, 0x4 ;  /* 0x0000002f5b057c11 */ /* 0x000fe4000f8e20ff */
[----:B-1----:R-:W1:Y:S02]  /*7390*/  SYNCS.PHASECHK.TRANS64.TRYWAIT P0, [R0+URZ+0x250], R3 ;  /* 0x00025003000075a7 */ /* 0x002e6400080011ff */
[----:B-1----:R-:W-:Y:S05]  /*73a0*/  @!P0 BRA `(.L_x_132) ;  /* 0x0000003c00dc8947 */ /* 0x002fea0003800000 */
.L_x_261:
[----:B------:R-:W-:Y:S01]  /*73b0*/  R2UR UR7, R101 ;  /* 0x00000000650772ca */ /* 0x000fe200000e0000 */
[----:B------:R-:W2:Y:S01]  /*73c0*/  LDS.128 R4, [R5+0x2c0] ;  /* 0x0002c00005047984 */ /* 0x000ea20000000c00 */
[----:B-1----:R-:W-:Y:S01]  /*73d0*/  VIADD R0, R0, 0x260 ;  /* 0x0000026000007836 */ /* 0x002fe20000000000 */
[----:B------:R-:W-:Y:S04]  /*73e0*/  UISETP.GE.AND UP0, UPT, UR39, 0x1, UPT ;  /* 0x000000012700788c */ /* 0x000fe8000bf06270 */
[----:B------:R-:W-:Y:S01]  /*73f0*/  PRMT R0, RZ, 0x654, R0 ;  /* 0x00000654ff007816 */ /* 0x000fe20000000000 */
[----:B------:R-:W-:Y:S01]  /*7400*/  @!PT LDS RZ, [RZ] ;  /* 0x00000000fffff984 */ /* 0x000fe20000000800 */
[----:B------:R-:W-:Y:S01]  /*7410*/  @!PT LDS RZ, [RZ] ;  /* 0x00000000fffff984 */ /* 0x000fe20000000800 */
[----:B------:R-:W-:Y:S01]  /*7420*/  @!PT LDS RZ, [RZ] ;  /* 0x00000000fffff984 */ /* 0x000fe20000000800 */
[----:B------:R-:W-:Y:S01]  /*7430*/  @!PT LDS RZ, [RZ] ;  /* 0x00000000fffff984 */ /* 0x000fe20000000800 */
[----:B------:R1:W-:Y:S06]  /*7440*/  MEMBAR.ALL.CTA ;  /* 0x0000000000007992 */ /* 0x0003ec0000008000 */
[----:B-1----:R-:W1:Y:S02]  /*7450*/  FENCE.VIEW.ASYNC.S ;  /* 0x00000000000073c6 */ /* 0x002e640000000000 */
[----:B-1----:R1:W-:Y:S01]  /*7460*/  SYNCS.ARRIVE.TRANS64.RED.A1T0 RZ, [R0+URZ], RZ ;  /* 0x000000ff00ff79a7 */ /* 0x0023e200081004ff */
[----:B--2---:R-:W-:Y:S11]  /*7470*/  LOP3.LUT P0, RZ, R6, 0x1, RZ, 0xc0, !PT ;  /* 0x0000000106ff7812 */ /* 0x004ff6000780c0ff */
[----:B------:R-:W-:Y:S02]  /*7480*/  @!UPT UIADD3 URZ, UPT, UPT, URZ, URZ, URZ ;  /* 0x000000fffffff290 */ /* 0x000fe4000fffe0ff */
[----:B------:R-:W-:Y:S01]  /*7490*/  VOTEU.ANY UP1, P0 ;  /* 0x0000000000ff7886 */ /* 0x000fe20000020100 */
[----:B------:R-:W-:Y:S01]  /*74a0*/  PLOP3.LUT P0, PT, PT, PT, UP1, 0x80, 0x8 ;  /* 0x000000000008781c */ /* 0x000fe20003f0f018 */
[----:B------:R-:W-:Y:S06]  /*74b0*/  UP2UR UR4, UPR, URZ, 0x2 ;  /* 0x00000002ff047883 */ /* 0x000fec0008000000 */
[----:B------:R-:W-:Y:S06]  /*74c0*/  IMAD.U32 R103, RZ, RZ, UR4 ;  /* 0x00000004ff677e24 */ /* 0x000fec000f8e00ff */
[----:B------:R-:W-:Y:S02]  /*74d0*/  @P0 SHF.R.U32.HI R2, RZ, 0x10, R5 ;  /* 0x00000010ff020819 */ /* 0x000fe40000011605 */
[----:B------:R-:W-:Y:S02]  /*74e0*/  @P0 MOV R3, R4 ;  /* 0x0000000400030202 */ /* 0x000fe40000000f00 */
[----:B------:R-:W-:Y:S02]  /*74f0*/  @P0 R2UR UR4, R2 ;  /* 0x00000000020402ca */ /* 0x000fe400000e0000 */
[----:B------:R-:W-:Y:S02]  /*7500*/  @P0 LOP3.LUT R4, R5, 0xffff, RZ, 0xc0, !PT ;  /* 0x0000ffff05040812 */ /* 0x000fe400078ec0ff */
[----:B------:R-:W-:Y:S02]  /*7510*/  @P0 R2UR UR6, R3 ;  /* 0x00000000030602ca */ /* 0x000fe400000e0000 */
[----:B------:R-:W-:Y:S07]  /*7520*/  @P0 R2UR UR5, R4 ;  /* 0x00000000040502ca */ /* 0x000fee00000e0000 */
[----:B------:R-:W-:Y:S02]  /*7530*/  @UP1 UMOV UR7, UR4 ;  /* 0x0000000400071c82 */ /* 0x000fe40008000000 */
[----:B------:R-:W-:Y:S02]  /*7540*/  IMAD.U32 R101, RZ, RZ, UR7 ;  /* 0x00000007ff657e24 */ /* 0x000fe4000f8e00ff */
[----:B------:R-:W-:Y:S02]  /*7550*/  @UP1 UMOV UR37, UR6 ;  /* 0x0000000600251c82 */ /* 0x000fe40008000000 */
[----:B------:R-:W-:Y:S01]  /*7560*/  @UP1 UMOV UR36, UR5 ;  /* 0x0000000500241c82 */ /* 0x000fe20008000000 */
[----:B-1----:R-:W-:Y:S05]  /*7570*/  BRA.U !UP0, `(.L_x_133) ;  /* 0x0000000108cc7547 */ /* 0x002fea000b800000 */
[----:B------:R-:W1:Y:S01]  /*7580*/  LDCU UR12, c[0x0][0xf20] ;  /* 0x0001e400ff0c77ac */ /* 0x000e620008000800 */
[----:B------:R-:W-:Y:S02]  /*7590*/  UIMAD.WIDE.U32 UR4, UR62, UR59, URZ ;  /* 0x0000003b3e0472a5 */ /* 0x000fe4000f8e00ff */
[----:B------:R-:W-:Y:S02]  /*75a0*/  UIMAD.WIDE.U32 UR6, UR63, UR56, URZ ;  /* 0x000000383f0672a5 */ /* 0x000fe4000f8e00ff */
[----:B------:R-:W-:Y:S02]  /*75b0*/  UISETP.NE.AND UP0, UPT, UR58, 0x1, UPT ;  /* 0x000000013a00788c */ /* 0x000fe4000bf05270 */
[----:B------:R-:W-:Y:S02]  /*75c0*/  UIMAD.WIDE.U32 UR8, UR36, UR59, URZ ;  /* 0x0000003b240872a5 */ /* 0x000fe4000f8e00ff */
[----:B------:R-:W-:Y:S02]  /*75d0*/  UIMAD.WIDE.U32 UR10, UR37, UR56, URZ ;  /* 0x00000038250a72a5 */ /* 0x000fe4000f8e00ff */
[----:B------:R-:W-:Y:S02]  /*75e0*/  UISETP.NE.AND UP1, UPT, UR42, 0x1, UPT ;  /* 0x000000012a00788c */ /* 0x000fe4000bf25270 */
[----:B------:R-:W-:Y:S01]  /*75f0*/  UISETP.NE.AND UP2, UPT, UR39, 0x1, UPT ;  /* 0x000000012700788c */ /* 0x000fe2000bf45270 */
[----:B------:R-:W-:Y:S02]  /*7600*/  UMOV UR4, UR5 ;  /* 0x0000000500047c82 */ /* 0x000fe40008000000 */
[----:B-1----:R-:W-:Y:S03]  /*7610*/  USHF.R.U32.HI UR5, URZ, UR12, UR4 ;  /* 0x0000000cff057299 */ /* 0x002fe60008011604 */
[----:B------:R-:W-:Y:S02]  /*7620*/  UMOV UR4, UR7 ;  /* 0x0000000700047c82 */ /* 0x000fe40008000000 */
[----:B------:R-:W-:Y:S02]  /*7630*/  USHF.R.U32.HI UR7, URZ, UR57, UR4 ;  /* 0x00000039ff077299 */ /* 0x000fe40008011604 */
[----:B------:R-:W-:Y:S02]  /*7640*/  USEL UR4, UR62, UR5, !UP0 ;  /* 0x000000053e047287 */ /* 0x000fe4000c000000 */
[----:B------:R-:W-:Y:S01]  /*7650*/  USEL UR7, UR63, UR7, !UP1 ;  /* 0x000000073f077287 */ /* 0x000fe2000c800000 */
[----:B------:R-:W-:Y:S01]  /*7660*/  UMOV UR5, UR9 ;  /* 0x0000000900057c82 */ /* 0x000fe20008000000 */
[----:B------:R-:W-:Y:S02]  /*7670*/  UIMAD.WIDE.U32 UR8, UR4, UR40, URZ ;  /* 0x00000028040872a5 */ /* 0x000fe4000f8e00ff */
[----:B------:R-:W-:Y:S03]  /*7680*/  USHF.R.U32.HI UR6, URZ, UR12, UR5 ;  /* 0x0000000cff067299 */ /* 0x000fe60008011605 */
[----:B------:R-:W-:Y:S01]  /*7690*/  UMOV UR5, UR11 ;  /* 0x0000000b00057c82 */ /* 0x000fe20008000000 */
[----:B------:R-:W-:Y:S02]  /*76a0*/  UIMAD.WIDE.U32 UR10, UR7, UR40, URZ ;  /* 0x00000028070a72a5 */ /* 0x000fe4000f8e00ff */
[----:B------:R-:W-:Y:S02]  /*76b0*/  USHF.R.U32.HI UR12, URZ, UR57, UR5 ;  /* 0x00000039ff0c7299 */ /* 0x000fe40008011605 */
[----:B------:R-:W-:Y:S01]  /*76c0*/  USEL UR6, UR36, UR6, !UP0 ;  /* 0x0000000624067287 */ /* 0x000fe2000c000000 */
[----:B------:R-:W-:Y:S02]  /*76d0*/  UMOV UR5, UR9 ;  /* 0x0000000900057c82 */ /* 0x000fe40008000000 */
[----:B------:R-:W-:Y:S01]  /*76e0*/  UMOV UR10, UR11 ;  /* 0x0000000b000a7c82 */ /* 0x000fe20008000000 */
[----:B------:R-:W-:Y:S02]  /*76f0*/  @UP2 USHF.R.U32.HI UR4, URZ, UR41, UR5 ;  /* 0x00000029ff042299 */ /* 0x000fe40008011605 */
[----:B------:R-:W-:Y:S02]  /*7700*/  @UP2 USHF.R.U32.HI UR7, URZ, UR41, UR10 ;  /* 0x00000029ff072299 */ /* 0x000fe4000801160a */
[----:B------:R-:W-:Y:S02]  /*7710*/  UIMAD UR4, UR39, UR4, URZ ;  /* 0x00000004270472a4 */ /* 0x000fe4000f8e02ff */
[----:B------:R-:W-:Y:S02]  /*7720*/  UIMAD.WIDE.U32 UR10, UR6, UR40, URZ ;  /* 0x00000028060a72a5 */ /* 0x000fe4000f8e00ff */
[----:B------:R-:W-:Y:S02]  /*7730*/  USEL UR5, UR37, UR12, !UP1 ;  /* 0x0000000c25057287 */ /* 0x000fe4000c800000 */
[----:B------:R-:W-:Y:S02]  /*7740*/  UIMAD UR8, UR39, UR7, URZ ;  /* 0x00000007270872a4 */ /* 0x000fe4000f8e02ff */
[----:B------:R-:W-:Y:S03]  /*7750*/  UISETP.GE.AND UP0, UPT, UR6, UR4, UPT ;  /* 0x000000040600728c */ /* 0x000fe6000bf06270 */
[----:B------:R-:W-:Y:S01]  /*7760*/  UMOV UR4, UR11 ;  /* 0x0000000b00047c82 */ /* 0x000fe20008000000 */
[----:B------:R-:W-:Y:S02]  /*7770*/  UISETP.GE.OR UP0, UPT, UR5, UR8, UP0 ;  /* 0x000000080500728c */ /* 0x000fe40008706670 */
[----:B------:R-:W-:Y:S02]  /*7780*/  USHF.R.U32.HI UR4, URZ, UR41, UR4 ;  /* 0x00000029ff047299 */ /* 0x000fe40008011604 */
[----:B------:R-:W-:Y:S02]  /*7790*/  UIMAD.WIDE.U32 UR8, UR5, UR40, URZ ;  /* 0x00000028050872a5 */ /* 0x000fe4000f8e00ff */
[----:B------:R-:W-:Y:S02]  /*77a0*/  USEL UR11, UR6, UR4, !UP2 ;  /* 0x00000004060b7287 */ /* 0x000fe4000d000000 */
[----:B------:R-:W-:Y:S02]  /*77b0*/  UIADD3 UR8, UPT, UPT, -UR5, URZ, URZ ;  /* 0x000000ff05087290 */ /* 0x000fe4000fffe1ff */
[----:B------:R-:W-:Y:S01]  /*77c0*/  UIADD3 UR10, UPT, UPT, -UR11, URZ, URZ ;  /* 0x000000ff0b0a7290 */ /* 0x000fe2000fffe1ff */
[----:B------:R-:W-:Y:S01]  /*77d0*/  @!UP0 UMOV UR4, UR9 ;  /* 0x0000000900048c82 */ /* 0x000fe20008000000 */
[----:B------:R-:W-:Y:S02]  /*77e0*/  UIADD3 UR9, UPT, UPT, -UR6, URZ, URZ ;  /* 0x000000ff06097290 */ /* 0x000fe4000fffe1ff */
[----:B------:R-:W-:Y:S02]  /*77f0*/  @!UP0 USHF.R.U32.HI UR4, URZ, UR41, UR4 ;  /* 0x00000029ff048299 */ /* 0x000fe40008011604 */
[----:B------:R-:W-:Y:S02]  /*7800*/  UIMAD UR10, UR39, UR10, UR6 ;  /* 0x0000000a270a72a4 */ /* 0x000fe4000f8e0206 */
[----:B------:R-:W-:Y:S04]  /*7810*/  @!UP0 USEL UR4, UR5, UR4, !UP2 ;  /* 0x0000000405048287 */ /* 0x000fe8000d000000 */
[----:B------:R-:W-:Y:S02]  /*7820*/  @!UP0 UIMAD UR10, UR7, UR10, UR4 ;  /* 0x0000000a070a82a4 */ /* 0x000fe4000f8e0204 */
[----:B------:R-:W-:Y:S02]  /*7830*/  @!UP0 UIADD3 UR11, UPT, UPT, UR11, -UR4, URZ ;  /* 0x800000040b0b8290 */ /* 0x000fe4000fffe0ff */
[----:B------:R-:W-:Y:S02]  /*7840*/  UIMAD UR7, UR42, UR8, UR37 ;  /* 0x000000082a0772a4 */ /* 0x000fe4000f8e0225 */
[----:B------:R-:W-:Y:S02]  /*7850*/  @!UP0 UIMAD UR6, UR11, UR39, UR5 ;  /* 0x000000270b0682a4 */ /* 0x000fe4000f8e0205 */
[----:B------:R-:W-:Y:S01]  /*7860*/  UIMAD UR4, UR58, UR9, UR36 ;  /* 0x000000093a0472a4 */ /* 0x000fe2000f8e0224 */
[----:B------:R-:W-:Y:S02]  /*7870*/  @!UP0 UMOV UR5, UR10 ;  /* 0x0000000a00058c82 */ /* 0x000fe40008000000 */
[----:B------:R-:W-:Y:S02]  /*7880*/  UIMAD UR37, UR5, UR42, UR7 ;  /* 0x0000002a052572a4 */ /* 0x000fe4000f8e0207 */
[----:B------:R-:W-:Y:S11]  /*7890*/  UIMAD UR36, UR6, UR58, UR4 ;  /* 0x0000003a062472a4 */ /* 0x000ff6000f8e0204 */
[----:B------:R-:W-:Y:S01]  /*78a0*/  @!UPT UIADD3 URZ, UPT, UPT, URZ, URZ, URZ ;  /* 0x000000fffffff290 */ /* 0x000fe2000fffe0ff */
.L_x_133:
[----:B------:R-:W-:Y:S01]  /*78b0*/  UISETP.NE.AND UP0, UPT, UR38, 0x1, UPT ;  /* 0x000000012600788c */ /* 0x000fe2000bf05270 */
[----:B------:R-:W-:Y:S01]  /*78c0*/  R2UR UR11, R102 ;  /* 0x00000000660b72ca */ /* 0x000fe200000e0000 */
[----:B------:R-:W-:Y:S01]  /*78d0*/  USHF.L.U32 UR50, UR26, 0x7, URZ ;  /* 0x000000071a327899 */ /* 0x000fe200080006ff */
[----:B------:R-:W-:Y:S01]  /*78e0*/  IADD3 R91, PT, PT, R91, 0x1, RZ ;  /* 0x000000015b5b7810 */ /* 0x000fe20007ffe0ff */
[----:B------:R-:W-:Y:S07]  /*78f0*/  USHF.L.U32 UR49, UR34, 0x6, URZ ;  /* 0x0000000622317899 */ /* 0x000fee00080006ff */
[----:B------:R-:W1:Y:S01]  /*7900*/  @!UP0 LDCU.128 UR12, c[0x0][0xf10] ;  /* 0x0001e200ff0c87ac */ /* 0x000e620008000c00 */
[----:B------:R-:W2:Y:S01]  /*7910*/  @!UP0 LDCU UR5, c[0x0][0xf0c] ;  /* 0x0001e180ff0587ac */ /* 0x000ea20008000800 */
[----:B------:R-:W3:Y:S01]  /*7920*/  @!UP0 LDCU UR10, c[0x0][0xf20] ;  /* 0x0001e400ff0a87ac */ /* 0x000ee20008000800 */
[----:B-1----:R-:W-:Y:S02]  /*7930*/  UIMAD.WIDE.U32 UR8, UR37, UR12, URZ ;  /* 0x0000000c250872a5 */ /* 0x002fe4000f8e00ff */
[----:B------:R-:W-:Y:S02]  /*7940*/  UIMAD.WIDE.U32 UR6, UR36, UR15, URZ ;  /* 0x0000000f240672a5 */ /* 0x000fe4000f8e00ff */
[----:B------:R-:W-:Y:S03]  /*7950*/  @!UP0 UISETP.NE.AND UP1, UPT, UR14, 0x1, UPT ;  /* 0x000000010e00888c */ /* 0x000fe6000bf25270 */
[----:B------:R-:W-:Y:S01]  /*7960*/  @!UP0 UMOV UR4, UR9 ;  /* 0x0000000900048c82 */ /* 0x000fe20008000000 */
[----:B--2---:R-:W-:Y:S02]  /*7970*/  @!UP0 UISETP.NE.AND UP2, UPT, UR5, 0x1, UPT ;  /* 0x000000010500888c */ /* 0x004fe4000bf45270 */
[----:B------:R-:W-:Y:S01]  /*7980*/  @!UP0 USHF.R.U32.HI UR4, URZ, UR13, UR4 ;  /* 0x0000000dff048299 */ /* 0x000fe20008011604 */
[----:B------:R-:W-:Y:S02]  /*7990*/  @!UP0 UMOV UR6, UR7 ;  /* 0x0000000700068c82 */ /* 0x000fe40008000000 */
[----:B---3--:R-:W-:Y:S02]  /*79a0*/  @!UP0 USHF.R.U32.HI UR6, URZ, UR10, UR6 ;  /* 0x0000000aff068299 */ /* 0x008fe40008011606 */
[----:B------:R-:W-:Y:S02]  /*79b0*/  @!UP0 USEL UR7, UR37, UR4, !UP2 ;  /* 0x0000000425078287 */ /* 0x000fe4000d000000 */
[----:B------:R-:W-:Y:S04]  /*79c0*/  @!UP0 USEL UR6, UR36, UR6, !UP1 ;  /* 0x0000000624068287 */ /* 0x000fe8000c800000 */
[----:B------:R-:W-:Y:S02]  /*79d0*/  @!UP0 UIADD3 UR4, UPT, UPT, -UR7, UR6, URZ ;  /* 0x0000000607048290 */ /* 0x000fe4000fffe1ff */
[----:B------:R-:W-:Y:S02]  /*79e0*/  @!UP0 UIADD3 UR6, UPT, UPT, UR7, -UR6, URZ ;  /* 0x8000000607068290 */ /* 0x000fe4000fffe0ff */
[----:B------:R-:W-:Y:S02]  /*79f0*/  @!UP0 UIMAD UR37, UR4, UR5, UR37 ;  /* 0x00000005042582a4 */ /* 0x000fe4000f8e0225 */
[----:B------:R-:W-:Y:S02]  /*7a00*/  @!UP0 UIMAD UR36, UR6, UR14, UR36 ;  /* 0x0000000e062482a4 */ /* 0x000fe4000f8e0224 */
[----:B------:R-:W-:Y:S09]  /*7a10*/  ULOP3.LUT UP0, URZ, UR11, 0x1b0, URZ, 0xc0, !UPT ;  /* 0x000001b00bff7892 */ /* 0x000ff2000f80c0ff */
[----:B------:R-:W-:Y:S05]  /*7a20*/  BRA.U !UP0, `(.L_x_134) ;  /* 0x00000001087c7547 */ /* 0x000fea000b800000 */
[----:B------:R-:W1:Y:S01]  /*7a30*/  LDCU.64 UR8, c[0x4][0x80] ;  /* 0x01001000ff0877ac */ /* 0x000e620008000a00 */
[----:B------:R-:W-:Y:S01]  /*7a40*/  MOV R2, 0x0 ;  /* 0x0000000000027802 */ /* 0x000fe20000000f00 */
[----:B------:R-:W-:Y:S02]  /*7a50*/  HFMA2 R12, -RZ, RZ, 0, 5.9604644775390625e-08 ;  /* 0x00000001ff0c7431 */ /* 0x000fe400000001ff */
[----:B------:R-:W-:Y:S01]  /*7a60*/  IMAD.MOV.U32 R8, RZ, RZ, 0x70 ;  /* 0x00000070ff087424 */ /* 0x000fe200078e00ff */
[----:B------:R2:W3:Y:S01]  /*7a70*/  LDC.64 R14, c[0x4][R2] ;  /* 0x01000000020e7b82 */ /* 0x0004e20000000a00 */
[----:B------:R-:W4:Y:S01]  /*7a80*/  LDCU.64 UR6, c[0x4][0x88] ;  /* 0x01001100ff0677ac */ /* 0x000f220008000a00 */
[----:B------:R-:W-:Y:S01]  /*7a90*/  IMAD.MOV.U32 R13, RZ, RZ, RZ ;  /* 0x000000ffff0d7224 */ /* 0x000fe200078e00ff */
[----:B------:R-:W2:Y:S01]  /*7aa0*/  LDCU.64 UR4, c[0x4][0x8] ;  /* 0x01000100ff0477ac */ /* 0x000ea20008000a00 */
[----:B-1----:R-:W-:Y:S01]  /*7ab0*/  MOV R5, UR9 ;  /* 0x0000000900057c02 */ /* 0x002fe20008000f00 */
[----:B------:R-:W-:Y:S01]  /*7ac0*/  IMAD.U32 R4, RZ, RZ, UR8 ;  /* 0x00000008ff047e24 */ /* 0x000fe2000f8e00ff */
[----:B----4-:R-:W-:Y:S01]  /*7ad0*/  MOV R7, UR7 ;  /* 0x0000000700077c02 */ /* 0x010fe20008000f00 */
[----:B------:R-:W-:Y:S01]  /*7ae0*/  IMAD.U32 R6, RZ, RZ, UR6 ;  /* 0x00000006ff067e24 */ /* 0x000fe2000f8e00ff */
[----:B--2---:R-:W-:Y:S01]  /*7af0*/  MOV R11, UR5 ;  /* 0x00000005000b7c02 */ /* 0x004fe20008000f00 */
[----:B------:R-:W-:Y:S02]  /*7b00*/  IMAD.U32 R10, RZ, RZ, UR4 ;  /* 0x00000004ff0a7e24 */ /* 0x000fe4000f8e00ff */
[----:B------:R-:W-:Y:S07]  /*7b10*/  LEPC R20, `(.L_x_135) ;  /* 0x000000001014794e */ /* 0x000fee0000000000 */
[----:B---3-5:R-:W-:Y:S05]  /*7b20*/  CALL.ABS.NOINC R14 ;  /* 0x000000000e007343 */ /* 0x028fea0003c00000 */
.L_x_135:
[----:B------:R-:W1:Y:S01]  /*7b30*/  LDCU.64 UR8, c[0x4][0x80] ;  /* 0x01001000ff0877ac */ /* 0x000e620008000a00 */
[----:B------:R-:W2:Y:S01]  /*7b40*/  LDC.64 R2, c[0x4][R2] ;  /* 0x0100000002027b82 */ /* 0x000ea20000000a00 */
[----:B------:R-:W-:Y:S02]  /*7b50*/  HFMA2 R12, -RZ, RZ, 0, 5.9604644775390625e-08 ;  /* 0x00000001ff0c7431 */ /* 0x000fe400000001ff */
[----:B------:R-:W-:Y:S02]  /*7b60*/  IMAD.MOV.U32 R8, RZ, RZ, 0x70 ;  /* 0x00000070ff087424 */ /* 0x000fe400078e00ff */
[----:B------:R-:W-:Y:S01]  /*7b70*/  IMAD.MOV.U32 R13, RZ, RZ, RZ ;  /* 0x000000ffff0d7224 */ /* 0x000fe200078e00ff */
[----:B------:R-:W3:Y:S01]  /*7b80*/  LDCU.64 UR6, c[0x4][0x88] ;  /* 0x01001100ff0677ac */ /* 0x000ee20008000a00 */
[----:B------:R-:W4:Y:S01]  /*7b90*/  LDCU.64 UR4, c[0x4][0x8] ;  /* 0x01000100ff0477ac */ /* 0x000f220008000a00 */
[----:B-1----:R-:W-:Y:S02]  /*7ba0*/  MOV R4, UR8 ;  /* 0x0000000800047c02 */ /* 0x002fe40008000f00 */
[----:B------:R-:W-:Y:S02]  /*7bb0*/  MOV R5, UR9 ;  /* 0x0000000900057c02 */ /* 0x000fe40008000f00 */
[----:B---3--:R-:W-:Y:S01]  /*7bc0*/  MOV R7, UR7 ;  /* 0x0000000700077c02 */ /* 0x008fe20008000f00 */
[----:B------:R-:W-:Y:S01]  /*7bd0*/  IMAD.U32 R6, RZ, RZ, UR6 ;  /* 0x00000006ff067e24 */ /* 0x000fe2000f8e00ff */
[----:B----4-:R-:W-:Y:S01]  /*7be0*/  MOV R11, UR5 ;  /* 0x00000005000b7c02 */ /* 0x010fe20008000f00 */
[----:B------:R-:W-:Y:S02]  /*7bf0*/  IMAD.U32 R10, RZ, RZ, UR4 ;  /* 0x00000004ff0a7e24 */ /* 0x000fe4000f8e00ff */
[----:B------:R-:W-:Y:S07]  /*7c00*/  LEPC R20, `(.L_x_134) ;  /* 0x000000001014794e */ /* 0x000fee0000000000 */
[----:B--2---:R-:W-:Y:S05]  /*7c10*/  CALL.ABS.NOINC R2 ;  /* 0x0000000002007343 */ /* 0x004fea0003c00000 */
.L_x_134:
[----:B------:R-:W-:Y:S02]  /*7c20*/  R2UR UR6, R88 ;  /* 0x00000000580672ca */ /* 0x000fe400000e0000 */
[----:B------:R-:W-:Y:S02]  /*7c30*/  R2UR UR5, R100 ;  /* 0x00000000640572ca */ /* 0x000fe400000e0000 */
[----:B------:R-:W-:Y:S02]  /*7c40*/  R2UR UR4, R99 ;  /* 0x00000000630472ca */ /* 0x000fe400000e0000 */
[----:B------:R-:W-:Y:S02]  /*7c50*/  ISETP.NE.U32.AND P4, PT, R78, RZ, PT ;  /* 0x000000ff4e00720c */ /* 0x000fe40003f85070 */
[----:B------:R-:W-:Y:S02]  /*7c60*/  ISETP.NE.U32.AND P2, PT, RZ, UR60, PT ;  /* 0x0000003cff007c0c */ /* 0x000fe4000bf45070 */
[----:B------:R-:W-:Y:S02]  /*7c70*/  ISETP.NE.AND.EX P4, PT, R79, RZ, PT, P4 ;  /* 0x000000ff4f00720c */ /* 0x000fe40003f85340 */
[----:B------:R-:W-:Y:S01]  /*7c80*/  ISETP.NE.AND.EX P2, PT, RZ, UR61, PT, P2 ;  /* 0x0000003dff007c0c */ /* 0x000fe2000bf45320 */
[----:B------:R-:W-:Y:S02]  /*7c90*/  UISETP.NE.AND UP2, UPT, UR6, URZ, UPT ;  /* 0x000000ff0600728c */ /* 0x000fe4000bf45270 */
[----:B------:R-:W-:Y:S04]  /*7ca0*/  UISETP.NE.U32.AND UP0, UPT, UR5, URZ, UPT ;  /* 0x000000ff0500728c */ /* 0x000fe8000bf05070 */
[----:B------:R-:W-:Y:S01]  /*7cb0*/  UISETP.NE.AND.EX UP1, UPT, UR4, URZ, UPT, UP0 ;  /* 0x000000ff0400728c */ /* 0x000fe2000bf25300 */
[----:B------:R-:W-:Y:S01]  /*7cc0*/  PLOP3.LUT P1, PT, PT, PT, UP2, 0x80, 0x8 ;  /* 0x000000000008781c */ /* 0x000fe20003f2f028 */
[----:B------:R-:W-:Y:S03]  /*7cd0*/  UPLOP3.LUT UP0, UPT, UPT, UPT, UPT, 0x40, 0x4 ;  /* 0x000000000004789c */ /* 0x000fe60003f0e870 */
[----:B------:R-:W-:Y:S06]  /*7ce0*/  @UP2 UPLOP3.LUT UP0, UPT, UPT, UPT, UP1, 0x80, 0x8 ;  /* 0x000000000008289c */ /* 0x000fec0003f0f010 */
[----:B------:R-:W-:Y:S01]  /*7cf0*/  PLOP3.LUT P0, PT, PT, PT, UP0, 0x80, 0x8 ;  /* 0x000000000008781c */ /* 0x000fe20003f0f008 */
[----:B------:R-:W-:Y:S01]  /*7d00*/  @!UPT UIADD3 URZ, UPT, UPT, URZ, URZ, URZ ;  /* 0x000000fffffff290 */ /* 0x000fe2000fffe0ff */
[----:B------:R-:W-:Y:S11]  /*7d10*/  BRA.U !UP1, `(.L_x_136) ;  /* 0x0000000109407547 */ /* 0x000ff6000b800000 */
[----:B------:R-:W-:Y:S01]  /*7d20*/  UISETP.NE.U32.AND UP0, UPT, UR60, URZ, UPT ;  /* 0x000000ff3c00728c */ /* 0x000fe2000bf05070 */
[----:B------:R-:W-:Y:S01]  /*7d30*/  R2UR UR6, R100 ;  /* 0x00000000640672ca */ /* 0x000fe200000e0000 */
[----:B------:R-:W1:Y:S01]  /*7d40*/  LDCU.64 UR8, c[0x0][0x358] ;  /* 0x00006b00ff0877ac */ /* 0x000e620008000a00 */
[----:B------:R-:W-:Y:S02]  /*7d50*/  HFMA2 R84, -RZ, RZ, 0, 5.9604644775390625e-08 ;  /* 0x00000001ff547431 */ /* 0x000fe400000001ff */
[----:B------:R-:W-:Y:S01]  /*7d60*/  IMAD.MOV.U32 R0, RZ, RZ, 0x1 ;  /* 0x00000001ff007424 */ /* 0x000fe200078e00ff */
[----:B------:R-:W-:Y:S06]  /*7d70*/  UISETP.NE.AND.EX UP0, UPT, UR61, URZ, UPT, UP0 ;  /* 0x000000ff3d00728c */ /* 0x000fec000bf05300 */
[----:B------:R-:W-:Y:S05]  /*7d80*/  PLOP3.LUT P3, PT, PT, PT, UP0, 0x80, 0x8 ;  /* 0x000000000008781c */ /* 0x000fea0003f6f008 */
[----:B------:R-:W2:Y:S01]  /*7d90*/  @UP0 LDCU.64 UR4, c[0x0][0xc88] ;  /* 0x00019100ff0407ac */ /* 0x000ea20008000a00 */
[----:B------:R-:W-:Y:S07]  /*7da0*/  @UP0 UIMAD UR6, UR44, UR6, URZ ;  /* 0x000000062c0602a4 */ /* 0x000fee000f8e02ff */
[----:B------:R-:W-:Y:S01]  /*7db0*/  @!P3 PRMT R84, R0, 0x7610, R84 ;  /* 0x000076100054b816 */ /* 0x000fe20000000054 */
[----:B--2---:R-:W-:Y:S06]  /*7dc0*/  @UP0 UIMAD.WIDE UR4, UR6, 0x4, UR4 ;  /* 0x00000004060408a5 */ /* 0x004fec000f8e0204 */
[----:B------:R-:W-:Y:S02]  /*7dd0*/  IMAD.U32 R2, RZ, RZ, UR4 ;  /* 0x00000004ff027e24 */ /* 0x000fe4000f8e00ff */
[----:B------:R-:W-:Y:S03]  /*7de0*/  IMAD.U32 R3, RZ, RZ, UR5 ;  /* 0x00000005ff037e24 */ /* 0x000fe6000f8e00ff */
[----:B------:R-:W2:Y:S02]  /*7df0*/  @!UP0 LDCU UR4, c[0x0][0xc80] ;  /* 0x00019000ff0487ac */ /* 0x000ea40008000800 */
[----:B-1---5:R1:W5:Y:S02]  /*7e00*/  @P3 LDG.E R41, desc[UR8][R2.64] ;  /* 0x0000000802293981 */ /* 0x022364000c1e1900 */
[----:B-12---:R-:W-:Y:S02]  /*7e10*/  @!P3 MOV R41, UR4 ;  /* 0x000000040029bc02 */ /* 0x006fe40008000f00 */
.L_x_136:
[----:B------:R-:W-:Y:S05]  /*7e20*/  @!P4 BRA `(.L_x_137) ;  /* 0x000000000024c947 */ /* 0x000fea0003800000 */
[----:B------:R-:W-:Y:S01]  /*7e30*/  ISETP.NE.U32.AND P3, PT, R76, RZ, PT ;  /* 0x000000ff4c00720c */ /* 0x000fe20003f65070 */
[----:B------:R-:W1:Y:S03]  /*7e40*/  LDCU.64 UR4, c[0x0][0x358] ;  /* 0x00006b00ff0477ac */ /* 0x000e660008000a00 */
[----:B------:R-:W-:Y:S11]  /*7e50*/  ISETP.NE.AND.EX P3, PT, R77, RZ, PT, P3 ;  /* 0x000000ff4d00720c */ /* 0x000ff60003f65330 */
[----:B------:R-:W-:Y:S02]  /*7e60*/  @!UPT UIADD3 URZ, UPT, UPT, URZ, URZ, URZ ;  /* 0x000000fffffff290 */ /* 0x000fe4000fffe0ff */
[----:B------:R-:W2:Y:S01]  /*7e70*/  @P3 LDC.64 R2, c[0x0][0xca8] ;  /* 0x00032a00ff023b82 */ /* 0x000ea20000000a00 */
[----:B------:R-:W-:Y:S04]  /*7e80*/  @P3 IMAD R0, R78, UR44, RZ ;  /* 0x0000002c4e003c24 */ /* 0x000fe8000f8e02ff */
[----:B--2---:R-:W-:Y:S05]  /*7e90*/  @P3 IMAD.WIDE R2, R0, 0x4, R2 ;  /* 0x0000000400023825 */ /* 0x004fea00078e0202 */
[----:B-1---5:R1:W5:Y:S02]  /*7ea0*/  @P3 LDG.E R38, desc[UR4][R2.64] ;  /* 0x0000000402263981 */ /* 0x022364000c1e1900 */
[----:B-1----:R-:W2:Y:S02]  /*7eb0*/  @!P3 LDC R38, c[0x0][0xca0] ;  /* 0x00032800ff26bb82 */ /* 0x002ea40000000800 */
.L_x_137:
[----:B-----5:R-:W-:Y:S01]  /*7ec0*/  FSETP.NEU.AND P3, PT, R41, RZ, PT ;  /* 0x000000ff2900720b */ /* 0x020fe20003f6d000 */
[----:B------:R-:W-:Y:S01]  /*7ed0*/  ULOP3.LUT UR4, UR54, 0x1, URZ, 0x3c, !UPT ;  /* 0x0000000136047892 */ /* 0x000fe2000f8e3cff */
[----:B------:R-:W-:Y:S01]  /*7ee0*/  SEL R4, RZ, 0xffffffff, P2 ;  /* 0xffffffffff047807 */ /* 0x000fe20001000000 */
[----:B------:R-:W-:Y:S01]  /*7ef0*/  IMAD.U32 R110, RZ, RZ, UR46 ;  /* 0x0000002eff6e7e24 */ /* 0x000fe2000f8e00ff */
[----:B------:R-:W-:Y:S01]  /*7f00*/  @P1 LOP3.LUT P2, RZ, R84, 0xff, RZ, 0xc0, !PT ;  /* 0x000000ff54ff1812 */ /* 0x000fe2000784c0ff */
[----:B------:R-:W-:Y:S01]  /*7f10*/  IMAD.SHL.U32 R81, R93, 0x10, RZ ;  /* 0x000000105d517824 */ /* 0x000fe200078e00ff */
[----:B------:R-:W-:Y:S01]  /*7f20*/  @P1 SEL R3, RZ, 0xffffffff, P3 ;  /* 0xffffffffff031807 */ /* 0x000fe20001800000 */
[----:B------:R-:W-:Y:S01]  /*7f30*/  IMAD.U32 R111, RZ, RZ, UR4 ;  /* 0x00000004ff6f7e24 */ /* 0x000fe2000f8e00ff */
[----:B------:R-:W-:Y:S01]  /*7f40*/  LEA R89, R36, UR47, 0x3 ;  /* 0x0000002f24597c11 */ /* 0x000fe2000f8e18ff */
[----:B------:R-:W-:Y:S01]  /*7f50*/  IMAD.SHL.U32 R110, R110, 0x2000, RZ ;  /* 0x000020006e6e7824 */ /* 0x000fe200078e00ff */
[----:B------:R-:W-:Y:S01]  /*7f60*/  @P0 SEL R3, R4, R3, !P2 ;  /* 0x0000000304030207 */ /* 0x000fe20005000000 */
[----:B------:R-:W-:Y:S01]  /*7f70*/  IMAD.SHL.U32 R80, R92, 0x10, RZ ;  /* 0x000000105c507824 */ /* 0x000fe200078e00ff */
[----:B------:R-:W-:Y:S01]  /*7f80*/  SHF.L.U32 R2, R95, 0x1f, RZ ;  /* 0x0000001f5f027819 */ /* 0x000fe200000006ff */
[----:B------:R-:W-:Y:S01]  /*7f90*/  IMAD.IADD R82, R97, 0x1, R110 ;  /* 0x0000000161527824 */ /* 0x000fe200078e026e */
[----:B------:R-:W-:Y:S01]  /*7fa0*/  @P1 LOP3.LUT R3, R3, 0x1, RZ, 0xc0, !PT ;  /* 0x0000000103031812 */ /* 0x000fe200078ec0ff */
[----:B------:R-:W-:Y:S01]  /*7fb0*/  BSSY B1, `(.L_x_138) ;  /* 0x0000039000017945 */ /* 0x000fe20003800000 */
[----:B------:R-:W-:Y:S01]  /*7fc0*/  PLOP3.LUT P2, PT, PT, PT, UP1, 0x80, 0x8 ;  /* 0x000000000008781c */ /* 0x000fe20003f4f018 */
[----:B------:R-:W-:Y:S01]  /*7fd0*/  IMAD.IADD R83, R82, 0x1, R81 ;  /* 0x0000000152537824 */ /* 0x000fe200078e0251 */
[----:B------:R-:W-:Y:S01]  /*7fe0*/  ISETP.NE.U32.OR P5, PT, R3, 0x1, !P1 ;  /* 0x000000010300780c */ /* 0x000fe20004fa5470 */
[----:B------:R-:W-:Y:S01]  /*7ff0*/  IMAD.U32 R3, RZ, RZ, UR46 ;  /* 0x0000002eff037e24 */ /* 0x000fe2000f8e00ff */
[----:B------:R-:W-:Y:S01]  /*8000*/  LOP3.LUT P4, R90, R84, 0xff, RZ, 0xc0, !PT ;  /* 0x000000ff545a7812 */ /* 0x000fe2000788c0ff */
[----:B------:R-:W-:Y:S01]  /*8010*/  IMAD.MOV.U32 R109, RZ, RZ, 0x1 ;  /* 0x00000001ff6d7424 */ /* 0x000fe200078e00ff */
[----:B------:R-:W-:Y:S01]  /*8020*/  P2R R108, PR, RZ, 0x20 ;  /* 0x00000020ff6c7803 */ /* 0x000fe20000000000 */
[----:B------:R-:W-:Y:S01]  /*8030*/  IMAD R39, R36, 0x40, R37 ;  /* 0x0000004024277824 */ /* 0x000fe200078e0225 */
[----:B------:R-:W-:Y:S01]  /*8040*/  LEA R0, R3, UR47, 0x3 ;  /* 0x0000002f03007c11 */ /* 0x000fe2000f8e18ff */
[----:B------:R-:W-:Y:S01]  /*8050*/  IMAD.U32 R112, RZ, RZ, UR46 ;  /* 0x0000002eff707e24 */ /* 0x000fe2000f8e00ff */
[----:B------:R-:W-:Y:S02]  /*8060*/  SEL R3, RZ, 0xffffffff, P3 ;  /* 0xffffffffff037807 */ /* 0x000fe40001800000 */
[----:B------:R-:W-:Y:S02]  /*8070*/  CS2R R74, SRZ ;  /* 0x00000000004a7805 */ /* 0x000fe4000001ff00 */
[----:B------:R-:W-:Y:S02]  /*8080*/  CS2R R72, SRZ ;  /* 0x0000000000487805 */ /* 0x000fe4000001ff00 */
[----:B------:R-:W-:Y:S02]  /*8090*/  CS2R R66, SRZ ;  /* 0x0000000000427805 */ /* 0x000fe4000001ff00 */
[----:B------:R-:W-:Y:S02]  /*80a0*/  @P2 SEL R3, R4, R3, !P4 ;  /* 0x0000000304032207 */ /* 0x000fe40006000000 */
[----:B------:R-:W-:Y:S02]  /*80b0*/  CS2R R64, SRZ ;  /* 0x0000000000407805 */ /* 0x000fe4000001ff00 */
[----:B------:R-:W-:Y:S02]  /*80c0*/  @P5 SHF.L.U32 R5, R111, 0x1f, RZ ;  /* 0x0000001f6f055819 */ /* 0x000fe400000006ff */
[----:B------:R-:W-:Y:S02]  /*80d0*/  CS2R R58, SRZ ;  /* 0x00000000003a7805 */ /* 0x000fe4000001ff00 */
[----:B------:R-:W-:Y:S02]  /*80e0*/  LOP3.LUT R3, R3, 0x1, RZ, 0xc0, !PT ;  /* 0x0000000103037812 */ /* 0x000fe400078ec0ff */
[----:B------:R-:W-:Y:S01]  /*80f0*/  CS2R R56, SRZ ;  /* 0x0000000000387805 */ /* 0x000fe2000001ff00 */
[----:B------:R-:W1:Y:S01]  /*8100*/  @P5 SYNCS.PHASECHK.TRANS64.TRYWAIT P1, [R0+URZ+0x210], R5 ;  /* 0x00021005000055a7 */ /* 0x000e6200080211ff */
[----:B------:R-:W-:Y:S02]  /*8110*/  CS2R R50, SRZ ;  /* 0x0000000000327805 */ /* 0x000fe4000001ff00 */
[----:B------:R-:W-:Y:S02]  /*8120*/  ISETP.NE.U32.AND P2, PT, R3, 0x1, PT ;  /* 0x000000010300780c */ /* 0x000fe40003f45070 */
[----:B------:R-:W-:Y:S01]  /*8130*/  CS2R R48, SRZ ;  /* 0x0000000000307805 */ /* 0x000fe2000001ff00 */
[----:B------:R-:W-:Y:S01]  /*8140*/  IMAD.IADD R47, R82, 0x1, R80 ;  /* 0x00000001522f7824 */ /* 0x000fe200078e0250 */
[----:B------:R-:W-:Y:S01]  /*8150*/  P2R R113, PR, RZ, 0x4 ;  /* 0x00000004ff717803 */ /* 0x000fe20000000000 */
[----:B------:R-:W-:Y:S01]  /*8160*/  IMAD.IADD R46, R96, 0x1, R83 ;  /* 0x00000001602e7824 */ /* 0x000fe200078e0253 */
[----:B------:R3:W4:Y:S01]  /*8170*/  SYNCS.PHASECHK.TRANS64.TRYWAIT P0, [R89+URZ+0x270], R2 ;  /* 0x00027002590075a7 */ /* 0x00072200080011ff */
[----:B-1----:R-:W-:Y:S01]  /*8180*/  @P5 SEL R109, RZ, 0x1, !P1 ;  /* 0x00000001ff6d5807 */ /* 0x002fe20004800000 */
[----:B---3--:R-:W-:Y:S06]  /*8190*/  @!P5 BRA `(.L_x_139) ;  /* 0x000000000068d947 */ /* 0x008fec0003800000 */
[----:B------:R-:W-:Y:S01]  /*81a0*/  ISETP.NE.AND P1, PT, R109, RZ, PT ;  /* 0x000000ff6d00720c */ /* 0x000fe20003f25270 */
[----:B------:R-:W-:Y:S01]  /*81b0*/  BSSY B0, `(.L_x_140) ;  /* 0x000000d000007945 */ /* 0x000fe20003800000 */
[----:B------:R-:W-:Y:S02]  /*81c0*/  CS2R R50, SRZ ;  /* 0x0000000000327805 */ /* 0x000fe4000001ff00 */
[----:B------:R-:W-:Y:S02]  /*81d0*/  CS2R R48, SRZ ;  /* 0x0000000000307805 */ /* 0x000fe4000001ff00 */
[----:B------:R-:W-:Y:S02]  /*81e0*/  CS2R R58, SRZ ;  /* 0x00000000003a7805 */ /* 0x000fe4000001ff00 */
[----:B------:R-:W-:Y:S02]  /*81f0*/  CS2R R56, SRZ ;  /* 0x0000000000387805 */ /* 0x000fe4000001ff00 */
[----:B------:R-:W-:Y:S02]  /*8200*/  CS2R R66, SRZ ;  /* 0x0000000000427805 */ /* 0x000fe4000001ff00 */
[----:B------:R-:W-:Y:S02]  /*8210*/  CS2R R64, SRZ ;  /* 0x0000000000407805 */ /* 0x000fe4000001ff00 */
[----:B------:R-:W-:Y:S02]  /*8220*/  CS2R R74, SRZ ;  /* 0x00000000004a7805 */ /* 0x000fe4000001ff00 */
[----:B------:R-:W-:Y:S01]  /*8230*/  CS2R R72, SRZ ;  /* 0x0000000000487805 */ /* 0x000fe2000001ff00 */
[----:B------:R-:W-:Y:S06]  /*8240*/  @P1 BRA `(.L_x_141) ;  /* 0x00000000000c1947 */ /* 0x000fec0003800000 */
[----:B------:R-:W-:Y:S04]  /*8250*/  SHF.L.U32 R3, R111, 0x1f, RZ ;  /* 0x0000001f6f037819 */ /* 0x000fe800000006ff */
[----:B------:R-:W1:Y:S02]  /*8260*/  SYNCS.PHASECHK.TRANS64.TRYWAIT P1, [R0+URZ+0x210], R3 ;  /* 0x00021003000075a7 */ /* 0x000e6400080211ff */
[----:B-1----:R-:W-:Y:S05]  /*8270*/  @!P1 BRA `(.L_x_142) ;  /* 0x00000030003c9947 */ /* 0x002fea0003800000 */
.L_x_141:
[----:B------:R-:W-:Y:S05]  /*8280*/  BSYNC B0 ;  /* 0x0000000000007941 */ /* 0x000fea0003800000 */
.L_x_140:
[----:B------:R-:W-:Y:S01]  /*8290*/  ISETP.NE.AND P1, PT, R113, RZ, PT ;  /* 0x000000ff7100720c */ /* 0x000fe20003f25270 */
[----:B------:R-:W-:Y:S04]  /*82a0*/  UIADD3 UR4, UPT, UPT, UR46, 0x1, URZ ;  /* 0x000000012e047890 */ /* 0x000fe8000fffe0ff */
[----:B------:R-:W-:Y:S04]  /*82b0*/  UISETP.NE.AND UP0, UPT, UR4, 0x3, UPT ;  /* 0x000000030400788c */ /* 0x000fe8000bf05270 */
[----:B------:R-:W-:Y:S02]  /*82c0*/  USEL UR5, URZ, 0x1, UP0 ;  /* 0x00000001ff057887 */ /* 0x000fe40008000000 */
[----:B------:R-:W-:Y:S02]  /*82d0*/  USEL UR4, UR4, URZ, UP0 ;  /* 0x000000ff04047287 */ /* 0x000fe40008000000 */
[----:B------:R3:W1:Y:S02]  /*82e0*/  @P1 LDS.128 R48, [R82] ;  /* 0x0000000052301984 */ /* 0x0006640000000c00 */
[----:B------:R-:W-:Y:S02]  /*82f0*/  LOP3.LUT R111, R111, UR5, RZ, 0x3c, !PT ;  /* 0x000000056f6f7c12 */ /* 0x000fe4000f8e3cff */
[----:B------:R3:W1:Y:S01]  /*8300*/  @P1 LDS.128 R56, [R83+0x10] ;  /* 0x0000100053381984 */ /* 0x0006620000000c00 */
[----:B------:R-:W-:Y:S03]  /*8310*/  IMAD.U32 R112, RZ, RZ, UR4 ;  /* 0x00000004ff707e24 */ /* 0x000fe6000f8e00ff */
[----:B------:R3:W1:Y:S04]  /*8320*/  @P1 LDS.128 R64, [R47+0x20] ;  /* 0x000020002f401984 */ /* 0x0006680000000c00 */
[----:B------:R3:W1:Y:S02]  /*8330*/  @P1 LDS.128 R72, [R46+0x10] ;  /* 0x000010002e481984 */ /* 0x0006640000000c00 */
.L_x_139:
[----:B------:R-:W-:Y:S05]  /*8340*/  BSYNC B1 ;  /* 0x0000000000017941 */ /* 0x000fea0003800000 */
.L_x_138:
[----:B-1----:R-:W-:Y:S04]  /*8350*/  SHF.R.U32.HI R0, RZ, 0x15, R39 ;  /* 0x00000015ff007819 */ /* 0x002fe80000011627 */
[----:B------:R-:W-:Y:S01]  /*8360*/  LOP3.LUT P1, RZ, R0, 0x3, R85, 0x48, !PT ;  /* 0x0000000300ff7812 */ /* 0x000fe20007824855 */
[----:B------:R-:W-:Y:S01]  /*8370*/  @!UPT UIADD3 URZ, UPT, UPT, URZ, URZ, URZ ;  /* 0x000000fffffff290 */ /* 0x000fe2000fffe0ff */
[----:B----4-:R-:W-:Y:S11]  /*8380*/  @P0 BRA `(.L_x_143) ;  /* 0x0000000000080947 */ /* 0x010ff60003800000 */
[----:B------:R-:W1:Y:S02]  /*8390*/  SYNCS.PHASECHK.TRANS64.TRYWAIT P0, [R89+URZ+0x270], R2 ;  /* 0x00027002590075a7 */ /* 0x000e6400080011ff */
[----:B-1----:R-:W-:Y:S05]  /*83a0*/  @!P0 BRA `(.L_x_144) ;  /* 0x0000003000048947 */ /* 0x002fea0003800000 */
.L_x_143:
[----:B------:R-:W-:Y:S05]  /*83b0*/  @!P1 BRA `(.L_x_145) ;  /* 0x0000000000409947 */ /* 0x000fea0003800000 */
[----:B------:R-:W4:Y:S01]  /*83c0*/  LDCU.64 UR8, c[0x4][0x70] ;  /* 0x01000e00ff0877ac */ /* 0x000f220008000a00 */
[----:B------:R-:W-:Y:S01]  /*83d0*/  MOV R3, 0x0 ;  /* 0x0000000000037802 */ /* 0x000fe20000000f00 */
[----:B------:R-:W-:Y:S02]  /*83e0*/  HFMA2 R12, -RZ, RZ, 0, 5.9604644775390625e-08 ;  /* 0x00000001ff0c7431 */ /* 0x000fe400000001ff */
[----:B------:R-:W-:Y:S02]  /*83f0*/  IMAD.MOV.U32 R8, RZ, RZ, 0x192 ;  /* 0x00000192ff087424 */ /* 0x000fe400078e00ff */
[----:B------:R-:W-:Y:S01]  /*8400*/  IMAD.MOV.U32 R13, RZ, RZ, RZ ;  /* 0x000000ffff0d7224 */ /* 0x000fe200078e00ff */
[----:B------:R-:W5:Y:S01]  /*8410*/  LDCU.64 UR6, c[0x4][0x78] ;  /* 0x01000f00ff0677ac */ /* 0x000f620008000a00 */
[----:B-1----:R-:W1:Y:S01]  /*8420*/  LDC.64 R2, c[0x4][R3] ;  /* 0x0100000003027b82 */ /* 0x002e620000000a00 */
[----:B------:R-:W2:Y:S01]  /*8430*/  LDCU.64 UR4, c[0x4][0x10] ;  /* 0x01000200ff0477ac */ /* 0x000ea20008000a00 */
[----:B----4-:R-:W-:Y:S01]  /*8440*/  MOV R5, UR9 ;  /* 0x0000000900057c02 */ /* 0x010fe20008000f00 */
[----:B------:R-:W-:Y:S01]  /*8450*/  IMAD.U32 R4, RZ, RZ, UR8 ;  /* 0x00000008ff047e24 */ /* 0x000fe2000f8e00ff */
[----:B-----5:R-:W-:Y:S01]  /*8460*/  MOV R7, UR7 ;  /* 0x0000000700077c02 */ /* 0x020fe20008000f00 */
[----:B------:R-:W-:Y:S01]  /*8470*/  IMAD.U32 R6, RZ, RZ, UR6 ;  /* 0x00000006ff067e24 */ /* 0x000fe2000f8e00ff */
[----:B--2---:R-:W-:Y:S01]  /*8480*/  MOV R11, UR5 ;  /* 0x00000005000b7c02 */ /* 0x004fe20008000f00 */
[----:B------:R-:W-:Y:S02]  /*8490*/  IMAD.U32 R10, RZ, RZ, UR4 ;  /* 0x00000004ff0a7e24 */ /* 0x000fe4000f8e00ff */
[----:B------:R-:W-:Y:S07]  /*84a0*/  LEPC R20, `(.L_x_145) ;  /* 0x000000001014794e */ /* 0x000fee0000000000 */
[----:B-1-3--:R-:W-:Y:S05]  /*84b0*/  CALL.ABS.NOINC R2 ;  /* 0x0000000002007343 */ /* 0x00afea0003c00000 */
.L_x_145:
[C---:B------:R-:W-:Y:S01]  /*84c0*/  SHF.L.U32 R40, R48.reuse, 0x10, RZ ;  /* 0x0000001030287819 */ /* 0x040fe200000006ff */
[----:B------:R-:W-:Y:S05]  /*84d0*/  WARPSYNC.ALL ;  /* 0x0000000000007948 */ /* 0x000fea0003800000 */
[----:B------:R-:W-:Y:S01]  /*84e0*/  R2UR UR4, R39 ;  /* 0x00000000270472ca */ /* 0x000fe200000e0000 */
[----:B------:R-:W-:Y:S01]  /*84f0*/  BSSY.RECONVERGENT B0, `(.L_x_146) ;  /* 0x0000087000007945 */ /* 0x000fe20003800200 */
[----:B------:R-:W-:Y:S02]  /*8500*/  LOP3.LUT R43, R48, 0xffff0000, RZ, 0xc0, !PT ;  /* 0xffff0000302b7812 */ /* 0x000fe400078ec0ff */
[----:B------:R-:W-:Y:S02]  /*8510*/  SHF.L.U32 R42, R49, 0x10, RZ ;  /* 0x00000010312a7819 */ /* 0x000fe400000006ff */
[----:B------:R-:W-:Y:S02]  /*8520*/  SHF.L.U32 R45, R51, 0x10, RZ ;  /* 0x00000010332d7819 */ /* 0x000fe400000006ff */
[----:B------:R-:W-:Y:S02]  /*8530*/  LOP3.LUT R44, R75, 0xffff0000, RZ, 0xc0, !PT ;  /* 0xffff00004b2c7812 */ /* 0x000fe400078ec0ff */
[----:B------:R-:W-:Y:S03]  /*8540*/  ISETP.NE.AND P0, PT, R98, RZ, PT ;  /* 0x000000ff6200720c */ /* 0x000fe60003f05270 */
[----:B------:R-:W2:Y:S02]  /*8550*/  LDTM.x32 R4, tmem[UR4] ;  /* 0x00000004000479ee */ /* 0x000ea400082c0000 */
[C---:B--2---:R-:W-:Y:S01]  /*8560*/  FMUL R0, R38.reuse, R4 ;  /* 0x0000000426007220 */ /* 0x044fe20000400000 */
[C---:B-1----:R-:W-:Y:S01]  /*8570*/  FMUL R2, R38.reuse, R5 ;  /* 0x0000000526027220 */ /* 0x042fe20000400000 */
[C---:B------:R-:W-:Y:S01]  /*8580*/  FMUL R3, R38.reuse, R6 ;  /* 0x0000000626037220 */ /* 0x040fe20000400000 */
[----:B------:R-:W-:Y:S01]  /*8590*/  FMUL R7, R38, R7 ;  /* 0x0000000726077220 */ /* 0x000fe20000400000 */
[----:B------:R-:W-:Y:S01]  /*85a0*/  FFMA R0, R41, R40, R0 ;  /* 0x0000002829007223 */ /* 0x000fe20000000000 */
[----:B------:R-:W-:Y:S01]  /*85b0*/  LOP3.LUT R40, R49, 0xffff0000, RZ, 0xc0, !PT ;  /* 0xffff000031287812 */ /* 0x000fe200078ec0ff */
[C---:B------:R-:W-:Y:S01]  /*85c0*/  FFMA R2, R41.reuse, R43, R2 ;  /* 0x0000002b29027223 */ /* 0x040fe20000000002 */
[C---:B------:R-:W-:Y:S01]  /*85d0*/  SHF.L.U32 R43, R50.reuse, 0x10, RZ ;  /* 0x00000010322b7819 */ /* 0x040fe200000006ff */
[C---:B------:R-:W-:Y:S01]  /*85e0*/  FFMA R3, R41.reuse, R42, R3 ;  /* 0x0000002a29037223 */ /* 0x040fe20000000003 */
[----:B------:R-:W-:Y:S01]  /*85f0*/  LOP3.LUT R42, R50, 0xffff0000, RZ, 0xc0, !PT ;  /* 0xffff0000322a7812 */ /* 0x000fe200078ec0ff */
[----:B------:R-:W-:Y:S01]  /*8600*/  FMUL R4, R38, R8 ;  /* 0x0000000826047220 */ /* 0x000fe20000400000 */
[----:B------:R-:W-:Y:S01]  /*8610*/  F2FP.BF16.F32.PACK_AB R52, R2, R0 ;  /* 0x000000000234723e */ /* 0x000fe200000010ff */
[----:B------:R-:W-:Y:S01]  /*8620*/  FFMA R7, R41, R40, R7 ;  /* 0x0000002829077223 */ /* 0x000fe20000000007 */
[----:B------:R-:W-:Y:S01]  /*8630*/  LOP3.LUT R40, R51, 0xffff0000, RZ, 0xc0, !PT ;  /* 0xffff000033287812 */ /* 0x000fe200078ec0ff */
[C---:B------:R-:W-:Y:S01]  /*8640*/  FMUL R5, R38.reuse, R9 ;  /* 0x0000000926057220 */ /* 0x040fe20000400000 */
[C---:B------:R-:W-:Y:S01]  /*8650*/  FMUL R6, R38.reuse, R10 ;  /* 0x0000000a26067220 */ /* 0x040fe20000400000 */
[----:B------:R-:W-:Y:S01]  /*8660*/  FMUL R11, R38, R11 ;  /* 0x0000000b260b7220 */ /* 0x000fe20000400000 */
[----:B------:R-:W-:Y:S01]  /*8670*/  F2FP.BF16.F32.PACK_AB R53, R7, R3 ;  /* 0x000000030735723e */ /* 0x000fe200000010ff */
[C---:B------:R-:W-:Y:S01]  /*8680*/  FFMA R4, R41.reuse, R43, R4 ;  /* 0x0000002b29047223 */ /* 0x040fe20000000004 */
[C---:B------:R-:W-:Y:S01]  /*8690*/  SHF.L.U32 R43, R56.reuse, 0x10, RZ ;  /* 0x00000010382b7819 */ /* 0x040fe200000006ff */
[----:B------:R-:W-:Y:S01]  /*86a0*/  FFMA R5, R41, R42, R5 ;  /* 0x0000002a29057223 */ /* 0x000fe20000000005 */
[----:B------:R-:W-:Y:S01]  /*86b0*/  LOP3.LUT R42, R57, 0xffff0000, RZ, 0xc0, !PT ;  /* 0xffff0000392a7812 */ /* 0x000fe200078ec0ff */
[----:B------:R-:W-:Y:S01]  /*86c0*/  FFMA R6, R41, R45, R6 ;  /* 0x0000002d29067223 */ /* 0x000fe20000000006 */
[----:B------:R-:W-:Y:S01]  /*86d0*/  SHF.L.U32 R45, R57, 0x10, RZ ;  /* 0x00000010392d7819 */ /* 0x000fe200000006ff */
[----:B------:R-:W-:Y:S01]  /*86e0*/  FFMA R11, R41, R40, R11 ;  /* 0x00000028290b7223 */ /* 0x000fe2000000000b */
[----:B------:R-:W-:Y:S01]  /*86f0*/  LOP3.LUT R40, R56, 0xffff0000, RZ, 0xc0, !PT ;  /* 0xffff000038287812 */ /* 0x000fe200078ec0ff */
[C---:B------:R-:W-:Y:S01]  /*8700*/  FMUL R8, R38.reuse, R12 ;  /* 0x0000000c26087220 */ /* 0x040fe20000400000 */
[----:B------:R-:W-:Y:S01]  /*8710*/  F2FP.BF16.F32.PACK_AB R54, R5, R4 ;  /* 0x000000040536723e */ /* 0x000fe200000010ff */
[C---:B------:R-:W-:Y:S01]  /*8720*/  FMUL R9, R38.reuse, R13 ;  /* 0x0000000d26097220 */ /* 0x040fe20000400000 */
[----:B------:R-:W-:Y:S01]  /*8730*/  F2FP.BF16.F32.PACK_AB R55, R11, R6 ;  /* 0x000000060b37723e */ /* 0x000fe200000010ff */
[C---:B------:R-:W-:Y:S01]  /*8740*/  FMUL R10, R38.reuse, R14 ;  /* 0x0000000e260a7220 */ /* 0x040fe20000400000 */
[----:B------:R-:W-:Y:S01]  /*8750*/  FMUL R15, R38, R15 ;  /* 0x0000000f260f7220 */ /* 0x000fe20000400000 */
[----:B------:R-:W-:Y:S01]  /*8760*/  FFMA R8, R41, R43, R8 ;  /* 0x0000002b29087223 */ /* 0x000fe20000000008 */
[----:B------:R-:W-:Y:S01]  /*8770*/  SHF.L.U32 R43, R59, 0x10, RZ ;  /* 0x000000103b2b7819 */ /* 0x000fe200000006ff */
[C---:B------:R-:W-:Y:S01]  /*8780*/  FFMA R9, R41.reuse, R40, R9 ;  /* 0x0000002829097223 */ /* 0x040fe20000000009 */
[C---:B------:R-:W-:Y:S01]  /*8790*/  SHF.L.U32 R40, R58.reuse, 0x10, RZ ;  /* 0x000000103a287819 */ /* 0x040fe200000006ff */
        /* <DEDUP_REMOVED lines=8> */
[----:B------:R-:W-:Y:S01]  /*8820*/  FMUL R14, R38, R18 ;  /* 0x00000012260e7220 */ /* 0x000fe20000400000 */
[----:B------:R-:W-:Y:S01]  /*8830*/  FFMA R12, R41, R40, R12 ;  /* 0x00000028290c7223 */ /* 0x000fe2000000000c */
[----:B------:R-:W-:Y:S01]  /*8840*/  LOP3.LUT R40, R59, 0xffff0000, RZ, 0xc0, !PT ;  /* 0xffff00003b287812 */ /* 0x000fe200078ec0ff */
[C---:B------:R-:W-:Y:S01]  /*8850*/  FFMA R13, R41.reuse, R42, R13 ;  /* 0x0000002a290d7223 */ /* 0x040fe2000000000d */
[----:B------:R-:W-:Y:S01]  /*8860*/  LOP3.LUT R42, R64, 0xffff0000, RZ, 0xc0, !PT ;  /* 0xffff0000402a7812 */ /* 0x000fe200078ec0ff */
[----:B------:R-:W-:Y:S01]  /*8870*/  FMUL R19, R38, R19 ;  /* 0x0000001326137220 */ /* 0x000fe20000400000 */
[----:B------:R-:W-:Y:S01]  /*8880*/  FFMA R14, R41, R43, R14 ;  /* 0x0000002b290e7223 */ /* 0x000fe2000000000e */
[----:B------:R-:W-:Y:S01]  /*8890*/  SHF.L.U32 R43, R64, 0x10, RZ ;  /* 0x00000010402b7819 */ /* 0x000fe200000006ff */
[----:B------:R1:W-:Y:S01]  /*88a0*/  STS.128 [R82], R52 ;  /* 0x0000003452007388 */ /* 0x0003e20000000c00 */
[----:B------:R-:W-:Y:S01]  /*88b0*/  F2FP.BF16.F32.PACK_AB R62, R13, R12 ;  /* 0x0000000c0d3e723e */ /* 0x000fe200000010ff */
[C---:B------:R-:W-:Y:S01]  /*88c0*/  FMUL R16, R38.reuse, R20 ;  /* 0x0000001426107220 */ /* 0x040fe20000400000 */
        /* <DEDUP_REMOVED lines=8> */
[C---:B------:R-:W-:Y:S01]  /*8950*/  FFMA R17, R41.reuse, R42, R17 ;  /* 0x0000002a29117223 */ /* 0x040fe20000000011 */
[----:B------:R-:W-:Y:S01]  /*8960*/  FFMA R18, R41, R45, R18 ;  /* 0x0000002d29127223 */ /* 0x000fe20000000012 */
[----:B------:R1:W-:Y:S01]  /*8970*/  STS.128 [R83+0x10], R60 ;  /* 0x0000103c53007388 */ /* 0x0003e20000000c00 */
[----:B------:R-:W-:Y:S01]  /*8980*/  SHF.L.U32 R45, R67, 0x10, RZ ;  /* 0x00000010432d7819 */ /* 0x000fe200000006ff */
[----:B------:R-:W-:Y:S01]  /*8990*/  FFMA R23, R41, R40, R23 ;  /* 0x0000002829177223 */ /* 0x000fe20000000017 */
[----:B------:R-:W-:Y:S01]  /*89a0*/  LOP3.LUT R40, R66, 0xffff0000, RZ, 0xc0, !PT ;  /* 0xffff000042287812 */ /* 0x000fe200078ec0ff */
[C---:B------:R-:W-:Y:S01]  /*89b0*/  FMUL R20, R38.reuse, R24 ;  /* 0x0000001826147220 */ /* 0x040fe20000400000 */
[----:B------:R-:W-:Y:S01]  /*89c0*/  LOP3.LUT R42, R67, 0xffff0000, RZ, 0xc0, !PT ;  /* 0xffff0000432a7812 */ /* 0x000fe200078ec0ff */
[C---:B------:R-:W-:Y:S01]  /*89d0*/  FMUL R21, R38.reuse, R25 ;  /* 0x0000001926157220 */ /* 0x040fe20000400000 */
[----:B------:R-:W-:Y:S01]  /*89e0*/  F2FP.BF16.F32.PACK_AB R68, R17, R16 ;  /* 0x000000101144723e */ /* 0x000fe200000010ff */
[C---:B------:R-:W-:Y:S01]  /*89f0*/  FMUL R22, R38.reuse, R26 ;  /* 0x0000001a26167220 */ /* 0x040fe20000400000 */
[----:B------:R-:W-:Y:S01]  /*8a00*/  FMUL R27, R38, R27 ;  /* 0x0000001b261b7220 */ /* 0x000fe20000400000 */
[C---:B------:R-:W-:Y:S01]  /*8a10*/  FFMA R20, R41.reuse, R43, R20 ;  /* 0x0000002b29147223 */ /* 0x040fe20000000014 */
[C---:B------:R-:W-:Y:S01]  /*8a20*/  FFMA R21, R41.reuse, R40, R21 ;  /* 0x0000002829157223 */ /* 0x040fe20000000015 */
[C---:B------:R-:W-:Y:S01]  /*8a30*/  FFMA R22, R41.reuse, R45, R22 ;  /* 0x0000002d29167223 */ /* 0x040fe20000000016 */
[----:B------:R-:W-:Y:S01]  /*8a40*/  FFMA R27, R41, R42, R27 ;  /* 0x0000002a291b7223 */ /* 0x000fe2000000001b */
[----:B------:R-:W-:Y:S01]  /*8a50*/  SHF.L.U32 R40, R72, 0x10, RZ ;  /* 0x0000001048287819 */ /* 0x000fe200000006ff */
[----:B------:R-:W-:Y:S01]  /*8a60*/  FMUL R24, R38, R28 ;  /* 0x0000001c26187220 */ /* 0x000fe20000400000 */
[----:B------:R-:W-:Y:S01]  /*8a70*/  LOP3.LUT R42, R72, 0xffff0000, RZ, 0xc0, !PT ;  /* 0xffff0000482a7812 */ /* 0x000fe200078ec0ff */
[C---:B------:R-:W-:Y:S01]  /*8a80*/  FMUL R25, R38.reuse, R29 ;  /* 0x0000001d26197220 */ /* 0x040fe20000400000 */
[----:B------:R-:W-:Y:S01]  /*8a90*/  SHF.L.U32 R43, R73, 0x10, RZ ;  /* 0x00000010492b7819 */ /* 0x000fe200000006ff */
[C---:B------:R-:W-:Y:S01]  /*8aa0*/  FMUL R26, R38.reuse, R30 ;  /* 0x0000001e261a7220 */ /* 0x040fe20000400000 */
[C---:B------:R-:W-:Y:S01]  /*8ab0*/  FFMA R24, R41.reuse, R40, R24 ;  /* 0x0000002829187223 */ /* 0x040fe20000000018 */
[----:B------:R-:W-:Y:S01]  /*8ac0*/  FFMA R25, R41, R42, R25 ;  /* 0x0000002a29197223 */ /* 0x000fe20000000019 */
[----:B------:R-:W-:Y:S01]  /*8ad0*/  LOP3.LUT R40, R73, 0xffff0000, RZ, 0xc0, !PT ;  /* 0xffff000049287812 */ /* 0x000fe200078ec0ff */
[----:B------:R-:W-:Y:S01]  /*8ae0*/  FFMA R26, R41, R43, R26 ;  /* 0x0000002b291a7223 */ /* 0x000fe2000000001a */
[----:B------:R-:W-:Y:S01]  /*8af0*/  FMUL R31, R38, R31 ;  /* 0x0000001f261f7220 */ /* 0x000fe20000400000 */
[----:B------:R-:W-:Y:S01]  /*8b00*/  SHF.L.U32 R43, R74, 0x10, RZ ;  /* 0x000000104a2b7819 */ /* 0x000fe200000006ff */
[----:B------:R-:W-:Y:S01]  /*8b10*/  FMUL R28, R38, R32 ;  /* 0x00000020261c7220 */ /* 0x000fe20000400000 */
[----:B------:R-:W-:Y:S01]  /*8b20*/  LOP3.LUT R42, R74, 0xffff0000, RZ, 0xc0, !PT ;  /* 0xffff00004a2a7812 */ /* 0x000fe200078ec0ff */
[C---:B------:R-:W-:Y:S01]  /*8b30*/  FMUL R29, R38.reuse, R33 ;  /* 0x00000021261d7220 */ /* 0x040fe20000400000 */
[----:B------:R-:W-:Y:S01]  /*8b40*/  SHF.L.U32 R45, R75, 0x10, RZ ;  /* 0x000000104b2d7819 */ /* 0x000fe200000006ff */
[C---:B------:R-:W-:Y:S01]  /*8b50*/  FMUL R30, R38.reuse, R34 ;  /* 0x00000022261e7220 */ /* 0x040fe20000400000 */
[----:B------:R-:W-:Y:S01]  /*8b60*/  FFMA R31, R41, R40, R31 ;  /* 0x00000028291f7223 */ /* 0x000fe2000000001f */
[----:B------:R-:W-:Y:S01]  /*8b70*/  FMUL R35, R38, R35 ;  /* 0x0000002326237220 */ /* 0x000fe20000400000 */
[----:B------:R-:W-:Y:S01]  /*8b80*/  F2FP.BF16.F32.PACK_AB R69, R23, R18 ;  /* 0x000000121745723e */ /* 0x000fe200000010ff */
[----:B------:R-:W-:Y:S01]  /*8b90*/  FFMA R28, R41, R43, R28 ;  /* 0x0000002b291c7223 */ /* 0x000fe2000000001c */
[----:B------:R-:W-:Y:S01]  /*8ba0*/  F2FP.BF16.F32.PACK_AB R70, R21, R20 ;  /* 0x000000141546723e */ /* 0x000fe200000010ff */
[----:B------:R-:W-:Y:S01]  /*8bb0*/  FFMA R29, R41, R42, R29 ;  /* 0x0000002a291d7223 */ /* 0x000fe2000000001d */
[----:B------:R-:W-:Y:S01]  /*8bc0*/  F2FP.BF16.F32.PACK_AB R71, R27, R22 ;  /* 0x000000161b47723e */ /* 0x000fe200000010ff */
[C---:B------:R-:W-:Y:S01]  /*8bd0*/  FFMA R30, R41.reuse, R45, R30 ;  /* 0x0000002d291e7223 */ /* 0x040fe2000000001e */
[----:B------:R-:W-:Y:S01]  /*8be0*/  FFMA R35, R41, R44, R35 ;  /* 0x0000002c29237223 */ /* 0x000fe20000000023 */
[----:B------:R-:W-:Y:S02]  /*8bf0*/  F2FP.BF16.F32.PACK_AB R104, R25, R24 ;  /* 0x000000181968723e */ /* 0x000fe400000010ff */
[----:B------:R1:W-:Y:S01]  /*8c00*/  STS.128 [R47+0x20], R68 ;  /* 0x000020442f007388 */ /* 0x0003e20000000c00 */
[----:B------:R-:W-:Y:S02]  /*8c10*/  F2FP.BF16.F32.PACK_AB R105, R31, R26 ;  /* 0x0000001a1f69723e */ /* 0x000fe400000010ff */
[----:B------:R-:W-:Y:S02]  /*8c20*/  F2FP.BF16.F32.PACK_AB R106, R29, R28 ;  /* 0x0000001c1d6a723e */ /* 0x000fe400000010ff */
[----:B------:R-:W-:Y:S05]  /*8c30*/  F2FP.BF16.F32.PACK_AB R107, R35, R30 ;  /* 0x0000001e236b723e */ /* 0x000fea00000010ff */
[----:B------:R1:W-:Y:S01]  /*8c40*/  STS.128 [R46+0x10], R104 ;  /* 0x000010682e007388 */ /* 0x0003e20000000c00 */
[----:B------:R-:W-:Y:S01]  /*8c50*/  @!PT LDS RZ, [RZ] ;  /* 0x00000000fffff984 */ /* 0x000fe20000000800 */
[----:B------:R-:W-:Y:S01]  /*8c60*/  @!PT LDS RZ, [RZ] ;  /* 0x00000000fffff984 */ /* 0x000fe20000000800 */
[----:B------:R-:W-:Y:S01]  /*8c70*/  @!PT LDS RZ, [RZ] ;  /* 0x00000000fffff984 */ /* 0x000fe20000000800 */
[----:B------:R-:W-:Y:S01]  /*8c80*/  @!PT LDS RZ, [RZ] ;  /* 0x00000000fffff984 */ /* 0x000fe20000000800 */
[----:B------:R2:W-:Y:S07]  /*8c90*/  MEMBAR.ALL.CTA ;  /* 0x0000000000007992 */ /* 0x0005ee0000008000 */
[----:B--2---:R-:W2:Y:S02]  /*8ca0*/  FENCE.VIEW.ASYNC.S ;  /* 0x00000000000073c6 */ /* 0x004ea40000000000 */
[----:B--2---:R-:W-:Y:S06]  /*8cb0*/  BAR.SYNC.DEFER_BLOCKING 0x1, 0x80 ;  /* 0x0042000000007b1d */ /* 0x004fec0000010000 */
[----:B------:R-:W-:Y:S05]  /*8cc0*/  @P0 BRA `(.L_x_147) ;  /* 0x0000000000240947 */ /* 0x000fea0003800000 */
[----:B------:R-:W2:Y:S01]  /*8cd0*/  LDCU.64 UR6, c[0x0][0x348] ;  /* 0x00006900ff0677ac */ /* 0x000ea20008000a00 */
[----:B------:R-:W-:Y:S01]  /*8ce0*/  R2UR UR5, R110 ;  /* 0x000000006e0572ca */ /* 0x000fe200000e0000 */
[----:B------:R-:W-:Y:S11]  /*8cf0*/  UMOV UR51, UR44 ;  /* 0x0000002c00337c82 */ /* 0x000ff60008000000 */
[----:B------:R-:W-:Y:S01]  /*8d00*/  @!UPT UIADD3 URZ, UPT, UPT, URZ, URZ, URZ ;  /* 0x000000fffffff290 */ /* 0x000fe2000fffe0ff */
[----:B------:R-:W-:Y:S02]  /*8d10*/  UIADD3 UR48, UPT, UPT, UR47, 0x400, UR5 ;  /* 0x000004002f307890 */ /* 0x000fe4000fffe005 */
[----:B--2---:R-:W-:Y:S04]  /*8d20*/  UIADD3 UR4, UP0, UPT, UR6, 0xa80, URZ ;  /* 0x00000a8006047890 */ /* 0x004fe8000ff1e0ff */
[----:B------:R-:W-:Y:S09]  /*8d30*/  UIADD3.X UR5, UPT, UPT, URZ, UR7, URZ, UP0, !UPT ;  /* 0x00000007ff057290 */ /* 0x000ff200087fe4ff */
[----:B------:R2:W-:Y:S02]  /*8d40*/  UTMASTG.3D [UR48], [UR4] ;  /* 0x00000030040073b5 */ /* 0x0005e40008010000 */
[----:B--2---:R0:W-:Y:S02]  /*8d50*/  UTMACMDFLUSH ;  /* 0x00000000000079b7 */ /* 0x0041e40000000000 */
.L_x_147:
[----:B------:R-:W-:Y:S05]  /*8d60*/  BSYNC.RECONVERGENT B0 ;  /* 0x0000000000007941 */ /* 0x000fea0003800200 */
.L_x_146:
[----:B------:R-:W-:Y:S01]  /*8d70*/  UIADD3 UR43, UPT, UPT, UR46, 0x1, URZ ;  /* 0x000000012e2b7890 */ /* 0x000fe2000fffe0ff */
[----:B------:R-:W-:Y:S03]  /*8d80*/  BSSY.RECONVERGENT B0, `(.L_x_148) ;  /* 0x0000005000007945 */ /* 0x000fe60003800200 */
[----:B------:R-:W-:Y:S04]  /*8d90*/  UISETP.NE.AND UP0, UPT, UR43, 0x3, UPT ;  /* 0x000000032b00788c */ /* 0x000fe8000bf05270 */
[----:B------:R-:W-:Y:S01]  /*8da0*/  USEL UR45, UR43, URZ, UP0 ;  /* 0x000000ff2b2d7287 */ /* 0x000fe20008000000 */
[----:B------:R-:W-:Y:S11]  /*8db0*/  @P0 BRA `(.L_x_149) ;  /* 0x0000000000040947 */ /* 0x000ff60003800000 */
[----:B------:R-:W-:Y:S04]  /*8dc0*/  DEPBAR.LE SB0, 0x1 ;  /* 0x000080400000791a */ /* 0x000fe80000000000 */
.L_x_149:
[----:B------:R-:W-:Y:S05]  /*8dd0*/  BSYNC.RECONVERGENT B0 ;  /* 0x0000000000007941 */ /* 0x000fea0003800200 */
.L_x_148:
[----:B------:R-:W-:Y:S01]  /*8de0*/  BAR.SYNC.DEFER_BLOCKING 0x1, 0x80 ;  /* 0x0042000000007b1d */ /* 0x000fe20000010000 */
[----:B------:R-:W-:Y:S01]  /*8df0*/  ISETP.NE.AND P1, PT, R108, RZ, PT ;  /* 0x000000ff6c00720c */ /* 0x000fe20003f25270 */
[----:B------:R-:W-:Y:S01]  /*8e00*/  UISETP.NE.AND UP0, UPT, UR53, URZ, UPT ;  /* 0x000000ff3500728c */ /* 0x000fe2000bf05270 */
[----:B------:R-:W-:Y:S11]  /*8e10*/  LEA R2, R112, UR47, 0x3 ;  /* 0x0000002f70027c11 */ /* 0x000ff6000f8e18ff */
[----:B------:R-:W-:Y:S01]  /*8e20*/  @P1 SHF.L.U32 R3, R111, 0x1f, RZ ;  /* 0x0000001f6f031819 */ /* 0x000fe200000006ff */
[----:B------:R-:W-:Y:S06]  /*8e30*/  BRA.U !UP0, `(.L_x_150) ;  /* 0x0000000108247547 */ /* 0x000fec000b800000 */
[----:B------:R-:W-:Y:S01]  /*8e40*/  IMAD.U32 R5, RZ, RZ, UR52 ;  /* 0x00000034ff057e24 */ /* 0x000fe2000f8e00ff */
[----:B------:R-:W-:Y:S01]  /*8e50*/  MOV R0, UR55 ;  /* 0x0000003700007c02 */ /* 0x000fe20008000f00 */
[----:B------:R-:W-:Y:S03]  /*8e60*/  UIADD3 UR4, UPT, UPT, UR52, 0x1, URZ ;  /* 0x0000000134047890 */ /* 0x000fe6000fffe0ff */
[----:B------:R-:W-:Y:S01]  /*8e70*/  @P1 LEA R5, R5, UR47, 0x3 ;  /* 0x0000002f05051c11 */ /* 0x000fe2000f8e18ff */
[----:B------:R-:W-:Y:S04]  /*8e80*/  UISETP.NE.AND UP0, UPT, UR4, 0x3, UPT ;  /* 0x000000030400788c */ /* 0x000fe8000bf05270 */
[----:B------:R-:W-:Y:S01]  /*8e90*/  @P1 VIADD R5, R5, 0x228 ;  /* 0x0000022805051836 */ /* 0x000fe20000000000 */
[----:B------:R-:W-:Y:S04]  /*8ea0*/  USEL UR52, UR4, URZ, UP0 ;  /* 0x000000ff04347287 */ /* 0x000fe80008000000 */
[----:B------:R-:W-:Y:S04]  /*8eb0*/  @P1 PRMT R0, R0, 0x654, R5 ;  /* 0x0000065400001816 */ /* 0x000fe80000000005 */
[----:B------:R2:W-:Y:S04]  /*8ec0*/  @P1 SYNCS.ARRIVE.TRANS64.RED.A1T0 RZ, [R0+URZ], RZ ;  /* 0x000000ff00ff19a7 */ /* 0x0005e800081004ff */
.L_x_150:
[----:B------:R-:W4:Y:S01]  /*8ed0*/  @P1 SYNCS.PHASECHK.TRANS64.TRYWAIT P0, [R2+URZ+0x210], R3 ;  /* 0x00021003020015a7 */ /* 0x000f2200080011ff */
[----:B------:R-:W-:Y:S01]  /*8ee0*/  BSSY B1, `(.L_x_151) ;  /* 0x0000015000017945 */ /* 0x000fe20003800000 */
[----:B----4-:R-:W-:Y:S03]  /*8ef0*/  @P1 SEL R109, RZ, 0x1, !P0 ;  /* 0x00000001ff6d1807 */ /* 0x010fe60004000000 */
[----:B------:R-:W-:Y:S05]  /*8f00*/  @!P1 BRA `(.L_x_152) ;  /* 0x0000000000489947 */ /* 0x000fea0003800000 */
[----:B------:R-:W-:Y:S01]  /*8f10*/  ISETP.NE.AND P1, PT, R113, RZ, PT ;  /* 0x000000ff7100720c */ /* 0x000fe20003f25270 */
[----:B------:R-:W-:Y:S01]  /*8f20*/  BSSY B0, `(.L_x_153) ;  /* 0x000000a000007945 */ /* 0x000fe20003800000 */
[----:B------:R-:W-:Y:S11]  /*8f30*/  ISETP.NE.AND P0, PT, R109, RZ, PT ;  /* 0x000000ff6d00720c */ /* 0x000ff60003f05270 */
[----:B------:R-:W-:Y:S04]  /*8f40*/  @P1 IMAD R112, R112, 0x2000, R97 ;  /* 0x0000200070701824 */ /* 0x000fe800078e0261 */
[----:B------:R-:W-:Y:S01]  /*8f50*/  @P1 IMAD.IADD R5, R81, 0x1, R112 ;  /* 0x0000000151051824 */ /* 0x000fe200078e0270 */
[----:B------:R-:W-:Y:S03]  /*8f60*/  @P1 IADD3 R3, PT, PT, R80, R112, RZ ;  /* 0x0000007050031210 */ /* 0x000fe60007ffe0ff */
[----:B--2---:R-:W-:Y:S01]  /*8f70*/  @P1 IMAD.IADD R0, R96, 0x1, R5 ;  /* 0x0000000160001824 */ /* 0x004fe200078e0205 */
[----:B------:R-:W-:Y:S06]  /*8f80*/  @P0 BRA `(.L_x_154) ;  /* 0x00000000000c0947 */ /* 0x000fec0003800000 */
[----:B------:R-:W-:Y:S04]  /*8f90*/  SHF.L.U32 R111, R111, 0x1f, RZ ;  /* 0x0000001f6f6f7819 */ /* 0x000fe800000006ff */
[----:B------:R-:W2:Y:S02]  /*8fa0*/  SYNCS.PHASECHK.TRANS64.TRYWAIT P0, [R2+URZ+0x210], R111 ;  /* 0x0002106f020075a7 */ /* 0x000ea400080011ff */
[----:B--2---:R-:W-:Y:S05]  /*8fb0*/  @!P0 BRA `(.L_x_155) ;  /* 0x0000002400148947 */ /* 0x004fea0003800000 */
.L_x_154:
[----:B------:R-:W-:Y:S05]  /*8fc0*/  BSYNC B0 ;  /* 0x0000000000007941 */ /* 0x000fea0003800000 */
.L_x_153:
[----:B------:R-:W-:Y:S11]  /*8fd0*/  ISETP.NE.AND P0, PT, R113, RZ, PT ;  /* 0x000000ff7100720c */ /* 0x000ff60003f05270 */
[----:B------:R-:W-:Y:S02]  /*8fe0*/  @!UPT UIADD3 URZ, UPT, UPT, URZ, URZ, URZ ;  /* 0x000000fffffff290 */ /* 0x000fe4000fffe0ff */
[----:B------:R4:W1:Y:S04]  /*8ff0*/  @P0 LDS.128 R48, [R112] ;  /* 0x0000000070300984 */ /* 0x0008680000000c00 */
[----:B------:R4:W1:Y:S04]  /*9000*/  @P0 LDS.128 R64, [R3+0x20] ;  /* 0x0000200003400984 */ /* 0x0008680000000c00 */
[----:B------:R4:W1:Y:S04]  /*9010*/  @P0 LDS.128 R56, [R5+0x10] ;  /* 0x0000100005380984 */ /* 0x0008680000000c00 */
[----:B------:R4:W1:Y:S02]  /*9020*/  @P0 LDS.128 R72, [R0+0x10] ;  /* 0x0000100000480984 */ /* 0x0008640000000c00 */
.L_x_152:
[----:B------:R-:W-:Y:S05]  /*9030*/  BSYNC B1 ;  /* 0x0000000000017941 */ /* 0x000fea0003800000 */
.L_x_151:
[----:B--2-4-:R-:W-:Y:S05]  /*9040*/  VIADD R0, R39, 0x20 ;  /* 0x0000002027007836 */ /* 0x014fea0000000000 */
[----:B------:R-:W-:Y:S04]  /*9050*/  SHF.R.U32.HI R0, RZ, 0x15, R0 ;  /* 0x00000015ff007819 */ /* 0x000fe80000011600 */
[----:B------:R-:W-:Y:S11]  /*9060*/  LOP3.LUT P0, RZ, R0, 0x3, R85, 0x48, !PT ;  /* 0x0000000300ff7812 */ /* 0x000ff60007804855 */
[----:B------:R-:W-:Y:S02]  /*9070*/  @!UPT UIADD3 URZ, UPT, UPT, URZ, URZ, URZ ;  /* 0x000000fffffff290 */ /* 0x000fe4000fffe0ff */
[----:B------:R-:W-:Y:S05]  /*9080*/  @!P0 BRA `(.L_x_156) ;  /* 0x0000000000408947 */ /* 0x000fea0003800000 */
[----:B------:R-:W2:Y:S01]  /*9090*/  LDCU.64 UR8, c[0x4][0x70] ;  /* 0x01000e00ff0877ac */ /* 0x000ea20008000a00 */
[----:B------:R-:W-:Y:S01]  /*90a0*/  MOV R3, 0x0 ;  /* 0x0000000000037802 */ /* 0x000fe20000000f00 */
[----:B------:R-:W-:Y:S02]  /*90b0*/  HFMA2 R12, -RZ, RZ, 0, 5.9604644775390625e-08 ;  /* 0x00000001ff0c7431 */ /* 0x000fe400000001ff */
[----:B------:R-:W-:Y:S02]  /*90c0*/  IMAD.MOV.U32 R8, RZ, RZ, 0x192 ;  /* 0x00000192ff087424 */ /* 0x000fe400078e00ff */
[----:B------:R-:W-:Y:S01]  /*90d0*/  IMAD.MOV.U32 R13, RZ, RZ, RZ ;  /* 0x000000ffff0d7224 */ /* 0x000fe200078e00ff */
[----:B------:R-:W4:Y:S01]  /*90e0*/  LDCU.64 UR6, c[0x4][0x78] ;  /* 0x01000f00ff0677ac */ /* 0x000f220008000a00 */
[----:B------:R-:W1:Y:S01]  /*90f0*/  LDC.64 R2, c[0x4][R3] ;  /* 0x0100000003027b82 */ /* 0x000e620000000a00 */
[----:B------:R-:W5:Y:S01]  /*9100*/  LDCU.64 UR4, c[0x4][0x10] ;  /* 0x01000200ff0477ac */ /* 0x000f620008000a00 */
[----:B--2---:R-:W-:Y:S01]  /*9110*/  MOV R5, UR9 ;  /* 0x0000000900057c02 */ /* 0x004fe20008000f00 */
[----:B------:R-:W-:Y:S01]  /*9120*/  IMAD.U32 R4, RZ, RZ, UR8 ;  /* 0x00000008ff047e24 */ /* 0x000fe2000f8e00ff */
[----:B----4-:R-:W-:Y:S01]  /*9130*/  MOV R7, UR7 ;  /* 0x0000000700077c02 */ /* 0x010fe20008000f00 */
[----:B------:R-:W-:Y:S01]  /*9140*/  IMAD.U32 R6, RZ, RZ, UR6 ;  /* 0x00000006ff067e24 */ /* 0x000fe2000f8e00ff */
[----:B-----5:R-:W-:Y:S01]  /*9150*/  MOV R11, UR5 ;  /* 0x00000005000b7c02 */ /* 0x020fe20008000f00 */
[----:B------:R-:W-:Y:S02]  /*9160*/  IMAD.U32 R10, RZ, RZ, UR4 ;  /* 0x00000004ff0a7e24 */ /* 0x000fe4000f8e00ff */
[----:B------:R-:W-:Y:S07]  /*9170*/  LEPC R20, `(.L_x_156) ;  /* 0x000000001014794e */ /* 0x000fee0000000000 */
[----:B-1-3--:R-:W-:Y:S05]  /*9180*/  CALL.ABS.NOINC R2 ;  /* 0x0000000002007343 */ /* 0x00afea0003c00000 */
.L_x_156:
[----:B------:R-:W-:Y:S01]  /*9190*/  ISETP.NE.AND P0, PT, R98, RZ, PT ;  /* 0x000000ff6200720c */ /* 0x000fe20003f05270 */
[----:B------:R-:W-:Y:S05]  /*91a0*/  WARPSYNC.ALL ;  /* 0x0000000000007948 */ /* 0x000fea0003800000 */
[----:B------:R-:W-:Y:S01]  /*91b0*/  R2UR UR4, R39 ;  /* 0x00000000270472ca */ /* 0x000fe200000e0000 */
[----:B------:R-:W-:Y:S01]  /*91c0*/  BSSY.RECONVERGENT B0, `(.L_x_157) ;  /* 0x0000090000007945 */ /* 0x000fe20003800200 */
[C---:B-1----:R-:W-:Y:S02]  /*91d0*/  SHF.L.U32 R40, R48.reuse, 0x10, RZ ;  /* 0x0000001030287819 */ /* 0x042fe400000006ff */
[----:B------:R-:W-:Y:S02]  /*91e0*/  LOP3.LUT R42, R48, 0xffff0000, RZ, 0xc0, !PT ;  /* 0xffff0000302a7812 */ /* 0x000fe400078ec0ff */
[C---:B------:R-:W-:Y:S02]  /*91f0*/  SHF.L.U32 R43, R49.reuse, 0x10, RZ ;  /* 0x00000010312b7819 */ /* 0x040fe400000006ff */
[----:B------:R-:W-:Y:S02]  /*9200*/  LOP3.LUT R44, R49, 0xffff0000, RZ, 0xc0, !PT ;  /* 0xffff0000312c7812 */ /* 0x000fe400078ec0ff */
[C---:B------:R-:W-:Y:S02]  /*9210*/  SHF.L.U32 R45, R50.reuse, 0x10, RZ ;  /* 0x00000010322d7819 */ /* 0x040fe400000006ff */
[----:B---3--:R-:W-:Y:S01]  /*9220*/  LOP3.LUT R46, R50, 0xffff0000, RZ, 0xc0, !PT ;  /* 0xffff0000322e7812 */ /* 0x008fe200078ec0ff */
[----:B------:R-:W1:Y:S01]  /*9230*/  LDTM.x32 R4, tmem[UR4+0x20] ;  /* 0x00002004000479ee */ /* 0x000e6200082c0000 */
[C---:B------:R-:W-:Y:S01]  /*9240*/  SHF.L.U32 R47, R51.reuse, 0x10, RZ ;  /* 0x00000010332f7819 */ /* 0x040fe200000006ff */
[----:B------:R-:W-:Y:S01]  /*9250*/  USHF.L.U32 UR4, UR45, 0xd, URZ ;  /* 0x0000000d2d047899 */ /* 0x000fe200080006ff */
[----:B------:R-:W-:Y:S01]  /*9260*/  LOP3.LUT R48, R51, 0xffff0000, RZ, 0xc0, !PT ;  /* 0xffff000033307812 */ /* 0x000fe200078ec0ff */
[----:B------:R-:W-:Y:S01]  /*9270*/  NOP ;  /* 0x0000000000007918 */ /* 0x000fe20000000000 */
[C---:B------:R-:W-:Y:S02]  /*9280*/  SHF.L.U32 R49, R56.reuse, 0x10, RZ ;  /* 0x0000001038317819 */ /* 0x040fe400000006ff */
[----:B------:R-:W-:Y:S02]  /*9290*/  LOP3.LUT R51, R56, 0xffff0000, RZ, 0xc0, !PT ;  /* 0xffff000038337812 */ /* 0x000fe400078ec0ff */
[C---:B------:R-:W-:Y:S02]  /*92a0*/  SHF.L.U32 R50, R57.reuse, 0x10, RZ ;  /* 0x0000001039327819 */ /* 0x040fe400000006ff */
[----:B------:R-:W-:Y:S02]  /*92b0*/  LOP3.LUT R52, R57, 0xffff0000, RZ, 0xc0, !PT ;  /* 0xffff000039347812 */ /* 0x000fe400078ec0ff */
[----:B------:R-:W-:Y:S02]  /*92c0*/  IADD3 R110, PT, PT, R97, UR4, RZ ;  /* 0x00000004616e7c10 */ /* 0x000fe4000fffe0ff */
[C---:B------:R-:W-:Y:S02]  /*92d0*/  SHF.L.U32 R53, R58.reuse, 0x10, RZ ;  /* 0x000000103a357819 */ /* 0x040fe400000006ff */
[----:B------:R-:W-:Y:S02]  /*92e0*/  LOP3.LUT R54, R58, 0xffff0000, RZ, 0xc0, !PT ;  /* 0xffff00003a367812 */ /* 0x000fe400078ec0ff */
[----:B------:R-:W-:Y:S02]  /*92f0*/  SHF.L.U32 R55, R59, 0x10, RZ ;  /* 0x000000103b377819 */ /* 0x000fe400000006ff */
[----:B------:R-:W-:Y:S02]  /*9300*/  IADD3 R89, PT, PT, R89, 0x280, RZ ;  /* 0x0000028059597810 */ /* 0x000fe40007ffe0ff */
[----:B------:R-:W-:Y:S01]  /*9310*/  LOP3.LUT R56, R59, 0xffff0000, RZ, 0xc0, !PT ;  /* 0xffff00003b387812 */ /* 0x000fe200078ec0ff */
[C---:B-1----:R-:W-:Y:S01]  /*9320*/  FMUL R4, R38.reuse, R4 ;  /* 0x0000000426047220 */ /* 0x042fe20000400000 */
[----:B------:R-:W-:Y:S01]  /*9330*/  IADD3 R109, PT, PT, R81, R110, RZ ;  /* 0x0000006e516d7210 */ /* 0x000fe20007ffe0ff */
[----:B------:R-:W-:Y:S01]  /*9340*/  FMUL R5, R38, R5 ;  /* 0x0000000526057220 */ /* 0x000fe20000400000 */
[----:B------:R-:W-:Y:S01]  /*9350*/  SHF.L.U32 R57, R64, 0x10, RZ ;  /* 0x0000001040397819 */ /* 0x000fe200000006ff */
[----:B------:R-:W-:Y:S01]  /*9360*/  FMUL R6, R38, R6 ;  /* 0x0000000626067220 */ /* 0x000fe20000400000 */
[----:B------:R-:W-:Y:S01]  /*9370*/  IADD3 R110, PT, PT, R80, R110, RZ ;  /* 0x0000006e506e7210 */ /* 0x000fe20007ffe0ff */
[----:B------:R-:W-:Y:S01]  /*9380*/  FMUL R7, R38, R7 ;  /* 0x0000000726077220 */ /* 0x000fe20000400000 */
[----:B------:R-:W-:Y:S01]  /*9390*/  LOP3.LUT R58, R64, 0xffff0000, RZ, 0xc0, !PT ;  /* 0xffff0000403a7812 */ /* 0x000fe200078ec0ff */
[----:B------:R-:W-:Y:S01]  /*93a0*/  FFMA R4, R41, R40, R4 ;  /* 0x0000002829047223 */ /* 0x000fe20000000004 */
[----:B------:R-:W-:Y:S01]  /*93b0*/  SHF.L.U32 R59, R65, 0x10, RZ ;  /* 0x00000010413b7819 */ /* 0x000fe200000006ff */
[C---:B------:R-:W-:Y:S01]  /*93c0*/  FMUL R8, R38.reuse, R8 ;  /* 0x0000000826087220 */ /* 0x040fe20000400000 */
[----:B------:R-:W-:Y:S01]  /*93d0*/  LOP3.LUT R89, R89, 0xfefffff8, RZ, 0xc0, !PT ;  /* 0xfefffff859597812 */ /* 0x000fe200078ec0ff */
[----:B------:R-:W-:Y:S01]  /*93e0*/  FFMA R5, R41, R42, R5 ;  /* 0x0000002a29057223 */ /* 0x000fe20000000005 */
[----:B------:R-:W-:Y:S01]  /*93f0*/  LOP3.LUT R60, R65, 0xffff0000, RZ, 0xc0, !PT ;  /* 0xffff0000413c7812 */ /* 0x000fe200078ec0ff */
[----:B------:R-:W-:Y:S01]  /*9400*/  FMUL R9, R38, R9 ;  /* 0x0000000926097220 */ /* 0x000fe20000400000 */
[----:B------:R-:W-:Y:S01]  /*9410*/  SHF.L.U32 R61, R66, 0x10, RZ ;  /* 0x00000010423d7819 */ /* 0x000fe200000006ff */
[----:B------:R1:W-:Y:S01]  /*9420*/  SYNCS.ARRIVE.TRANS64.RED.A1T0 RZ, [R89+URZ], RZ ;  /* 0x000000ff59ff79a7 */ /* 0x0003e200081004ff */
[----:B------:R-:W-:Y:S01]  /*9430*/  F2FP.BF16.F32.PACK_AB R80, R5, R4 ;  /* 0x000000040550723e */ /* 0x000fe200000010ff */
[C---:B------:R-:W-:Y:S01]  /*9440*/  FFMA R6, R41.reuse, R43, R6 ;  /* 0x0000002b29067223 */ /* 0x040fe20000000006 */
[----:B------:R-:W-:Y:S01]  /*9450*/  IADD3 R111, PT, PT, R96, R109, RZ ;  /* 0x0000006d606f7210 */ /* 0x000fe20007ffe0ff */
[C---:B------:R-:W-:Y:S01]  /*9460*/  FFMA R7, R41.reuse, R44, R7 ;  /* 0x0000002c29077223 */ /* 0x040fe20000000007 */
[C---:B------:R-:W-:Y:S01]  /*9470*/  FFMA R8, R41.reuse, R45, R8 ;  /* 0x0000002d29087223 */ /* 0x040fe20000000008 */
[----:B------:R-:W-:Y:S01]  /*9480*/  FFMA R9, R41, R46, R9 ;  /* 0x0000002e29097223 */ /* 0x000fe20000000009 */
[----:B------:R-:W-:Y:S01]  /*9490*/  FMUL R10, R38, R10 ;  /* 0x0000000a260a7220 */ /* 0x000fe20000400000 */
[----:B------:R-:W-:Y:S01]  /*94a0*/  LOP3.LUT R62, R66, 0xffff0000, RZ, 0xc0, !PT ;  /* 0xffff0000423e7812 */ /* 0x000fe200078ec0ff */
[C---:B------:R-:W-:Y:S01]  /*94b0*/  FMUL R11, R38.reuse, R11 ;  /* 0x0000000b260b7220 */ /* 0x040fe20000400000 */
[----:B------:R-:W-:Y:S01]  /*94c0*/  F2FP.BF16.F32.PACK_AB R81, R7, R6 ;  /* 0x000000060751723e */ /* 0x000fe200000010ff */
[----:B------:R-:W-:Y:S01]  /*94d0*/  FFMA R10, R41, R47, R10 ;  /* 0x0000002f290a7223 */ /* 0x000fe2000000000a */
[----:B------:R-:W-:Y:S01]  /*94e0*/  F2FP.BF16.F32.PACK_AB R82, R9, R8 ;  /* 0x000000080952723e */ /* 0x000fe200000010ff */
[----:B------:R-:W-:Y:S01]  /*94f0*/  FFMA R11, R41, R48, R11 ;  /* 0x00000030290b7223 */ /* 0x000fe2000000000b */
[C---:B------:R-:W-:Y:S01]  /*9500*/  FMUL R0, R38.reuse, R12 ;  /* 0x0000000c26007220 */ /* 0x040fe20000400000 */
[C---:B------:R-:W-:Y:S01]  /*9510*/  FMUL R2, R38.reuse, R13 ;  /* 0x0000000d26027220 */ /* 0x040fe20000400000 */
[C---:B------:R-:W-:Y:S01]  /*9520*/  FMUL R3, R38.reuse, R14 ;  /* 0x0000000e26037220 */ /* 0x040fe20000400000 */
[----:B------:R-:W-:Y:S01]  /*9530*/  SHF.L.U32 R63, R67, 0x10, RZ ;  /* 0x00000010433f7819 */ /* 0x000fe200000006ff */
[----:B------:R-:W-:Y:S01]  /*9540*/  FFMA R0, R41, R49, R0 ;  /* 0x0000003129007223 */ /* 0x000fe20000000000 */
[----:B------:R-:W-:Y:S01]  /*9550*/  F2FP.BF16.F32.PACK_AB R83, R11, R10 ;  /* 0x0000000a0b53723e */ /* 0x000fe200000010ff */
[----:B------:R-:W-:Y:S01]  /*9560*/  FFMA R2, R41, R51, R2 ;  /* 0x0000003329027223 */ /* 0x000fe20000000002 */
[C---:B------:R-:W-:Y:S01]  /*9570*/  FMUL R15, R38.reuse, R15 ;  /* 0x0000000f260f7220 */ /* 0x040fe20000400000 */
[C---:B------:R-:W-:Y:S01]  /*9580*/  FMUL R12, R38.reuse, R16 ;  /* 0x00000010260c7220 */ /* 0x040fe20000400000 */
[----:B------:R-:W-:Y:S01]  /*9590*/  FMUL R13, R38, R17 ;  /* 0x00000011260d7220 */ /* 0x000fe20000400000 */
[----:B------:R1:W-:Y:S01]  /*95a0*/  STS.128 [R97+UR4], R80 ;  /* 0x0000005061007988 */ /* 0x0003e20008000c04 */
[----:B------:R-:W-:Y:S01]  /*95b0*/  LOP3.LUT R64, R67, 0xffff0000, RZ, 0xc0, !PT ;  /* 0xffff000043407812 */ /* 0x000fe200078ec0ff */
[C---:B------:R-:W-:Y:S01]  /*95c0*/  FFMA R3, R41.reuse, R50, R3 ;  /* 0x0000003229037223 */ /* 0x040fe20000000003 */
[----:B------:R-:W-:Y:S01]  /*95d0*/  SHF.L.U32 R65, R72, 0x10, RZ ;  /* 0x0000001048417819 */ /* 0x000fe200000006ff */
[C---:B------:R-:W-:Y:S01]  /*95e0*/  FFMA R15, R41.reuse, R52, R15 ;  /* 0x00000034290f7223 */ /* 0x040fe2000000000f */
[----:B------:R-:W-:Y:S01]  /*95f0*/  F2FP.BF16.F32.PACK_AB R104, R2, R0 ;  /* 0x000000000268723e */ /* 0x000fe200000010ff */
[C---:B------:R-:W-:Y:S01]  /*9600*/  FFMA R12, R41.reuse, R53, R12 ;  /* 0x00000035290c7223 */ /* 0x040fe2000000000c */
[C---:B------:R-:W-:Y:S01]  /*9610*/  FFMA R13, R41.reuse, R54, R13 ;  /* 0x00000036290d7223 */ /* 0x040fe2000000000d */
[C---:B------:R-:W-:Y:S01]  /*9620*/  FMUL R14, R38.reuse, R18 ;  /* 0x00000012260e7220 */ /* 0x040fe20000400000 */
[C---:B------:R-:W-:Y:S01]  /*9630*/  FMUL R19, R38.reuse, R19 ;  /* 0x0000001326137220 */ /* 0x040fe20000400000 */
[C---:B------:R-:W-:Y:S01]  /*9640*/  FMUL R16, R38.reuse, R20 ;  /* 0x0000001426107220 */ /* 0x040fe20000400000 */
[C---:B------:R-:W-:Y:S01]  /*9650*/  FMUL R17, R38.reuse, R21 ;  /* 0x0000001526117220 */ /* 0x040fe20000400000 */
[C---:B------:R-:W-:Y:S01]  /*9660*/  FFMA R14, R41.reuse, R55, R14 ;  /* 0x00000037290e7223 */ /* 0x040fe2000000000e */
        /* <DEDUP_REMOVED lines=9> */
[----:B------:R-:W-:Y:S01]  /*9700*/  FFMA R23, R41, R60, R23 ;  /* 0x0000003c29177223 */ /* 0x000fe20000000017 */
[C---:B------:R-:W-:Y:S01]  /*9710*/  FMUL R27, R38.reuse, R27 ;  /* 0x0000001b261b7220 */ /* 0x040fe20000400000 */
[----:B------:R-:W-:Y:S01]  /*9720*/  F2FP.BF16.F32.PACK_AB R105, R15, R3 ;  /* 0x000000030f69723e */ /* 0x000fe200000010ff */
[----:B------:R-:W-:Y:S01]  /*9730*/  FFMA R20, R41, R61, R20 ;  /* 0x0000003d29147223 */ /* 0x000fe20000000014 */
[----:B------:R-:W-:Y:S01]  /*9740*/  F2FP.BF16.F32.PACK_AB R106, R13, R12 ;  /* 0x0000000c0d6a723e */ /* 0x000fe200000010ff */
[----:B------:R-:W-:Y:S01]  /*9750*/  FMUL R24, R38, R28 ;  /* 0x0000001c26187220 */ /* 0x000fe20000400000 */
[----:B------:R-:W-:Y:S01]  /*9760*/  F2FP.BF16.F32.PACK_AB R107, R19, R14 ;  /* 0x0000000e136b723e */ /* 0x000fe200000010ff */
[----:B------:R-:W-:Y:S01]  /*9770*/  FFMA R21, R41, R62, R21 ;  /* 0x0000003e29157223 */ /* 0x000fe20000000015 */
[----:B------:R-:W-:Y:S01]  /*9780*/  LOP3.LUT R66, R72, 0xffff0000, RZ, 0xc0, !PT ;  /* 0xffff000048427812 */ /* 0x000fe200078ec0ff */
[C---:B------:R-:W-:Y:S01]  /*9790*/  FMUL R25, R38.reuse, R29 ;  /* 0x0000001d26197220 */ /* 0x040fe20000400000 */
[----:B------:R-:W-:Y:S01]  /*97a0*/  SHF.L.U32 R67, R73, 0x10, RZ ;  /* 0x0000001049437819 */ /* 0x000fe200000006ff */
[----:B------:R1:W-:Y:S01]  /*97b0*/  STS.128 [R109+0x10], R104 ;  /* 0x000010686d007388 */ /* 0x0003e20000000c00 */
[----:B------:R-:W-:Y:S01]  /*97c0*/  FFMA R22, R41, R63, R22 ;  /* 0x0000003f29167223 */ /* 0x000fe20000000016 */
[----:B------:R-:W-:Y:S01]  /*97d0*/  LOP3.LUT R68, R73, 0xffff0000, RZ, 0xc0, !PT ;  /* 0xffff000049447812 */ /* 0x000fe200078ec0ff */
[----:B------:R-:W-:Y:S01]  /*97e0*/  FMUL R26, R38, R30 ;  /* 0x0000001e261a7220 */ /* 0x000fe20000400000 */
[C---:B------:R-:W-:Y:S01]  /*97f0*/  FFMA R27, R41.reuse, R64, R27 ;  /* 0x00000040291b7223 */ /* 0x040fe2000000001b */
[----:B------:R-:W-:Y:S01]  /*9800*/  SHF.L.U32 R69, R74, 0x10, RZ ;  /* 0x000000104a457819 */ /* 0x000fe200000006ff */
[----:B------:R-:W-:Y:S01]  /*9810*/  FMUL R31, R38, R31 ;  /* 0x0000001f261f7220 */ /* 0x000fe20000400000 */
[C---:B------:R-:W-:Y:S01]  /*9820*/  FFMA R24, R41.reuse, R65, R24 ;  /* 0x0000004129187223 */ /* 0x040fe20000000018 */
[----:B------:R-:W-:Y:S01]  /*9830*/  LOP3.LUT R70, R74, 0xffff0000, RZ, 0xc0, !PT ;  /* 0xffff00004a467812 */ /* 0x000fe200078ec0ff */
[C---:B------:R-:W-:Y:S01]  /*9840*/  FMUL R28, R38.reuse, R32 ;  /* 0x00000020261c7220 */ /* 0x040fe20000400000 */
[----:B------:R-:W-:Y:S01]  /*9850*/  FFMA R25, R41, R66, R25 ;  /* 0x0000004229197223 */ /* 0x000fe20000000019 */
[----:B------:R-:W-:Y:S01]  /*9860*/  SHF.L.U32 R71, R75, 0x10, RZ ;  /* 0x000000104b477819 */ /* 0x000fe200000006ff */
[C---:B------:R-:W-:Y:S01]  /*9870*/  FMUL R29, R38.reuse, R33 ;  /* 0x00000021261d7220 */ /* 0x040fe20000400000 */
[----:B------:R-:W-:Y:S01]  /*9880*/  FFMA R26, R41, R67, R26 ;  /* 0x00000043291a7223 */ /* 0x000fe2000000001a */
[----:B------:R-:W-:Y:S01]  /*9890*/  LOP3.LUT R72, R75, 0xffff0000, RZ, 0xc0, !PT ;  /* 0xffff00004b487812 */ /* 0x000fe200078ec0ff */
        /* <DEDUP_REMOVED lines=8> */
[----:B------:R-:W-:Y:S01]  /*9920*/  FFMA R30, R41, R71, R30 ;  /* 0x00000047291e7223 */ /* 0x000fe2000000001e */
[----:B------:R-:W-:Y:S01]  /*9930*/  F2FP.BF16.F32.PACK_AB R115, R27, R22 ;  /* 0x000000161b73723e */ /* 0x000fe200000010ff */
[----:B------:R-:W-:Y:S01]  /*9940*/  FFMA R35, R41, R72, R35 ;  /* 0x0000004829237223 */ /* 0x000fe20000000023 */
[----:B------:R-:W-:Y:S02]  /*9950*/  F2FP.BF16.F32.PACK_AB R116, R25, R24 ;  /* 0x000000181974723e */ /* 0x000fe400000010ff */
[----:B------:R-:W-:Y:S01]  /*9960*/  F2FP.BF16.F32.PACK_AB R117, R31, R26 ;  /* 0x0000001a1f75723e */ /* 0x000fe200000010ff */
[----:B------:R1:W-:Y:S01]  /*9970*/  STS.128 [R110+0x20], R112 ;  /* 0x000020706e007388 */ /* 0x0003e20000000c00 */
        /* <DEDUP_REMOVED lines=12> */
[----:B------:R-:W-:Y:S02]  /*9a40*/  UIADD3 UR9, UPT, UPT, UR49, 0x20, URZ ;  /* 0x0000002031097890 */ /* 0x000fe4000fffe0ff */
[----:B------:R-:W-:Y:S02]  /*9a50*/  UIADD3 UR8, UPT, UPT, UR47, 0x400, UR4 ;  /* 0x000004002f087890 */ /* 0x000fe4000fffe004 */
[----:B--2---:R-:W-:Y:S03]  /*9a60*/  UIADD3 UR6, UP0, UPT, UR10, 0xa80, URZ ;  /* 0x00000a800a067890 */ /* 0x004fe6000ff1e0ff */
[----:B------:R-:W-:Y:S01]  /*9a70*/  UMOV UR10, UR50 ;  /* 0x00000032000a7c82 */ /* 0x000fe20008000000 */
[----:B------:R-:W-:Y:S03]  /*9a80*/  UIADD3.X UR7, UPT, UPT, URZ, UR11, URZ, UP0, !UPT ;  /* 0x0000000bff077290 */ /* 0x000fe600087fe4ff */
[----:B------:R-:W-:Y:S06]  /*9a90*/  UMOV UR11, UR44 ;  /* 0x0000002c000b7c82 */ /* 0x000fec0008000000 */
[----:B------:R2:W-:Y:S02]  /*9aa0*/  UTMASTG.3D [UR8], [UR6] ;  /* 0x00000008060073b5 */ /* 0x0005e40008010000 */
[----:B--2---:R0:W-:Y:S02]  /*9ab0*/  UTMACMDFLUSH ;  /* 0x00000000000079b7 */ /* 0x0041e40000000000 */
.L_x_158:
[----:B------:R-:W-:Y:S05]  /*9ac0*/  BSYNC.RECONVERGENT B0 ;  /* 0x0000000000007941 */ /* 0x000fea0003800200 */
.L_x_157:
[----:B------:R-:W-:Y:S01]  /*9ad0*/  UIADD3 UR4, UPT, UPT, UR45, 0x1, URZ ;  /* 0x000000012d047890 */ /* 0x000fe2000fffe0ff */
[----:B------:R-:W-:Y:S03]  /*9ae0*/  BSSY.RECONVERGENT B0, `(.L_x_159) ;  /* 0x0000008000007945 */ /* 0x000fe60003800200 */
[----:B------:R-:W-:Y:S04]  /*9af0*/  UISETP.NE.AND UP0, UPT, UR4, 0x3, UPT ;  /* 0x000000030400788c */ /* 0x000fe8000bf05270 */
[----:B------:R-:W-:Y:S02]  /*9b00*/  UISETP.EQ.XOR UP1, UPT, UR43, 0x3, !UP0 ;  /* 0x000000032b00788c */ /* 0x000fe4000c722a70 */
[----:B------:R-:W-:Y:S02]  /*9b10*/  USEL UR46, UR4, URZ, UP0 ;  /* 0x000000ff042e7287 */ /* 0x000fe40008000000 */
[----:B------:R-:W-:Y:S04]  /*9b20*/  USEL UR5, URZ, 0x1, !UP1 ;  /* 0x00000001ff057887 */ /* 0x000fe8000c800000 */
[----:B------:R-:W-:Y:S01]  /*9b30*/  ULOP3.LUT UR54, UR54, UR5, URZ, 0x3c, !UPT ;  /* 0x0000000536367292 */ /* 0x000fe2000f8e3cff */
[----:B------:R-:W-:Y:S11]  /*9b40*/  @P0 BRA `(.L_x_160) ;  /* 0x0000000000040947 */ /* 0x000ff60003800000 */
[----:B------:R-:W-:Y:S04]  /*9b50*/  DEPBAR.LE SB0, 0x1 ;  /* 0x000080400000791a */ /* 0x000fe80000000000 */
.L_x_160:
[----:B------:R-:W-:Y:S05]  /*9b60*/  BSYNC.RECONVERGENT B0 ;  /* 0x0000000000007941 */ /* 0x000fea0003800200 */
.L_x_159:
[----:B------:R-:W-:Y:S01]  /*9b70*/  BAR.SYNC.DEFER_BLOCKING 0x1, 0x80 ;  /* 0x0042000000007b1d */ /* 0x000fe20000010000 */
[----:B------:R-:W-:Y:S01]  /*9b80*/  UISETP.NE.AND UP0, UPT, UR53, -0x2, UPT ;  /* 0xfffffffe3500788c */ /* 0x000fe2000bf05270 */
[----:B------:R-:W-:Y:S08]  /*9b90*/  IADD3 R0, PT, PT, R36, 0x1, RZ ;  /* 0x0000000124007810 */ /* 0x000ff00007ffe0ff */
[----:B------:R-:W-:Y:S05]  /*9ba0*/  BRA.U !UP0, `(.L_x_161) ;  /* 0x0000000108287547 */ /* 0x000fea000b800000 */
[----:B------:R-:W-:Y:S01]  /*9bb0*/  ISETP.NE.AND P0, PT, R108, RZ, PT ;  /* 0x000000ff6c00720c */ /* 0x000fe20003f05270 */
[----:B------:R-:W-:Y:S01]  /*9bc0*/  IMAD.U32 R3, RZ, RZ, UR52 ;  /* 0x00000034ff037e24 */ /* 0x000fe2000f8e00ff */
[----:B------:R-:W-:Y:S01]  /*9bd0*/  UIADD3 UR4, UPT, UPT, UR52, 0x1, URZ ;  /* 0x0000000134047890 */ /* 0x000fe2000fffe0ff */
[----:B------:R-:W-:Y:S03]  /*9be0*/  IMAD.U32 R2, RZ, RZ, UR55 ;  /* 0x00000037ff027e24 */ /* 0x000fe6000f8e00ff */
[----:B------:R-:W-:Y:S04]  /*9bf0*/  UISETP.NE.AND UP0, UPT, UR4, 0x3, UPT ;  /* 0x000000030400788c */ /* 0x000fe8000bf05270 */
[----:B------:R-:W-:Y:S03]  /*9c00*/  USEL UR52, UR4, URZ, UP0 ;  /* 0x000000ff04347287 */ /* 0x000fe60008000000 */
[----:B------:R-:W-:Y:S05]  /*9c10*/  @P0 LEA R3, R3, UR47, 0x3 ;  /* 0x0000002f03030c11 */ /* 0x000fea000f8e18ff */
[----:B------:R-:W-:Y:S05]  /*9c20*/  @P0 VIADD R3, R3, 0x228 ;  /* 0x0000022803030836 */ /* 0x000fea0000000000 */
[----:B------:R-:W-:Y:S04]  /*9c30*/  @P0 PRMT R2, R2, 0x654, R3 ;  /* 0x0000065402020816 */ /* 0x000fe80000000003 */
[----:B------:R2:W-:Y:S03]  /*9c40*/  @P0 SYNCS.ARRIVE.TRANS64.RED.A1T0 RZ, [R2+URZ], RZ ;  /* 0x000000ff02ff09a7 */ /* 0x0005e600081004ff */
.L_x_161:
[----:B------:R-:W-:Y:S01]  /*9c50*/  R2UR UR6, R103 ;  /* 0x00000000670672ca */ /* 0x000fe200000e0000 */
[----:B------:R-:W-:Y:S01]  /*9c60*/  UIADD3 UR53, UPT, UPT, UR53, 0x2, URZ ;  /* 0x0000000235357890 */ /* 0x000fe2000fffe0ff */
[----:B------:R-:W-:Y:S02]  /*9c70*/  R2UR UR5, R86 ;  /* 0x00000000560572ca */ /* 0x000fe400000e0000 */
[----:B------:R-:W-:Y:S02]  /*9c80*/  R2UR UR4, R87 ;  /* 0x00000000570472ca */ /* 0x000fe400000e0000 */
[----:B------:R-:W-:Y:S02]  /*9c90*/  R2UR UR44, R101 ;  /* 0x00000000652c72ca */ /* 0x000fe400000e0000 */
[----:B------:R-:W-:Y:S02]  /*9ca0*/  ISETP.NE.AND P0, PT, R91, 0x2, PT ;  /* 0x000000025b00780c */ /* 0x000fe40003f05270 */
[----:B------:R-:W-:Y:S02]  /*9cb0*/  ISETP.NE.AND P1, PT, R0, 0x2, PT ;  /* 0x000000020000780c */ /* 0x000fe40003f25270 */
[----:B------:R-:W-:Y:S01]  /*9cc0*/  SEL R3, RZ, 0x1, P0 ;  /* 0x00000001ff037807 */ /* 0x000fe20000000000 */
[----:B------:R-:W-:Y:S01]  /*9cd0*/  UISETP.NE.AND UP0, UPT, UR6, URZ, UPT ;  /* 0x000000ff0600728c */ /* 0x000fe2000bf05270 */
[----:B--2---:R-:W-:Y:S01]  /*9ce0*/  SEL R2, RZ, 0x1, P1 ;  /* 0x00000001ff027807 */ /* 0x004fe20000800000 */
[----:B------:R-:W-:Y:S01]  /*9cf0*/  UIADD3 UR34, UPT, UPT, UR36, UR5, URZ ;  /* 0x0000000524227290 */ /* 0x000fe2000fffe0ff */
[----:B------:R-:W-:Y:S01]  /*9d00*/  LOP3.LUT R94, R94, R3, RZ, 0x3c, !PT ;  /* 0x000000035e5e7212 */ /* 0x000fe200078e3cff */
[----:B------:R-:W-:Y:S01]  /*9d10*/  UIADD3 UR26, UPT, UPT, UR37, UR4, URZ ;  /* 0x00000004251a7290 */ /* 0x000fe2000fffe0ff */
[----:B------:R-:W-:Y:S02]  /*9d20*/  LOP3.LUT R95, R95, R2, RZ, 0x3c, !PT ;  /* 0x000000025f5f7212 */ /* 0x000fe400078e3cff */
[----:B------:R-:W-:Y:S02]  /*9d30*/  SEL R91, R91, RZ, P0 ;  /* 0x000000ff5b5b7207 */ /* 0x000fe40000000000 */
[----:B------:R-:W-:Y:S01]  /*9d40*/  SEL R36, R0, RZ, P1 ;  /* 0x000000ff00247207 */ /* 0x000fe20000800000 */
[----:B------:R-:W-:Y:S06]  /*9d50*/  BRA.U UP0, `(.L_x_162) ;  /* 0xffffffd500807547 */ /* 0x000fec000b83ffff */
[----:B------:R-:W-:-:S13]  /*9d60*/  R2UR UR4, R88 ;  /* 0x00000000580472ca */ /* 0x000fda00000e0000 */
[----:B------:R-:W-:-:S09]  /*9d70*/  UISETP.NE.AND UP0, UPT, UR4, URZ, UPT ;  /* 0x000000ff0400728c */ /* 0x000fd2000bf05270 */
[----:B------:R-:W-:Y:S05]  /*9d80*/  BRA.U !UP0, `(.L_x_163) ;  /* 0x0000000108487547 */ /* 0x000fea000b800000 */
[----:B------:R-:W2:Y:S02]  /*9d90*/  LDCU.64 UR4, c[0x0][0xc90] ;  /* 0x00019200ff0477ac */ /* 0x000ea40008000a00 */
[----:B--2---:R-:W-:-:S04]  /*9da0*/  UISETP.NE.U32.AND UP0, UPT, UR4, URZ, UPT ;  /* 0x000000ff0400728c */ /* 0x004fc8000bf05070 */
[----:B------:R-:W-:-:S09]  /*9db0*/  UISETP.NE.AND.EX UP0, UPT, UR5, URZ, UPT, UP0 ;  /* 0x000000ff0500728c */ /* 0x000fd2000bf05300 */
[----:B------:R-:W-:Y:S05]  /*9dc0*/  BRA.U UP0, `(.L_x_164) ;  /* 0x00000001000c7547 */ /* 0x000fea000b800000 */
[----:B------:R-:W-:-:S13]  /*9dd0*/  FSETP.NEU.AND P0, PT, R41, RZ, PT ;  /* 0x000000ff2900720b */ /* 0x000fda0003f0d000 */
[----:B------:R-:W-:Y:S05]  /*9de0*/  @!P0 EXIT ;  /* 0x000000000000894d */ /* 0x000fea0003800000 */
[----:B------:R-:W-:Y:S05]  /*9df0*/  BRA `(.L_x_163) ;  /* 0x00000000002c7947 */ /* 0x000fea0003800000 */
.L_x_164:
[----:B------:R-:W-:Y:S01]  /*9e00*/  ISETP.NE.AND P0, PT, R90, RZ, PT ;  /* 0x000000ff5a00720c */ /* 0x000fe20003f05270 */
[----:B------:R-:W-:-:S12]  /*9e10*/  BSSY.RECONVERGENT B0, `(.L_x_163) ;  /* 0x0000009000007945 */ /* 0x000fd80003800200 */
[----:B------:R-:W-:Y:S05]  /*9e20*/  @P0 BRA `(.L_x_165) ;  /* 0x0000000000140947 */ /* 0x000fea0003800000 */
[----:B------:R-:W2:Y:S02]  /*9e30*/  LDCU.64 UR4, c[0x0][0xc88] ;  /* 0x00019100ff0477ac */ /* 0x000ea40008000a00 */
[----:B--2---:R-:W-:-:S04]  /*9e40*/  ISETP.NE.U32.AND P0, PT, RZ, UR4, PT ;  /* 0x00000004ff007c0c */ /* 0x004fc8000bf05070 */
[----:B------:R-:W-:-:S13]  /*9e50*/  ISETP.NE.AND.EX P0, PT, RZ, UR5, PT, P0 ;  /* 0x00000005ff007c0c */ /* 0x000fda000bf05300 */
[----:B------:R-:W-:Y:S05]  /*9e60*/  @!P0 EXIT ;  /* 0x000000000000894d */ /* 0x000fea0003800000 */
[----:B------:R-:W-:Y:S05]  /*9e70*/  BRA `(.L_x_166) ;  /* 0x0000000000087947 */ /* 0x000fea0003800000 */
.L_x_165:
[----:B------:R-:W-:-:S13]  /*9e80*/  FSETP.NEU.AND P0, PT, R41, RZ, PT ;  /* 0x000000ff2900720b */ /* 0x000fda0003f0d000 */
[----:B------:R-:W-:Y:S05]  /*9e90*/  @!P0 EXIT ;  /* 0x000000000000894d */ /* 0x000fea0003800000 */
.L_x_166:
[----:B------:R-:W-:Y:S05]  /*9ea0*/  BSYNC.RECONVERGENT B0 ;  /* 0x0000000000007941 */ /* 0x000fea0003800200 */
.L_x_163:
[----:B------:R-:W-:Y:S01]  /*9eb0*/  ULEA UR4, UR52, UR47, 0x3 ;  /* 0x0000002f34047291 */ /* 0x000fe2000f8e18ff */
[----:B------:R-:W-:-:S04]  /*9ec0*/  DEPBAR.LE SB0, 0x0 ;  /* 0x000080000000791a */ /* 0x000fc80000000000 */
[----:B------:R-:W-:-:S04]  /*9ed0*/  UIADD3 UR4, UPT, UPT, UR4, 0x228, URZ ;  /* 0x0000022804047890 */ /* 0x000fc8000fffe0ff */
[----:B------:R-:W-:-:S09]  /*9ee0*/  UPRMT UR4, UR55, 0x654, UR4 ;  /* 0x0000065437047896 */ /* 0x000fd20008000004 */
[----:B------:R-:W-:Y:S01]  /*9ef0*/  SYNCS.ARRIVE.TRANS64.RED.A1T0 RZ, [UR4], RZ ;  /* 0x000000ffffff79a7 */ /* 0x000fe20008100404 */
[----:B------:R-:W-:Y:S05]  /*9f00*/  EXIT ;  /* 0x000000000000794d */ /* 0x000fea0003800000 */
.L_x_25:
[----:B--2---:R2:W3:Y:S02]  /*9f10*/  SYNCS.PHASECHK.TRANS64.TRYWAIT P0, [R3+URZ+0x2a0], R2 ;  /* 0x0002a002030075a7 */ /* 0x0044e400080011ff */
[----:B---3--:R-:W-:Y:S05]  /*9f20*/  @!P0 NANOSLEEP.SYNCS 0x989680 ;  /* 0x009896800000895d */ /* 0x008fea0003900000 */
[----:B------:R-:W3:Y:S02]  /*9f30*/  @!P0 SYNCS.PHASECHK.TRANS64 P0, [R3+URZ+0x2a0], R2 ;  /* 0x0002a002030085a7 */ /* 0x000ee400080010ff */
[----:B---3--:R-:W-:Y:S05]  /*9f40*/  @!P0 BRA `(.L_x_25) ;  /* 0xfffffffc00f08947 */ /* 0x008fea000383ffff */
[----:B------:R-:W-:Y:S05]  /*9f50*/  BRA `(.L_x_167) ;  /* 0xffffff7c00b47947 */ /* 0x000fea000383ffff */
.L_x_28:
[----:B-1----:R-:W-:-:S07]  /*9f60*/  MOV R0, UR6 ;  /* 0x0000000600007c02 */ /* 0x002fce0008000f00 */
.L_x_168:
[----:B-1----:R1:W2:Y:S02]  /*9f70*/  SYNCS.PHASECHK.TRANS64.TRYWAIT P0, [R0+URZ+0x108], R3 ;  /* 0x00010803000075a7 */ /* 0x0022a400080011ff */
[----:B--2---:R-:W-:Y:S05]  /*9f80*/  @!P0 NANOSLEEP.SYNCS 0x989680 ;  /* 0x009896800000895d */ /* 0x004fea0003900000 */
[----:B------:R-:W2:Y:S02]  /*9f90*/  @!P0 SYNCS.PHASECHK.TRANS64 P0, [R0+URZ+0x108], R3 ;  /* 0x00010803000085a7 */ /* 0x000ea400080010ff */
[----:B--2---:R-:W-:Y:S05]  /*9fa0*/  @!P0 BRA `(.L_x_168) ;  /* 0xfffffffc00f08947 */ /* 0x004fea000383ffff */
[----:B------:R-:W-:Y:S05]  /*9fb0*/  BRA `(.L_x_27) ;  /* 0xffffff8000247947 */ /* 0x000fea000383ffff */
.L_x_37:
[----:B-1----:R-:W-:-:S07]  /*9fc0*/  MOV R0, UR7 ;  /* 0x0000000700007c02 */ /* 0x002fce0008000f00 */
.L_x_169:
[----:B-1----:R1:W2:Y:S02]  /*9fd0*/  SYNCS.PHASECHK.TRANS64.TRYWAIT P0, [R0+URZ+0x108], R3 ;  /* 0x00010803000075a7 */ /* 0x0022a400080011ff */
[----:B--2---:R-:W-:Y:S05]  /*9fe0*/  @!P0 NANOSLEEP.SYNCS 0x989680 ;  /* 0x009896800000895d */ /* 0x004fea0003900000 */
[----:B------:R-:W2:Y:S02]  /*9ff0*/  @!P0 SYNCS.PHASECHK.TRANS64 P0, [R0+URZ+0x108], R3 ;  /* 0x00010803000085a7 */ /* 0x000ea400080010ff */
[----:B--2---:R-:W-:Y:S05]  /*a000*/  @!P0 BRA `(.L_x_169) ;  /* 0xfffffffc00f08947 */ /* 0x004fea000383ffff */
[----:B------:R-:W-:Y:S05]  /*a010*/  BRA `(.L_x_36) ;  /* 0xffffff8400407947 */ /* 0x000fea000383ffff */
.L_x_44:
[----:B-1----:R1:W4:Y:S02]  /*a020*/  SYNCS.PHASECHK.TRANS64.TRYWAIT P0, [R3+URZ+0x250], R0 ;  /* 0x00025000030075a7 */ /* 0x00232400080011ff */
[----:B----4-:R-:W-:Y:S05]  /*a030*/  @!P0 NANOSLEEP.SYNCS 0x989680 ;  /* 0x009896800000895d */ /* 0x010fea0003900000 */
[----:B------:R-:W4:Y:S02]  /*a040*/  @!P0 SYNCS.PHASECHK.TRANS64 P0, [R3+URZ+0x250], R0 ;  /* 0x00025000030085a7 */ /* 0x000f2400080010ff */
[----:B----4-:R-:W-:Y:S05]  /*a050*/  @!P0 BRA `(.L_x_44) ;  /* 0xfffffffc00f08947 */ /* 0x010fea000383ffff */
[----:B------:R-:W-:Y:S05]  /*a060*/  BRA `(.L_x_170) ;  /* 0xffffff88003c7947 */ /* 0x000fea000383ffff */
.L_x_48:
[----:B-1----:R-:W-:-:S07]  /*a070*/  MOV R0, UR4 ;  /* 0x0000000400007c02 */ /* 0x002fce0008000f00 */
.L_x_171:
[----:B-1----:R1:W2:Y:S02]  /*a080*/  SYNCS.PHASECHK.TRANS64.TRYWAIT P0, [R0+URZ], R3 ;  /* 0x00000003000075a7 */ /* 0x0022a400080011ff */
[----:B--2---:R-:W-:Y:S05]  /*a090*/  @!P0 NANOSLEEP.SYNCS 0x989680 ;  /* 0x009896800000895d */ /* 0x004fea0003900000 */
[----:B------:R-:W2:Y:S02]  /*a0a0*/  @!P0 SYNCS.PHASECHK.TRANS64 P0, [R0+URZ], R3 ;  /* 0x00000003000085a7 */ /* 0x000ea400080010ff */
[----:B--2---:R-:W-:Y:S05]  /*a0b0*/  @!P0 BRA `(.L_x_171) ;  /* 0xfffffffc00f08947 */ /* 0x004fea000383ffff */
[----:B------:R-:W-:Y:S05]  /*a0c0*/  BRA `(.L_x_172) ;  /* 0xffffff8c00e87947 */ /* 0x000fea000383ffff */
.L_x_49:
[----:B------:R-:W-:-:S07]  /*a0d0*/  MOV R0, UR5 ;  /* 0x0000000500007c02 */ /* 0x000fce0008000f00 */
.L_x_173:
[----:B-1----:R1:W2:Y:S02]  /*a0e0*/  SYNCS.PHASECHK.TRANS64.TRYWAIT P0, [R0+URZ], R3 ;  /* 0x00000003000075a7 */ /* 0x0022a400080011ff */
[----:B--2---:R-:W-:Y:S05]  /*a0f0*/  @!P0 NANOSLEEP.SYNCS 0x989680 ;  /* 0x009896800000895d */ /* 0x004fea0003900000 */
[----:B------:R-:W2:Y:S02]  /*a100*/  @!P0 SYNCS.PHASECHK.TRANS64 P0, [R0+URZ], R3 ;  /* 0x00000003000085a7 */ /* 0x000ea400080010ff */
[----:B--2---:R-:W-:Y:S05]  /*a110*/  @!P0 BRA `(.L_x_173) ;  /* 0xfffffffc00f08947 */ /* 0x004fea000383ffff */
[----:B------:R-:W-:Y:S05]  /*a120*/  BRA `(.L_x_174) ;  /* 0xffffff8c00f47947 */ /* 0x000fea000383ffff */
.L_x_50:
[----:B------:R-:W-:-:S07]  /*a130*/  MOV R0, UR5 ;  /* 0x0000000500007c02 */ /* 0x000fce0008000f00 */
.L_x_175:
[----:B-1----:R1:W2:Y:S02]  /*a140*/  SYNCS.PHASECHK.TRANS64.TRYWAIT P0, [R0+URZ], R3 ;  /* 0x00000003000075a7 */ /* 0x0022a400080011ff */
[----:B--2---:R-:W-:Y:S05]  /*a150*/  @!P0 NANOSLEEP.SYNCS 0x989680 ;  /* 0x009896800000895d */ /* 0x004fea0003900000 */
[----:B------:R-:W2:Y:S02]  /*a160*/  @!P0 SYNCS.PHASECHK.TRANS64 P0, [R0+URZ], R3 ;  /* 0x00000003000085a7 */ /* 0x000ea400080010ff */
[----:B--2---:R-:W-:Y:S05]  /*a170*/  @!P0 BRA `(.L_x_175) ;  /* 0xfffffffc00f08947 */ /* 0x004fea000383ffff */
[----:B------:R-:W-:Y:S05]  /*a180*/  BRA `(.L_x_176) ;  /* 0xffffff9000007947 */ /* 0x000fea000383ffff */
.L_x_51:
[----:B------:R-:W-:-:S07]  /*a190*/  MOV R0, UR5 ;  /* 0x0000000500007c02 */ /* 0x000fce0008000f00 */
.L_x_177:
[----:B-1----:R1:W2:Y:S02]  /*a1a0*/  SYNCS.PHASECHK.TRANS64.TRYWAIT P0, [R0+URZ], R3 ;  /* 0x00000003000075a7 */ /* 0x0022a400080011ff */
[----:B--2---:R-:W-:Y:S05]  /*a1b0*/  @!P0 NANOSLEEP.SYNCS 0x989680 ;  /* 0x009896800000895d */ /* 0x004fea0003900000 */
[----:B------:R-:W2:Y:S02]  /*a1c0*/  @!P0 SYNCS.PHASECHK.TRANS64 P0, [R0+URZ], R3 ;  /* 0x00000003000085a7 */ /* 0x000ea400080010ff */
[----:B--2---:R-:W-:Y:S05]  /*a1d0*/  @!P0 BRA `(.L_x_177) ;  /* 0xfffffffc00f08947 */ /* 0x004fea000383ffff */
[----:B------:R-:W-:Y:S05]  /*a1e0*/  BRA `(.L_x_178) ;  /* 0xffffff90000c7947 */ /* 0x000fea000383ffff */
.L_x_52:
[----:B------:R-:W-:-:S07]  /*a1f0*/  MOV R0, UR5 ;  /* 0x0000000500007c02 */ /* 0x000fce0008000f00 */
.L_x_179:
[----:B-1----:R1:W2:Y:S02]  /*a200*/  SYNCS.PHASECHK.TRANS64.TRYWAIT P0, [R0+URZ], R3 ;  /* 0x00000003000075a7 */ /* 0x0022a400080011ff */
[----:B--2---:R-:W-:Y:S05]  /*a210*/  @!P0 NANOSLEEP.SYNCS 0x989680 ;  /* 0x009896800000895d */ /* 0x004fea0003900000 */
[----:B------:R-:W2:Y:S02]  /*a220*/  @!P0 SYNCS.PHASECHK.TRANS64 P0, [R0+URZ], R3 ;  /* 0x00000003000085a7 */ /* 0x000ea400080010ff */
[----:B--2---:R-:W-:Y:S05]  /*a230*/  @!P0 BRA `(.L_x_179) ;  /* 0xfffffffc00f08947 */ /* 0x004fea000383ffff */
[----:B------:R-:W-:Y:S05]  /*a240*/  BRA `(.L_x_180) ;  /* 0xffffff9000187947 */ /* 0x000fea000383ffff */
.L_x_53:
[----:B------:R-:W-:-:S07]  /*a250*/  MOV R0, UR5 ;  /* 0x0000000500007c02 */ /* 0x000fce0008000f00 */
.L_x_181:
[----:B-1----:R1:W2:Y:S02]  /*a260*/  SYNCS.PHASECHK.TRANS64.TRYWAIT P0, [R0+URZ], R3 ;  /* 0x00000003000075a7 */ /* 0x0022a400080011ff */
[----:B--2---:R-:W-:Y:S05]  /*a270*/  @!P0 NANOSLEEP.SYNCS 0x989680 ;  /* 0x009896800000895d */ /* 0x004fea0003900000 */
[----:B------:R-:W2:Y:S02]  /*a280*/  @!P0 SYNCS.PHASECHK.TRANS64 P0, [R0+URZ], R3 ;  /* 0x00000003000085a7 */ /* 0x000ea400080010ff */
[----:B--2---:R-:W-:Y:S05]  /*a290*/  @!P0 BRA `(.L_x_181) ;  /* 0xfffffffc00f08947 */ /* 0x004fea000383ffff */
[----:B------:R-:W-:Y:S05]  /*a2a0*/  BRA `(.L_x_182) ;  /* 0xffffff9000247947 */ /* 0x000fea000383ffff */
.L_x_54:
[----:B------:R-:W-:-:S07]  /*a2b0*/  MOV R0, UR5 ;  /* 0x0000000500007c02 */ /* 0x000fce0008000f00 */
.L_x_183:
[----:B-1----:R1:W2:Y:S02]  /*a2c0*/  SYNCS.PHASECHK.TRANS64.TRYWAIT P0, [R0+URZ], R3 ;  /* 0x00000003000075a7 */ /* 0x0022a400080011ff */
[----:B--2---:R-:W-:Y:S05]  /*a2d0*/  @!P0 NANOSLEEP.SYNCS 0x989680 ;  /* 0x009896800000895d */ /* 0x004fea0003900000 */
[----:B------:R-:W2:Y:S02]  /*a2e0*/  @!P0 SYNCS.PHASECHK.TRANS64 P0, [R0+URZ], R3 ;  /* 0x00000003000085a7 */ /* 0x000ea400080010ff */
[----:B--2---:R-:W-:Y:S05]  /*a2f0*/  @!P0 BRA `(.L_x_183) ;  /* 0xfffffffc00f08947 */ /* 0x004fea000383ffff */
[----:B------:R-:W-:Y:S05]  /*a300*/  BRA `(.L_x_184) ;  /* 0xffffff9000307947 */ /* 0x000fea000383ffff */
.L_x_55:
[----:B------:R-:W-:-:S07]  /*a310*/  MOV R0, UR5 ;  /* 0x0000000500007c02 */ /* 0x000fce0008000f00 */
.L_x_185:
[----:B-1----:R1:W2:Y:S02]  /*a320*/  SYNCS.PHASECHK.TRANS64.TRYWAIT P0, [R0+URZ], R3 ;  /* 0x00000003000075a7 */ /* 0x0022a400080011ff */
[----:B--2---:R-:W-:Y:S05]  /*a330*/  @!P0 NANOSLEEP.SYNCS 0x989680 ;  /* 0x009896800000895d */ /* 0x004fea0003900000 */
[----:B------:R-:W2:Y:S02]  /*a340*/  @!P0 SYNCS.PHASECHK.TRANS64 P0, [R0+URZ], R3 ;  /* 0x00000003000085a7 */ /* 0x000ea400080010ff */
[----:B--2---:R-:W-:Y:S05]  /*a350*/  @!P0 BRA `(.L_x_185) ;  /* 0xfffffffc00f08947 */ /* 0x004fea000383ffff */
[----:B------:R-:W-:Y:S05]  /*a360*/  BRA `(.L_x_186) ;  /* 0xffffff90003c7947 */ /* 0x000fea000383ffff */
.L_x_56:
[----:B------:R-:W-:-:S07]  /*a370*/  MOV R0, UR5 ;  /* 0x0000000500007c02 */ /* 0x000fce0008000f00 */
.L_x_187:
[----:B-1----:R1:W2:Y:S02]  /*a380*/  SYNCS.PHASECHK.TRANS64.TRYWAIT P0, [R0+URZ], R3 ;  /* 0x00000003000075a7 */ /* 0x0022a400080011ff */
[----:B--2---:R-:W-:Y:S05]  /*a390*/  @!P0 NANOSLEEP.SYNCS 0x989680 ;  /* 0x009896800000895d */ /* 0x004fea0003900000 */
[----:B------:R-:W2:Y:S02]  /*a3a0*/  @!P0 SYNCS.PHASECHK.TRANS64 P0, [R0+URZ], R3 ;  /* 0x00000003000085a7 */ /* 0x000ea400080010ff */
[----:B--2---:R-:W-:Y:S05]  /*a3b0*/  @!P0 BRA `(.L_x_187) ;  /* 0xfffffffc00f08947 */ /* 0x004fea000383ffff */
[----:B------:R-:W-:Y:S05]  /*a3c0*/  BRA `(.L_x_188) ;  /* 0xffffff9000487947 */ /* 0x000fea000383ffff */
.L_x_57:
[----:B------:R-:W-:-:S07]  /*a3d0*/  MOV R0, UR5 ;  /* 0x0000000500007c02 */ /* 0x000fce0008000f00 */
.L_x_189:
[----:B-1----:R1:W2:Y:S02]  /*a3e0*/  SYNCS.PHASECHK.TRANS64.TRYWAIT P0, [R0+URZ], R3 ;  /* 0x00000003000075a7 */ /* 0x0022a400080011ff */
[----:B--2---:R-:W-:Y:S05]  /*a3f0*/  @!P0 NANOSLEEP.SYNCS 0x989680 ;  /* 0x009896800000895d */ /* 0x004fea0003900000 */
[----:B------:R-:W2:Y:S02]  /*a400*/  @!P0 SYNCS.PHASECHK.TRANS64 P0, [R0+URZ], R3 ;  /* 0x00000003000085a7 */ /* 0x000ea400080010ff */
[----:B--2---:R-:W-:Y:S05]  /*a410*/  @!P0 BRA `(.L_x_189) ;  /* 0xfffffffc00f08947 */ /* 0x004fea000383ffff */
[----:B------:R-:W-:Y:S05]  /*a420*/  BRA `(.L_x_190) ;  /* 0xffffff9000547947 */ /* 0x000fea000383ffff */
.L_x_58:
[----:B------:R-:W-:-:S07]  /*a430*/  MOV R0, UR5 ;  /* 0x0000000500007c02 */ /* 0x000fce0008000f00 */
.L_x_191:
[----:B-1----:R1:W2:Y:S02]  /*a440*/  SYNCS.PHASECHK.TRANS64.TRYWAIT P0, [R0+URZ], R3 ;  /* 0x00000003000075a7 */ /* 0x0022a400080011ff */
[----:B--2---:R-:W-:Y:S05]  /*a450*/  @!P0 NANOSLEEP.SYNCS 0x989680 ;  /* 0x009896800000895d */ /* 0x004fea0003900000 */
[----:B------:R-:W2:Y:S02]  /*a460*/  @!P0 SYNCS.PHASECHK.TRANS64 P0, [R0+URZ], R3 ;  /* 0x00000003000085a7 */ /* 0x000ea400080010ff */
[----:B--2---:R-:W-:Y:S05]  /*a470*/  @!P0 BRA `(.L_x_191) ;  /* 0xfffffffc00f08947 */ /* 0x004fea000383ffff */
[----:B------:R-:W-:Y:S05]  /*a480*/  BRA `(.L_x_192) ;  /* 0xffffff9000607947 */ /* 0x000fea000383ffff */
.L_x_59:
[----:B------:R-:W-:-:S07]  /*a490*/  MOV R0, UR5 ;  /* 0x0000000500007c02 */ /* 0x000fce0008000f00 */
.L_x_193:
[----:B-1----:R1:W2:Y:S02]  /*a4a0*/  SYNCS.PHASECHK.TRANS64.TRYWAIT P0, [R0+URZ], R3 ;  /* 0x00000003000075a7 */ /* 0x0022a400080011ff */
[----:B--2---:R-:W-:Y:S05]  /*a4b0*/  @!P0 NANOSLEEP.SYNCS 0x989680 ;  /* 0x009896800000895d */ /* 0x004fea0003900000 */
[----:B------:R-:W2:Y:S02]  /*a4c0*/  @!P0 SYNCS.PHASECHK.TRANS64 P0, [R0+URZ], R3 ;  /* 0x00000003000085a7 */ /* 0x000ea400080010ff */
[----:B--2---:R-:W-:Y:S05]  /*a4d0*/  @!P0 BRA `(.L_x_193) ;  /* 0xfffffffc00f08947 */ /* 0x004fea000383ffff */
[----:B------:R-:W-:Y:S05]  /*a4e0*/  BRA `(.L_x_194) ;  /* 0xffffff90006c7947 */ /* 0x000fea000383ffff */
.L_x_60:
[----:B------:R-:W-:-:S07]  /*a4f0*/  MOV R0, UR5 ;  /* 0x0000000500007c02 */ /* 0x000fce0008000f00 */
.L_x_195:
[----:B-1----:R1:W2:Y:S02]  /*a500*/  SYNCS.PHASECHK.TRANS64.TRYWAIT P0, [R0+URZ], R3 ;  /* 0x00000003000075a7 */ /* 0x0022a400080011ff */
[----:B--2---:R-:W-:Y:S05]  /*a510*/  @!P0 NANOSLEEP.SYNCS 0x989680 ;  /* 0x009896800000895d */ /* 0x004fea0003900000 */
[----:B------:R-:W2:Y:S02]  /*a520*/  @!P0 SYNCS.PHASECHK.TRANS64 P0, [R0+URZ], R3 ;  /* 0x00000003000085a7 */ /* 0x000ea400080010ff */
[----:B--2---:R-:W-:Y:S05]  /*a530*/  @!P0 BRA `(.L_x_195) ;  /* 0xfffffffc00f08947 */ /* 0x004fea000383ffff */
[----:B------:R-:W-:Y:S05]  /*a540*/  BRA `(.L_x_196) ;  /* 0xffffff9000787947 */ /* 0x000fea000383ffff */
.L_x_61:
[----:B------:R-:W-:-:S07]  /*a550*/  MOV R0, UR5 ;  /* 0x0000000500007c02 */ /* 0x000fce0008000f00 */
.L_x_197:
[----:B-1----:R1:W2:Y:S02]  /*a560*/  SYNCS.PHASECHK.TRANS64.TRYWAIT P0, [R0+URZ], R3 ;  /* 0x00000003000075a7 */ /* 0x0022a400080011ff */
[----:B--2---:R-:W-:Y:S05]  /*a570*/  @!P0 NANOSLEEP.SYNCS 0x989680 ;  /* 0x009896800000895d */ /* 0x004fea0003900000 */
[----:B------:R-:W2:Y:S02]  /*a580*/  @!P0 SYNCS.PHASECHK.TRANS64 P0, [R0+URZ], R3 ;  /* 0x00000003000085a7 */ /* 0x000ea400080010ff */
[----:B--2---:R-:W-:Y:S05]  /*a590*/  @!P0 BRA `(.L_x_197) ;  /* 0xfffffffc00f08947 */ /* 0x004fea000383ffff */
[----:B------:R-:W-:Y:S05]  /*a5a0*/  BRA `(.L_x_198) ;  /* 0xffffff9000847947 */ /* 0x000fea000383ffff */
.L_x_62:
[----:B------:R-:W-:-:S07]  /*a5b0*/  MOV R0, UR5 ;  /* 0x0000000500007c02 */ /* 0x000fce0008000f00 */
.L_x_199:
[----:B-1----:R1:W2:Y:S02]  /*a5c0*/  SYNCS.PHASECHK.TRANS64.TRYWAIT P0, [R0+URZ], R3 ;  /* 0x00000003000075a7 */ /* 0x0022a400080011ff */
[----:B--2---:R-:W-:Y:S05]  /*a5d0*/  @!P0 NANOSLEEP.SYNCS 0x989680 ;  /* 0x009896800000895d */ /* 0x004fea0003900000 */
[----:B------:R-:W2:Y:S02]  /*a5e0*/  @!P0 SYNCS.PHASECHK.TRANS64 P0, [R0+URZ], R3 ;  /* 0x00000003000085a7 */ /* 0x000ea400080010ff */
[----:B--2---:R-:W-:Y:S05]  /*a5f0*/  @!P0 BRA `(.L_x_199) ;  /* 0xfffffffc00f08947 */ /* 0x004fea000383ffff */
[----:B------:R-:W-:Y:S05]  /*a600*/  BRA `(.L_x_200) ;  /* 0xffffff9000907947 */ /* 0x000fea000383ffff */
.L_x_63:
[----:B------:R-:W-:-:S07]  /*a610*/  MOV R0, UR5 ;  /* 0x0000000500007c02 */ /* 0x000fce0008000f00 */
.L_x_201:
[----:B-1----:R1:W2:Y:S02]  /*a620*/  SYNCS.PHASECHK.TRANS64.TRYWAIT P0, [R0+URZ], R3 ;  /* 0x00000003000075a7 */ /* 0x0022a400080011ff */
[----:B--2---:R-:W-:Y:S05]  /*a630*/  @!P0 NANOSLEEP.SYNCS 0x989680 ;  /* 0x009896800000895d */ /* 0x004fea0003900000 */
[----:B------:R-:W2:Y:S02]  /*a640*/  @!P0 SYNCS.PHASECHK.TRANS64 P0, [R0+URZ], R3 ;  /* 0x00000003000085a7 */ /* 0x000ea400080010ff */
[----:B--2---:R-:W-:Y:S05]  /*a650*/  @!P0 BRA `(.L_x_201) ;  /* 0xfffffffc00f08947 */ /* 0x004fea000383ffff */
[----:B------:R-:W-:Y:S05]  /*a660*/  BRA `(.L_x_202) ;  /* 0xffffff90009c7947 */ /* 0x000fea000383ffff */
.L_x_64:
[----:B------:R-:W-:-:S07]  /*a670*/  MOV R0, UR5 ;  /* 0x0000000500007c02 */ /* 0x000fce0008000f00 */
.L_x_203:
[----:B-1----:R1:W2:Y:S02]  /*a680*/  SYNCS.PHASECHK.TRANS64.TRYWAIT P0, [R0+URZ], R3 ;  /* 0x00000003000075a7 */ /* 0x0022a400080011ff */
[----:B--2---:R-:W-:Y:S05]  /*a690*/  @!P0 NANOSLEEP.SYNCS 0x989680 ;  /* 0x009896800000895d */ /* 0x004fea0003900000 */
[----:B------:R-:W2:Y:S02]  /*a6a0*/  @!P0 SYNCS.PHASECHK.TRANS64 P0, [R0+URZ], R3 ;  /* 0x00000003000085a7 */ /* 0x000ea400080010ff */
[----:B--2---:R-:W-:Y:S05]  /*a6b0*/  @!P0 BRA `(.L_x_203) ;  /* 0xfffffffc00f08947 */ /* 0x004fea000383ffff */
[----:B------:R-:W-:Y:S05]  /*a6c0*/  BRA `(.L_x_204) ;  /* 0xffffff9000a87947 */ /* 0x000fea000383ffff */
.L_x_65:
[----:B------:R-:W-:-:S07]  /*a6d0*/  MOV R0, UR5 ;  /* 0x0000000500007c02 */ /* 0x000fce0008000f00 */
.L_x_205:
[----:B-1----:R1:W2:Y:S02]  /*a6e0*/  SYNCS.PHASECHK.TRANS64.TRYWAIT P0, [R0+URZ], R3 ;  /* 0x00000003000075a7 */ /* 0x0022a400080011ff */
[----:B--2---:R-:W-:Y:S05]  /*a6f0*/  @!P0 NANOSLEEP.SYNCS 0x989680 ;  /* 0x009896800000895d */ /* 0x004fea0003900000 */
[----:B------:R-:W2:Y:S02]  /*a700*/  @!P0 SYNCS.PHASECHK.TRANS64 P0, [R0+URZ], R3 ;  /* 0x00000003000085a7 */ /* 0x000ea400080010ff */
[----:B--2---:R-:W-:Y:S05]  /*a710*/  @!P0 BRA `(.L_x_205) ;  /* 0xfffffffc00f08947 */ /* 0x004fea000383ffff */
[----:B------:R-:W-:Y:S05]  /*a720*/  BRA `(.L_x_206) ;  /* 0xffffff9000b47947 */ /* 0x000fea000383ffff */
.L_x_66:
[----:B------:R-:W-:-:S07]  /*a730*/  MOV R0, UR5 ;  /* 0x0000000500007c02 */ /* 0x000fce0008000f00 */
.L_x_207:
[----:B-1----:R1:W2:Y:S02]  /*a740*/  SYNCS.PHASECHK.TRANS64.TRYWAIT P0, [R0+URZ], R3 ;  /* 0x00000003000075a7 */ /* 0x0022a400080011ff */
[----:B--2---:R-:W-:Y:S05]  /*a750*/  @!P0 NANOSLEEP.SYNCS 0x989680 ;  /* 0x009896800000895d */ /* 0x004fea0003900000 */
[----:B------:R-:W2:Y:S02]  /*a760*/  @!P0 SYNCS.PHASECHK.TRANS64 P0, [R0+URZ], R3 ;  /* 0x00000003000085a7 */ /* 0x000ea400080010ff */
[----:B--2---:R-:W-:Y:S05]  /*a770*/  @!P0 BRA `(.L_x_207) ;  /* 0xfffffffc00f08947 */ /* 0x004fea000383ffff */
[----:B------:R-:W-:Y:S05]  /*a780*/  BRA `(.L_x_208) ;  /* 0xffffff9000c07947 */ /* 0x000fea000383ffff */
.L_x_67:
[----:B------:R-:W-:-:S07]  /*a790*/  MOV R0, UR5 ;  /* 0x0000000500007c02 */ /* 0x000fce0008000f00 */
.L_x_209:
[----:B-1----:R1:W2:Y:S02]  /*a7a0*/  SYNCS.PHASECHK.TRANS64.TRYWAIT P0, [R0+URZ], R3 ;  /* 0x00000003000075a7 */ /* 0x0022a400080011ff */
[----:B--2---:R-:W-:Y:S05]  /*a7b0*/  @!P0 NANOSLEEP.SYNCS 0x989680 ;  /* 0x009896800000895d */ /* 0x004fea0003900000 */
[----:B------:R-:W2:Y:S02]  /*a7c0*/  @!P0 SYNCS.PHASECHK.TRANS64 P0, [R0+URZ], R3 ;  /* 0x00000003000085a7 */ /* 0x000ea400080010ff */
[----:B--2---:R-:W-:Y:S05]  /*a7d0*/  @!P0 BRA `(.L_x_209) ;  /* 0xfffffffc00f08947 */ /* 0x004fea000383ffff */
[----:B------:R-:W-:Y:S05]  /*a7e0*/  BRA `(.L_x_210) ;  /* 0xffffff9000cc7947 */ /* 0x000fea000383ffff */
.L_x_68:
[----:B------:R-:W-:-:S07]  /*a7f0*/  MOV R0, UR5 ;  /* 0x0000000500007c02 */ /* 0x000fce0008000f00 */
.L_x_211:
[----:B-1----:R1:W2:Y:S02]  /*a800*/  SYNCS.PHASECHK.TRANS64.TRYWAIT P0, [R0+URZ], R3 ;  /* 0x00000003000075a7 */ /* 0x0022a400080011ff */
[----:B--2---:R-:W-:Y:S05]  /*a810*/  @!P0 NANOSLEEP.SYNCS 0x989680 ;  /* 0x009896800000895d */ /* 0x004fea0003900000 */
[----:B------:R-:W2:Y:S02]  /*a820*/  @!P0 SYNCS.PHASECHK.TRANS64 P0, [R0+URZ], R3 ;  /* 0x00000003000085a7 */ /* 0x000ea400080010ff */
[----:B--2---:R-:W-:Y:S05]  /*a830*/  @!P0 BRA `(.L_x_211) ;  /* 0xfffffffc00f08947 */ /* 0x004fea000383ffff */
[----:B------:R-:W-:Y:S05]  /*a840*/  BRA `(.L_x_212) ;  /* 0xffffff9000d87947 */ /* 0x000fea000383ffff */
.L_x_69:
[----:B------:R-:W-:-:S07]  /*a850*/  MOV R0, UR5 ;  /* 0x0000000500007c02 */ /* 0x000fce0008000f00 */
.L_x_213:
[----:B-1----:R1:W2:Y:S02]  /*a860*/  SYNCS.PHASECHK.TRANS64.TRYWAIT P0, [R0+URZ], R3 ;  /* 0x00000003000075a7 */ /* 0x0022a400080011ff */
[----:B--2---:R-:W-:Y:S05]  /*a870*/  @!P0 NANOSLEEP.SYNCS 0x989680 ;  /* 0x009896800000895d */ /* 0x004fea0003900000 */
[----:B------:R-:W2:Y:S02]  /*a880*/  @!P0 SYNCS.PHASECHK.TRANS64 P0, [R0+URZ], R3 ;  /* 0x00000003000085a7 */ /* 0x000ea400080010ff */
[----:B--2---:R-:W-:Y:S05]  /*a890*/  @!P0 BRA `(.L_x_213) ;  /* 0xfffffffc00f08947 */ /* 0x004fea000383ffff */
[----:B------:R-:W-:Y:S05]  /*a8a0*/  BRA `(.L_x_214) ;  /* 0xffffff9000e47947 */ /* 0x000fea000383ffff */
.L_x_70:
[----:B------:R-:W-:-:S07]  /*a8b0*/  MOV R0, UR5 ;  /* 0x0000000500007c02 */ /* 0x000fce0008000f00 */
.L_x_215:
[----:B-1----:R1:W2:Y:S02]  /*a8c0*/  SYNCS.PHASECHK.TRANS64.TRYWAIT P0, [R0+URZ], R3 ;  /* 0x00000003000075a7 */ /* 0x0022a400080011ff */
[----:B--2---:R-:W-:Y:S05]  /*a8d0*/  @!P0 NANOSLEEP.SYNCS 0x989680 ;  /* 0x009896800000895d */ /* 0x004fea0003900000 */
[----:B------:R-:W2:Y:S02]  /*a8e0*/  @!P0 SYNCS.PHASECHK.TRANS64 P0, [R0+URZ], R3 ;  /* 0x00000003000085a7 */ /* 0x000ea400080010ff */
[----:B--2---:R-:W-:Y:S05]  /*a8f0*/  @!P0 BRA `(.L_x_215) ;  /* 0xfffffffc00f08947 */ /* 0x004fea000383ffff */
[----:B------:R-:W-:Y:S05]  /*a900*/  BRA `(.L_x_216) ;  /* 0xffffff9000f07947 */ /* 0x000fea000383ffff */
.L_x_71:
[----:B------:R-:W-:-:S07]  /*a910*/  MOV R0, UR5 ;  /* 0x0000000500007c02 */ /* 0x000fce0008000f00 */
.L_x_217:
[----:B-1----:R1:W2:Y:S02]  /*a920*/  SYNCS.PHASECHK.TRANS64.TRYWAIT P0, [R0+URZ], R3 ;  /* 0x00000003000075a7 */ /* 0x0022a400080011ff */
[----:B--2---:R-:W-:Y:S05]  /*a930*/  @!P0 NANOSLEEP.SYNCS 0x989680 ;  /* 0x009896800000895d */ /* 0x004fea0003900000 */
[----:B------:R-:W2:Y:S02]  /*a940*/  @!P0 SYNCS.PHASECHK.TRANS64 P0, [R0+URZ], R3 ;  /* 0x00000003000085a7 */ /* 0x000ea400080010ff */
[----:B--2---:R-:W-:Y:S05]  /*a950*/  @!P0 BRA `(.L_x_217) ;  /* 0xfffffffc00f08947 */ /* 0x004fea000383ffff */
[----:B------:R-:W-:Y:S05]  /*a960*/  BRA `(.L_x_218) ;  /* 0xffffff9000fc7947 */ /* 0x000fea000383ffff */
.L_x_72:
[----:B------:R-:W-:-:S07]  /*a970*/  MOV R0, UR5 ;  /* 0x0000000500007c02 */ /* 0x000fce0008000f00 */
.L_x_219:
[----:B-1----:R1:W2:Y:S02]  /*a980*/  SYNCS.PHASECHK.TRANS64.TRYWAIT P0, [R0+URZ], R3 ;  /* 0x00000003000075a7 */ /* 0x0022a400080011ff */
[----:B--2---:R-:W-:Y:S05]  /*a990*/  @!P0 NANOSLEEP.SYNCS 0x989680 ;  /* 0x009896800000895d */ /* 0x004fea0003900000 */
[----:B------:R-:W2:Y:S02]  /*a9a0*/  @!P0 SYNCS.PHASECHK.TRANS64 P0, [R0+URZ], R3 ;  /* 0x00000003000085a7 */ /* 0x000ea400080010ff */
[----:B--2---:R-:W-:Y:S05]  /*a9b0*/  @!P0 BRA `(.L_x_219) ;  /* 0xfffffffc00f08947 */ /* 0x004fea000383ffff */
[----:B------:R-:W-:Y:S05]  /*a9c0*/  BRA `(.L_x_220) ;  /* 0xffffff9400087947 */ /* 0x000fea000383ffff */
.L_x_73:
[----:B------:R-:W-:-:S07]  /*a9d0*/  MOV R0, UR5 ;  /* 0x0000000500007c02 */ /* 0x000fce0008000f00 */
.L_x_221:
[----:B-1----:R1:W2:Y:S02]  /*a9e0*/  SYNCS.PHASECHK.TRANS64.TRYWAIT P0, [R0+URZ], R3 ;  /* 0x00000003000075a7 */ /* 0x0022a400080011ff */
[----:B--2---:R-:W-:Y:S05]  /*a9f0*/  @!P0 NANOSLEEP.SYNCS 0x989680 ;  /* 0x009896800000895d */ /* 0x004fea0003900000 */
[----:B------:R-:W2:Y:S02]  /*aa00*/  @!P0 SYNCS.PHASECHK.TRANS64 P0, [R0+URZ], R3 ;  /* 0x00000003000085a7 */ /* 0x000ea400080010ff */
[----:B--2---:R-:W-:Y:S05]  /*aa10*/  @!P0 BRA `(.L_x_221) ;  /* 0xfffffffc00f08947 */ /* 0x004fea000383ffff */
[----:B------:R-:W-:Y:S05]  /*aa20*/  BRA `(.L_x_222) ;  /* 0xffffff9400147947 */ /* 0x000fea000383ffff */
.L_x_74:
[----:B------:R-:W-:-:S07]  /*aa30*/  MOV R0, UR5 ;  /* 0x0000000500007c02 */ /* 0x000fce0008000f00 */
.L_x_223:
[----:B-1----:R1:W2:Y:S02]  /*aa40*/  SYNCS.PHASECHK.TRANS64.TRYWAIT P0, [R0+URZ], R3 ;  /* 0x00000003000075a7 */ /* 0x0022a400080011ff */
[----:B--2---:R-:W-:Y:S05]  /*aa50*/  @!P0 NANOSLEEP.SYNCS 0x989680 ;  /* 0x009896800000895d */ /* 0x004fea0003900000 */
[----:B------:R-:W2:Y:S02]  /*aa60*/  @!P0 SYNCS.PHASECHK.TRANS64 P0, [R0+URZ], R3 ;  /* 0x00000003000085a7 */ /* 0x000ea400080010ff */
[----:B--2---:R-:W-:Y:S05]  /*aa70*/  @!P0 BRA `(.L_x_223) ;  /* 0xfffffffc00f08947 */ /* 0x004fea000383ffff */
[----:B------:R-:W-:Y:S05]  /*aa80*/  BRA `(.L_x_224) ;  /* 0xffffff9400207947 */ /* 0x000fea000383ffff */
.L_x_75:
[----:B------:R-:W-:-:S07]  /*aa90*/  MOV R0, UR5 ;  /* 0x0000000500007c02 */ /* 0x000fce0008000f00 */
.L_x_225:
[----:B-1----:R1:W2:Y:S02]  /*aaa0*/  SYNCS.PHASECHK.TRANS64.TRYWAIT P0, [R0+URZ], R3 ;  /* 0x00000003000075a7 */ /* 0x0022a400080011ff */
[----:B--2---:R-:W-:Y:S05]  /*aab0*/  @!P0 NANOSLEEP.SYNCS 0x989680 ;  /* 0x009896800000895d */ /* 0x004fea0003900000 */
[----:B------:R-:W2:Y:S02]  /*aac0*/  @!P0 SYNCS.PHASECHK.TRANS64 P0, [R0+URZ], R3 ;  /* 0x00000003000085a7 */ /* 0x000ea400080010ff */
[----:B--2---:R-:W-:Y:S05]  /*aad0*/  @!P0 BRA `(.L_x_225) ;  /* 0xfffffffc00f08947 */ /* 0x004fea000383ffff */
[----:B------:R-:W-:Y:S05]  /*aae0*/  BRA `(.L_x_226) ;  /* 0xffffff94002c7947 */ /* 0x000fea000383ffff */
.L_x_76:
[----:B------:R-:W-:-:S07]  /*aaf0*/  MOV R0, UR5 ;  /* 0x0000000500007c02 */ /* 0x000fce0008000f00 */
.L_x_227:
[----:B-1----:R1:W2:Y:S02]  /*ab00*/  SYNCS.PHASECHK.TRANS64.TRYWAIT P0, [R0+URZ], R3 ;  /* 0x00000003000075a7 */ /* 0x0022a400080011ff */
[----:B--2---:R-:W-:Y:S05]  /*ab10*/  @!P0 NANOSLEEP.SYNCS 0x989680 ;  /* 0x009896800000895d */ /* 0x004fea0003900000 */
[----:B------:R-:W2:Y:S02]  /*ab20*/  @!P0 SYNCS.PHASECHK.TRANS64 P0, [R0+URZ], R3 ;  /* 0x00000003000085a7 */ /* 0x000ea400080010ff */
[----:B--2---:R-:W-:Y:S05]  /*ab30*/  @!P0 BRA `(.L_x_227) ;  /* 0xfffffffc00f08947 */ /* 0x004fea000383ffff */
[----:B------:R-:W-:Y:S05]  /*ab40*/  BRA `(.L_x_228) ;  /* 0xffffff9400387947 */ /* 0x000fea000383ffff */
.L_x_77:
[----:B------:R-:W-:-:S07]  /*ab50*/  MOV R0, UR5 ;  /* 0x0000000500007c02 */ /* 0x000fce0008000f00 */
.L_x_229:
[----:B-1----:R1:W2:Y:S02]  /*ab60*/  SYNCS.PHASECHK.TRANS64.TRYWAIT P0, [R0+URZ], R3 ;  /* 0x00000003000075a7 */ /* 0x0022a400080011ff */
[----:B--2---:R-:W-:Y:S05]  /*ab70*/  @!P0 NANOSLEEP.SYNCS 0x989680 ;  /* 0x009896800000895d */ /* 0x004fea0003900000 */
[----:B------:R-:W2:Y:S02]  /*ab80*/  @!P0 SYNCS.PHASECHK.TRANS64 P0, [R0+URZ], R3 ;  /* 0x00000003000085a7 */ /* 0x000ea400080010ff */
[----:B--2---:R-:W-:Y:S05]  /*ab90*/  @!P0 BRA `(.L_x_229) ;  /* 0xfffffffc00f08947 */ /* 0x004fea000383ffff */
[----:B------:R-:W-:Y:S05]  /*aba0*/  BRA `(.L_x_230) ;  /* 0xffffff9400447947 */ /* 0x000fea000383ffff */
.L_x_78:
[----:B------:R-:W-:-:S07]  /*abb0*/  MOV R0, UR5 ;  /* 0x0000000500007c02 */ /* 0x000fce0008000f00 */
.L_x_231:
[----:B-1----:R1:W2:Y:S02]  /*abc0*/  SYNCS.PHASECHK.TRANS64.TRYWAIT P0, [R0+URZ], R3 ;  /* 0x00000003000075a7 */ /* 0x0022a400080011ff */
[----:B--2---:R-:W-:Y:S05]  /*abd0*/  @!P0 NANOSLEEP.SYNCS 0x989680 ;  /* 0x009896800000895d */ /* 0x004fea0003900000 */
[----:B------:R-:W2:Y:S02]  /*abe0*/  @!P0 SYNCS.PHASECHK.TRANS64 P0, [R0+URZ], R3 ;  /* 0x00000003000085a7 */ /* 0x000ea400080010ff */
[----:B--2---:R-:W-:Y:S05]  /*abf0*/  @!P0 BRA `(.L_x_231) ;  /* 0xfffffffc00f08947 */ /* 0x004fea000383ffff */
[----:B------:R-:W-:Y:S05]  /*ac00*/  BRA `(.L_x_232) ;  /* 0xffffff9400507947 */ /* 0x000fea000383ffff */
.L_x_79:
[----:B------:R-:W-:-:S07]  /*ac10*/  MOV R0, UR5 ;  /* 0x0000000500007c02 */ /* 0x000fce0008000f00 */
.L_x_233:
[----:B-1----:R1:W2:Y:S02]  /*ac20*/  SYNCS.PHASECHK.TRANS64.TRYWAIT P0, [R0+URZ], R3 ;  /* 0x00000003000075a7 */ /* 0x0022a400080011ff */
[----:B--2---:R-:W-:Y:S05]  /*ac30*/  @!P0 NANOSLEEP.SYNCS 0x989680 ;  /* 0x009896800000895d */ /* 0x004fea0003900000 */
[----:B------:R-:W2:Y:S02]  /*ac40*/  @!P0 SYNCS.PHASECHK.TRANS64 P0, [R0+URZ], R3 ;  /* 0x00000003000085a7 */ /* 0x000ea400080010ff */
[----:B--2---:R-:W-:Y:S05]  /*ac50*/  @!P0 BRA `(.L_x_233) ;  /* 0xfffffffc00f08947 */ /* 0x004fea000383ffff */
[----:B------:R-:W-:Y:S05]  /*ac60*/  BRA `(.L_x_234) ;  /* 0xffffff94005c7947 */ /* 0x000fea000383ffff */
.L_x_82:
[----:B--2---:R2:W3:Y:S02]  /*ac70*/  SYNCS.PHASECHK.TRANS64.TRYWAIT P0, [R0+URZ+0x290], R5 ;  /* 0x00029005000075a7 */ /* 0x0044e400080011ff */
[----:B---3--:R-:W-:Y:S05]  /*ac80*/  @!P0 NANOSLEEP.SYNCS 0x989680 ;  /* 0x009896800000895d */ /* 0x008fea0003900000 */
[----:B------:R-:W3:Y:S02]  /*ac90*/  @!P0 SYNCS.PHASECHK.TRANS64 P0, [R0+URZ+0x290], R5 ;  /* 0x00029005000085a7 */ /* 0x000ee400080010ff */
[----:B---3--:R-:W-:Y:S05]  /*aca0*/  @!P0 BRA `(.L_x_82) ;  /* 0xfffffffc00f08947 */ /* 0x008fea000383ffff */
[----:B------:R-:W-:Y:S05]  /*acb0*/  BRA `(.L_x_235) ;  /* 0xffffff9400b87947 */ /* 0x000fea000383ffff */
.L_x_83:
[----:B------:R-:W-:-:S07]  /*acc0*/  MOV R0, UR4 ;  /* 0x0000000400007c02 */ /* 0x000fce0008000f00 */
.L_x_236:
[----:B--2---:R2:W3:Y:S02]  /*acd0*/  SYNCS.PHASECHK.TRANS64.TRYWAIT P0, [R0+URZ+0x260], R7 ;  /* 0x00026007000075a7 */ /* 0x0044e400080011ff */
[----:B---3--:R-:W-:Y:S05]  /*ace0*/  @!P0 NANOSLEEP.SYNCS 0x989680 ;  /* 0x009896800000895d */ /* 0x008fea0003900000 */
[----:B------:R-:W3:Y:S02]  /*acf0*/  @!P0 SYNCS.PHASECHK.TRANS64 P0, [R0+URZ+0x260], R7 ;  /* 0x00026007000085a7 */ /* 0x000ee400080010ff */
[----:B---3--:R-:W-:Y:S05]  /*ad00*/  @!P0 BRA `(.L_x_236) ;  /* 0xfffffffc00f08947 */ /* 0x008fea000383ffff */
[----:B------:R-:W-:Y:S05]  /*ad10*/  BRA `(.L_x_237) ;  /* 0xffffff9400c87947 */ /* 0x000fea000383ffff */
.L_x_84:
[----:B--2---:R2:W3:Y:S02]  /*ad20*/  SYNCS.PHASECHK.TRANS64.TRYWAIT P1, [R0+URZ+0x250], R5 ;  /* 0x00025005000075a7 */ /* 0x0044e400080211ff */
[----:B---3--:R-:W-:Y:S05]  /*ad30*/  @!P1 NANOSLEEP.SYNCS 0x989680 ;  /* 0x009896800000995d */ /* 0x008fea0003900000 */
[----:B------:R-:W3:Y:S02]  /*ad40*/  @!P1 SYNCS.PHASECHK.TRANS64 P1, [R0+URZ+0x250], R5 ;  /* 0x00025005000095a7 */ /* 0x000ee400080210ff */
[----:B---3--:R-:W-:Y:S05]  /*ad50*/  @!P1 BRA `(.L_x_84) ;  /* 0xfffffffc00f09947 */ /* 0x008fea000383ffff */
[----:B------:R-:W-:Y:S05]  /*ad60*/  BRA `(.L_x_238) ;  /* 0xffffff9400f87947 */ /* 0x000fea000383ffff */
.L_x_87:
[----:B------:R-:W-:-:S07]  /*ad70*/  MOV R0, UR4 ;  /* 0x0000000400007c02 */ /* 0x000fce0008000f00 */
.L_x_239:
[----:B--2---:R2:W3:Y:S02]  /*ad80*/  SYNCS.PHASECHK.TRANS64.TRYWAIT P0, [R0+URZ+0x260], R3 ;  /* 0x00026003000075a7 */ /* 0x0044e400080011ff */
[----:B---3--:R-:W-:Y:S05]  /*ad90*/  @!P0 NANOSLEEP.SYNCS 0x989680 ;  /* 0x009896800000895d */ /* 0x008fea0003900000 */
[----:B------:R-:W3:Y:S02]  /*ada0*/  @!P0 SYNCS.PHASECHK.TRANS64 P0, [R0+URZ+0x260], R3 ;  /* 0x00026003000085a7 */ /* 0x000ee400080010ff */
[----:B---3--:R-:W-:Y:S05]  /*adb0*/  @!P0 BRA `(.L_x_239) ;  /* 0xfffffffc00f08947 */ /* 0x008fea000383ffff */
[----:B------:R-:W-:Y:S05]  /*adc0*/  BRA `(.L_x_86) ;  /* 0xffffff98004c7947 */ /* 0x000fea000383ffff */
.L_x_96:
[----:B--2---:R-:W-:-:S04]  /*add0*/  MOV R5, UR5 ;  /* 0x0000000500057c02 */ /* 0x004fc80008000f00 */
[----:B------:R2:W3:Y:S03]  /*ade0*/  SYNCS.PHASECHK.TRANS64.TRYWAIT P0, [R5+URZ+0x8], R6 ;  /* 0x00000806050075a7 */ /* 0x0004e600080011ff */
[----:B---3--:R-:W-:Y:S05]  /*adf0*/  @!P0 NANOSLEEP.SYNCS 0x989680 ;  /* 0x009896800000895d */ /* 0x008fea0003900000 */
[----:B------:R-:W3:Y:S02]  /*ae00*/  @!P0 SYNCS.PHASECHK.TRANS64 P0, [R5+URZ+0x8], R6 ;  /* 0x00000806050085a7 */ /* 0x000ee400080010ff */
[----:B---3--:R-:W-:Y:S05]  /*ae10*/  @!P0 BRA `(.L_x_96) ;  /* 0xfffffffc00ec8947 */ /* 0x008fea000383ffff */
[----:B------:R-:W-:Y:S05]  /*ae20*/  BRA `(.L_x_95) ;  /* 0xffffff9c00007947 */ /* 0x000fea000383ffff */
.L_x_98:
[----:B------:R-:W-:Y:S01]  /*ae30*/  BSSY B0, `(.L_x_240) ;  /* 0x0000006000007945 */ /* 0x000fe20003800000 */
[----:B------:R-:W-:-:S07]  /*ae40*/  MOV R15, 0xffffffff ;  /* 0xffffffff000f7802 */ /* 0x000fce0000000f00 */
[----:B-12--5:R-:W-:Y:S05]  /*ae50*/  WARPSYNC.COLLECTIVE R15, `(.L_x_241) ;  /* 0x000000000f0c7348 */ /* 0x026fea0003c00000 */
[----:B------:R-:W-:Y:S02]  /*ae60*/  ELECT P6, UR79, PT ;  /* 0x00000000004f782f */ /* 0x000fe400038c0000 */
[----:B------:R-:W-:Y:S01]  /*ae70*/  MOV R14, UR79 ;  /* 0x0000004f000e7c02 */ /* 0x000fe20008000f00 */
[----:B-12--5:R-:W-:Y:S10]  /*ae80*/  ENDCOLLECTIVE ;  /* 0x000000000000791b */ /* 0x026ff40003800000 */
.L_x_241:
[----:B------:R-:W-:Y:S05]  /*ae90*/  BSYNC B0 ;  /* 0x0000000000007941 */ /* 0x000fea0003800000 */
.L_x_240:
[----:B------:R-:W-:Y:S01]  /*aea0*/  PLOP3.LUT P0, PT, P6, PT, PT, 0x80, 0x8 ;  /* 0x000000000008781c */ /* 0x000fe2000370f070 */
[----:B------:R-:W-:-:S12]  /*aeb0*/  BRA `(.L_x_242) ;  /* 0xffffff9c002c7947 */ /* 0x000fd8000383ffff */
.L_x_100:
[----:B--2---:R-:W-:-:S04]  /*aec0*/  MOV R3, UR5 ;  /* 0x0000000500037c02 */ /* 0x004fc80008000f00 */
[----:B------:R2:W3:Y:S03]  /*aed0*/  SYNCS.PHASECHK.TRANS64.TRYWAIT P0, [R3+URZ+0x8], R4 ;  /* 0x00000804030075a7 */ /* 0x0004e600080011ff */
[----:B---3--:R-:W-:Y:S05]  /*aee0*/  @!P0 NANOSLEEP.SYNCS 0x989680 ;  /* 0x009896800000895d */ /* 0x008fea0003900000 */
[----:B------:R-:W3:Y:S02]  /*aef0*/  @!P0 SYNCS.PHASECHK.TRANS64 P0, [R3+URZ+0x8], R4 ;  /* 0x00000804030085a7 */ /* 0x000ee400080010ff */
[----:B---3--:R-:W-:Y:S05]  /*af00*/  @!P0 BRA `(.L_x_100) ;  /* 0xfffffffc00ec8947 */ /* 0x008fea000383ffff */
[----:B------:R-:W-:Y:S05]  /*af10*/  BRA `(.L_x_99) ;  /* 0xffffff9c00307947 */ /* 0x000fea000383ffff */
.L_x_101:
[----:B-1----:R1:W2:Y:S02]  /*af20*/  SYNCS.PHASECHK.TRANS64.TRYWAIT P0, [R2+URZ+0x250], R5 ;  /* 0x00025005020075a7 */ /* 0x0022a400080011ff */
[----:B--2---:R-:W-:Y:S05]  /*af30*/  @!P0 NANOSLEEP.SYNCS 0x989680 ;  /* 0x009896800000895d */ /* 0x004fea0003900000 */
[----:B------:R-:W2:Y:S02]  /*af40*/  @!P0 SYNCS.PHASECHK.TRANS64 P0, [R2+URZ+0x250], R5 ;  /* 0x00025005020085a7 */ /* 0x000ea400080010ff */
[----:B--2---:R-:W-:Y:S05]  /*af50*/  @!P0 BRA `(.L_x_101) ;  /* 0xfffffffc00f08947 */ /* 0x004fea000383ffff */
[----:B------:R-:W-:Y:S05]  /*af60*/  BRA `(.L_x_243) ;  /* 0xffffffa000407947 */ /* 0x000fea000383ffff */
.L_x_105:
[----:B------:R-:W-:-:S07]  /*af70*/  MOV R0, UR32 ;  /* 0x0000002000007c02 */ /* 0x000fce0008000f00 */
.L_x_244:
[----:B-1----:R1:W2:Y:S02]  /*af80*/  SYNCS.PHASECHK.TRANS64.TRYWAIT P0, [R0+URZ+0x280], R5 ;  /* 0x00028005000075a7 */ /* 0x0022a400080011ff */
[----:B--2---:R-:W-:Y:S05]  /*af90*/  @!P0 NANOSLEEP.SYNCS 0x989680 ;  /* 0x009896800000895d */ /* 0x004fea0003900000 */
[----:B------:R-:W2:Y:S02]  /*afa0*/  @!P0 SYNCS.PHASECHK.TRANS64 P0, [R0+URZ+0x280], R5 ;  /* 0x00028005000085a7 */ /* 0x000ea400080010ff */
[----:B--2---:R-:W-:Y:S05]  /*afb0*/  @!P0 BRA `(.L_x_244) ;  /* 0xfffffffc00f08947 */ /* 0x004fea000383ffff */
[----:B------:R-:W-:Y:S05]  /*afc0*/  BRA `(.L_x_245) ;  /* 0xffffffa400d47947 */ /* 0x000fea000383ffff */
.L_x_108:
[----:B------:R-:W-:Y:S07]  /*afd0*/  MOV R0, UR7 ;  /* 0x0000000700007c02 */ /* 0x000fee0008000f00 */
.L_x_246:
[----:B-1----:R1:W2:Y:S02]  /*afe0*/  SYNCS.PHASECHK.TRANS64.TRYWAIT P0, [R0+URZ], R5 ;  /* 0x00000005000075a7 */ /* 0x0022a400080011ff */
[----:B--2---:R-:W-:Y:S05]  /*aff0*/  @!P0 NANOSLEEP.SYNCS 0x989680 ;  /* 0x009896800000895d */ /* 0x004fea0003900000 */
[----:B------:R-:W2:Y:S02]  /*b000*/  @!P0 SYNCS.PHASECHK.TRANS64 P0, [R0+URZ], R5 ;  /* 0x00000005000085a7 */ /* 0x000ea400080010ff */
[----:B--2---:R-:W-:Y:S05]  /*b010*/  @!P0 BRA `(.L_x_246) ;  /* 0xfffffffc00f08947 */ /* 0x004fea000383ffff */
[----:B------:R-:W-:Y:S05]  /*b020*/  BRA `(.L_x_107) ;  /* 0xffffffa800007947 */ /* 0x000fea000383ffff */
.L_x_112:
[----:B-1----:R-:W-:-:S07]  /*b030*/  MOV R0, UR4 ;  /* 0x0000000400007c02 */ /* 0x002fce0008000f00 */
.L_x_247:
[----:B-1----:R1:W2:Y:S02]  /*b040*/  SYNCS.PHASECHK.TRANS64.TRYWAIT P0, [R0+URZ], R3 ;  /* 0x00000003000075a7 */ /* 0x0022a400080011ff */
[----:B--2---:R-:W-:Y:S05]  /*b050*/  @!P0 NANOSLEEP.SYNCS 0x989680 ;  /* 0x009896800000895d */ /* 0x004fea0003900000 */
[----:B------:R-:W2:Y:S02]  /*b060*/  @!P0 SYNCS.PHASECHK.TRANS64 P0, [R0+URZ], R3 ;  /* 0x00000003000085a7 */ /* 0x000ea400080010ff */
[----:B--2---:R-:W-:Y:S05]  /*b070*/  @!P0 BRA `(.L_x_247) ;  /* 0xfffffffc00f08947 */ /* 0x004fea000383ffff */
[----:B------:R-:W-:Y:S05]  /*b080*/  BRA `(.L_x_248) ;  /* 0xffffffa800dc7947 */ /* 0x000fea000383ffff */
.L_x_115:
[----:B------:R-:W-:-:S07]  /*b090*/  MOV R0, UR18 ;  /* 0x0000001200007c02 */ /* 0x000fce0008000f00 */
.L_x_249:
[----:B-1----:R1:W2:Y:S02]  /*b0a0*/  SYNCS.PHASECHK.TRANS64.TRYWAIT P1, [R0+URZ+0x2b0], R3 ;  /* 0x0002b003000075a7 */ /* 0x0022a400080211ff */
[----:B--2---:R-:W-:Y:S05]  /*b0b0*/  @!P1 NANOSLEEP.SYNCS 0x989680 ;  /* 0x009896800000995d */ /* 0x004fea0003900000 */
[----:B------:R-:W2:Y:S02]  /*b0c0*/  @!P1 SYNCS.PHASECHK.TRANS64 P1, [R0+URZ+0x2b0], R3 ;  /* 0x0002b003000095a7 */ /* 0x000ea400080210ff */
[----:B--2---:R-:W-:Y:S05]  /*b0d0*/  @!P1 BRA `(.L_x_249) ;  /* 0xfffffffc00f09947 */ /* 0x004fea000383ffff */
[----:B------:R-:W-:Y:S05]  /*b0e0*/  BRA `(.L_x_250) ;  /* 0xffffffac00287947 */ /* 0x000fea000383ffff */
.L_x_120:
[----:B--2---:R2:W3:Y:S02]  /*b0f0*/  SYNCS.PHASECHK.TRANS64.TRYWAIT P0, [R8+URZ+0x250], R5 ;  /* 0x00025005080075a7 */ /* 0x0044e400080011ff */
[----:B---3--:R-:W-:Y:S05]  /*b100*/  @!P0 NANOSLEEP.SYNCS 0x989680 ;  /* 0x009896800000895d */ /* 0x008fea0003900000 */
[----:B------:R-:W3:Y:S02]  /*b110*/  @!P0 SYNCS.PHASECHK.TRANS64 P0, [R8+URZ+0x250], R5 ;  /* 0x00025005080085a7 */ /* 0x000ee400080010ff */
[----:B---3--:R-:W-:Y:S05]  /*b120*/  @!P0 BRA `(.L_x_120) ;  /* 0xfffffffc00f08947 */ /* 0x008fea000383ffff */
[----:B------:R-:W-:Y:S05]  /*b130*/  BRA `(.L_x_251) ;  /* 0xffffffb000507947 */ /* 0x000fea000383ffff */
.L_x_123:
[----:B------:R-:W-:Y:S07]  /*b140*/  MOV R0, UR24 ;  /* 0x0000001800007c02 */ /* 0x000fee0008000f00 */
.L_x_252:
[----:B--2---:R2:W3:Y:S02]  /*b150*/  SYNCS.PHASECHK.TRANS64.TRYWAIT P1, [R0+URZ+0x248], R5 ;  /* 0x00024805000075a7 */ /* 0x0044e400080211ff */
[----:B---3--:R-:W-:Y:S05]  /*b160*/  @!P1 NANOSLEEP.SYNCS 0x989680 ;  /* 0x009896800000995d */ /* 0x008fea0003900000 */
[----:B------:R-:W3:Y:S02]  /*b170*/  @!P1 SYNCS.PHASECHK.TRANS64 P1, [R0+URZ+0x248], R5 ;  /* 0x00024805000095a7 */ /* 0x000ee400080210ff */
[----:B---3--:R-:W-:Y:S05]  /*b180*/  @!P1 BRA `(.L_x_252) ;  /* 0xfffffffc00f09947 */ /* 0x008fea000383ffff */
[----:B------:R-:W-:Y:S05]  /*b190*/  BRA `(.L_x_122) ;  /* 0xffffffb400c87947 */ /* 0x000fea000383ffff */
.L_x_126:
[----:B------:R-:W-:Y:S07]  /*b1a0*/  MOV R0, UR4 ;  /* 0x0000000400007c02 */ /* 0x000fee0008000f00 */
.L_x_253:
[----:B--2---:R2:W3:Y:S02]  /*b1b0*/  SYNCS.PHASECHK.TRANS64.TRYWAIT P0, [R0+URZ+0x228], R5 ;  /* 0x00022805000075a7 */ /* 0x0044e400080011ff */
[----:B---3--:R-:W-:Y:S05]  /*b1c0*/  @!P0 NANOSLEEP.SYNCS 0x989680 ;  /* 0x009896800000895d */ /* 0x008fea0003900000 */
[----:B------:R-:W3:Y:S02]  /*b1d0*/  @!P0 SYNCS.PHASECHK.TRANS64 P0, [R0+URZ+0x228], R5 ;  /* 0x00022805000085a7 */ /* 0x000ee400080010ff */
[----:B---3--:R-:W-:Y:S05]  /*b1e0*/  @!P0 BRA `(.L_x_253) ;  /* 0xfffffffc00f08947 */ /* 0x008fea000383ffff */
[----:B------:R-:W-:Y:S05]  /*b1f0*/  BRA `(.L_x_254) ;  /* 0xffffffb800247947 */ /* 0x000fea000383ffff */
.L_x_127:
[----:B------:R-:W-:Y:S07]  /*b200*/  MOV R5, UR5 ;  /* 0x0000000500057c02 */ /* 0x000fee0008000f00 */
.L_x_255:
[----:B--2---:R2:W3:Y:S02]  /*b210*/  SYNCS.PHASECHK.TRANS64.TRYWAIT P0, [R5+URZ+0x228], R0 ;  /* 0x00022800050075a7 */ /* 0x0044e400080011ff */
[----:B---3--:R-:W-:Y:S05]  /*b220*/  @!P0 NANOSLEEP.SYNCS 0x989680 ;  /* 0x009896800000895d */ /* 0x008fea0003900000 */
[----:B------:R-:W3:Y:S02]  /*b230*/  @!P0 SYNCS.PHASECHK.TRANS64 P0, [R5+URZ+0x228], R0 ;  /* 0x00022800050085a7 */ /* 0x000ee400080010ff */
[----:B---3--:R-:W-:Y:S05]  /*b240*/  @!P0 BRA `(.L_x_255) ;  /* 0xfffffffc00f08947 */ /* 0x008fea000383ffff */
[----:B------:R-:W-:Y:S05]  /*b250*/  BRA `(.L_x_256) ;  /* 0xffffffb8008c7947 */ /* 0x000fea000383ffff */
.L_x_129:
[----:B------:R-:W-:-:S07]  /*b260*/  MOV R0, UR4 ;  /* 0x0000000400007c02 */ /* 0x000fce0008000f00 */
.L_x_257:
[----:B--2---:R2:W3:Y:S02]  /*b270*/  SYNCS.PHASECHK.TRANS64.TRYWAIT P0, [R0+URZ], R3 ;  /* 0x00000003000075a7 */ /* 0x0044e400080011ff */
[----:B---3--:R-:W-:Y:S05]  /*b280*/  @!P0 NANOSLEEP.SYNCS 0x989680 ;  /* 0x009896800000895d */ /* 0x008fea0003900000 */
[----:B------:R-:W3:Y:S02]  /*b290*/  @!P0 SYNCS.PHASECHK.TRANS64 P0, [R0+URZ], R3 ;  /* 0x00000003000085a7 */ /* 0x000ee400080010ff */
[----:B---3--:R-:W-:Y:S05]  /*b2a0*/  @!P0 BRA `(.L_x_257) ;  /* 0xfffffffc00f08947 */ /* 0x008fea000383ffff */
[----:B------:R-:W-:Y:S05]  /*b2b0*/  BRA `(.L_x_258) ;  /* 0xffffffbc00207947 */ /* 0x000fea000383ffff */
.L_x_130:
[----:B------:R-:W-:-:S07]  /*b2c0*/  MOV R0, UR5 ;  /* 0x0000000500007c02 */ /* 0x000fce0008000f00 */
.L_x_259:
[----:B--2---:R2:W3:Y:S02]  /*b2d0*/  SYNCS.PHASECHK.TRANS64.TRYWAIT P0, [R0+URZ], R3 ;  /* 0x00000003000075a7 */ /* 0x0044e400080011ff */
[----:B---3--:R-:W-:Y:S05]  /*b2e0*/  @!P0 NANOSLEEP.SYNCS 0x989680 ;  /* 0x009896800000895d */ /* 0x008fea0003900000 */
[----:B------:R-:W3:Y:S02]  /*b2f0*/  @!P0 SYNCS.PHASECHK.TRANS64 P0, [R0+URZ], R3 ;  /* 0x00000003000085a7 */ /* 0x000ee400080010ff */
[----:B---3--:R-:W-:Y:S05]  /*b300*/  @!P0 BRA `(.L_x_259) ;  /* 0xfffffffc00f08947 */ /* 0x008fea000383ffff */
[----:B------:R-:W-:Y:S05]  /*b310*/  BRA `(.L_x_260) ;  /* 0xffffffbc002c7947 */ /* 0x000fea000383ffff */
.L_x_132:
[----:B-1----:R1:W2:Y:S02]  /*b320*/  SYNCS.PHASECHK.TRANS64.TRYWAIT P0, [R0+URZ+0x250], R3 ;  /* 0x00025003000075a7 */ /* 0x0022a400080011ff */
[----:B--2---:R-:W-:Y:S05]  /*b330*/  @!P0 NANOSLEEP.SYNCS 0x989680 ;  /* 0x009896800000895d */ /* 0x004fea0003900000 */
[----:B------:R-:W2:Y:S02]  /*b340*/  @!P0 SYNCS.PHASECHK.TRANS64 P0, [R0+URZ+0x250], R3 ;  /* 0x00025003000085a7 */ /* 0x000ea400080010ff */
[----:B--2---:R-:W-:Y:S05]  /*b350*/  @!P0 BRA `(.L_x_132) ;  /* 0xfffffffc00f08947 */ /* 0x004fea000383ffff */
[----:B------:R-:W-:Y:S05]  /*b360*/  BRA `(.L_x_261) ;  /* 0xffffffc000107947 */ /* 0x000fea000383ffff */
.L_x_142:
[----:B-1----:R1:W3:Y:S02]  /*b370*/  SYNCS.PHASECHK.TRANS64.TRYWAIT P1, [R0+URZ+0x210], R3 ;  /* 0x00021003000075a7 */ /* 0x0022e400080211ff */
[----:B---3--:R-:W-:Y:S05]  /*b380*/  @!P1 NANOSLEEP.SYNCS 0x989680 ;  /* 0x009896800000995d */ /* 0x008fea0003900000 */
[----:B------:R-:W3:Y:S02]  /*b390*/  @!P1 SYNCS.PHASECHK.TRANS64 P1, [R0+URZ+0x210], R3 ;  /* 0x00021003000095a7 */ /* 0x000ee400080210ff */
[----:B---3--:R-:W-:Y:S05]  /*b3a0*/  @!P1 BRA `(.L_x_142) ;  /* 0xfffffffc00f09947 */ /* 0x008fea000383ffff */
[----:B------:R-:W-:Y:S05]  /*b3b0*/  BRA `(.L_x_141) ;  /* 0xffffffcc00b07947 */ /* 0x000fea000383ffff */
.L_x_144:
[----:B-1----:R1:W4:Y:S02]  /*b3c0*/  SYNCS.PHASECHK.TRANS64.TRYWAIT P0, [R89+URZ+0x270], R2 ;  /* 0x00027002590075a7 */ /* 0x00232400080011ff */
[----:B----4-:R-:W-:Y:S05]  /*b3d0*/  @!P0 NANOSLEEP.SYNCS 0x989680 ;  /* 0x009896800000895d */ /* 0x010fea0003900000 */
[----:B------:R-:W4:Y:S02]  /*b3e0*/  @!P0 SYNCS.PHASECHK.TRANS64 P0, [R89+URZ+0x270], R2 ;  /* 0x00027002590085a7 */ /* 0x000f2400080010ff */
[----:B----4-:R-:W-:Y:S05]  /*b3f0*/  @!P0 BRA `(.L_x_144) ;  /* 0xfffffffc00f08947 */ /* 0x010fea000383ffff */
[----:B------:R-:W-:Y:S05]  /*b400*/  BRA `(.L_x_143) ;  /* 0xffffffcc00e87947 */ /* 0x000fea000383ffff */
.L_x_155:
[----:B--2---:R2:W4:Y:S02]  /*b410*/  SYNCS.PHASECHK.TRANS64.TRYWAIT P0, [R2+URZ+0x210], R111 ;  /* 0x0002106f020075a7 */ /* 0x00452400080011ff */
[----:B----4-:R-:W-:Y:S05]  /*b420*/  @!P0 NANOSLEEP.SYNCS 0x989680 ;  /* 0x009896800000895d */ /* 0x010fea0003900000 */
[----:B------:R-:W4:Y:S02]  /*b430*/  @!P0 SYNCS.PHASECHK.TRANS64 P0, [R2+URZ+0x210], R111 ;  /* 0x0002106f020085a7 */ /* 0x000f2400080010ff */
[----:B----4-:R-:W-:Y:S05]  /*b440*/  @!P0 BRA `(.L_x_155) ;  /* 0xfffffffc00f08947 */ /* 0x010fea000383ffff */
[----:B------:R-:W-:Y:S05]  /*b450*/  BRA `(.L_x_154) ;  /* 0xffffffd800d87947 */ /* 0x000fea000383ffff */
        .weak           $__internal_0_$__cuda_sm10x_tcgen05_guardrail_trap_col_being_dealloced_not_returned_by_alloc
        .type           $__internal_0_$__cuda_sm10x_tcgen05_guardrail_trap_col_being_dealloced_not_returned_by_alloc,@function
        .size           $__internal_0_$__cuda_sm10x_tcgen05_guardrail_trap_col_being_dealloced_not_returned_by_alloc,($__internal_1_$__cuda_sm10x_tcgen05_guardrail_trap_phase_invalid_during_alloc - $__internal_0_$__cuda_sm10x_tcgen05_guardrail_trap_col_being_dealloced_not_returned_by_alloc)
$__internal_0_$__cuda_sm10x_tcgen05_guardrail_trap_col_being_dealloced_not_returned_by_alloc:
[----:B------:R-:W-:Y:S05]  /*b460*/  BPT.TRAP 0x1 ;  /* 0x000000040000795c */ /* 0x000fea0000300000 */
[----:B------:R-:W-:-:S04]  /*b470*/  HFMA2 R3, -RZ, RZ, 0, 0 ;  /* 0x00000000ff037431 */ /* 0x000fc800000001ff */
[----:B------:R-:W-:Y:S05]  /*b480*/  RET.REL.NODEC R2 `(_ZN7cutlass13device_kernelINS_4gemm6kernel13GemmUniversalIN4cute5tupleIJiiiiEEENS1_10collective13CollectiveMmaINS1_46MainloopSm100TmaUmmaWarpSpecializedBlockScaledILi33ELi2ELi2ENS5_IJNS4_1CILi4EEENSA_ILi1EEESC_EEEEENS5_IJNSA_ILi256EEENSA_ILi64EEESG_EEENS5_IJNS_12float_e2m1_tENS_13float_ue4m3_tEEEENS5_IJNS5_IJlSC_lEEENS4_6LayoutINS5_IJNS5_IJNS5_IJNSA_ILi32EEESB_EEEiEEENS5_IJNS5_IJNSA_ILi16EEESB_EEEiEEENS5_IJSC_iEEEEEENS5_IJSS_NS5_IJNS5_IJNSA_ILi0EEESC_EEENSA_ILi512EEEEEENS5_IJSV_iEEEEEEEEEEESK_S12_NS4_8TiledMMAINS4_8MMA_AtomIJNS4_23SM100_MMA_MXF4_2x1SM_SSISI_SI_fSJ_Li256ELi64ELi16ELNS4_4UMMA5MajorE0ELS17_0ELNS16_7ScaleInE0ELS18_0EEEEEENSM_INS5_IJSC_SC_SC_EEENS5_IJSV_SV_SV_EEEEENS5_IJNS4_10UnderscoreES1E_S1E_EEEEENS5_IJNS4_18SM100_TMA_2SM_LOADES1H_EEENS5_IJNS4_14ComposedLayoutINS4_7SwizzleILi1ELi4ELi3EEENS4_18smem_ptr_flag_bitsILi4EEENSM_INS5_IJNSA_ILi8EEESG_EEENS5_IJSG_SC_EEEEEEENSM_INS5_IJNS5_IJNS5_IJSO_SC_EEESR_EEESC_NS5_IJSC_SC_EEEEEENS5_IJNS5_IJNS5_IJSR_SX_EEESW_EEESV_NS5_IJSB_SX_EEEEEEEEEEEvNS4_8identityENS5_IJNS4_28SM100_TMA_2SM_LOAD_MULTICASTES24_EEES22_vS23_EENS_8epilogue10collective18CollectiveEpilogueINS27_23Sm100TmaWarpSpecializedILi3ELi2ELi32ELb1ELb0EEEJNS5_IJNSA_ILi128EEESG_SG_EEENS5_IJNSM_IS2C_SC_EENSM_ISN_SC_EEEEENS_10bfloat16_tESL_S2H_SL_NS27_6fusion15FusionCallbacksIS2B_NS2I_17LinearCombinationIS2H_fS2H_fLNS_15FloatRoundStyleE2EEES2D_S2G_JEEENS4_5SM1004TMEM4LOAD26SM100_TMEM_LOAD_32dp32b32xENS4_13SM90_TMA_LOADENS1J_INS1K_ILi2ELi4ELi3EEENS1M_ILi16EEENSM_INS5_IJS1O_SN_EEENS5_IJSN_SC_EEEEEEENS4_39AutoVectorizingCopyWithAssumedAlignmentILi128EEENS4_14SM90_TMA_STOREES2Y_S30_S30_EEEvvEEEEvNT_6ParamsE) ;  /* 0xffffff4802dc7950 */ /* 0x000fea0003c3ffff */
        .weak           $__internal_1_$__cuda_sm10x_tcgen05_guardrail_trap_phase_invalid_during_alloc
        .type           $__internal_1_$__cuda_sm10x_tcgen05_guardrail_trap_phase_invalid_during_alloc,@function
        .size           $__internal_1_$__cuda_sm10x_tcgen05_guardrail_trap_phase_invalid_during_alloc,($__internal_2_$__cuda_sm10x_tcgen05_guardrail_trap_unallocated_columns_being_dealloced - $__internal_1_$__cuda_sm10x_tcgen05_guardrail_trap_phase_invalid_during_alloc)
$__internal_1_$__cuda_sm10x_tcgen05_guardrail_trap_phase_invalid_during_alloc:
[----:B------:R-:W-:Y:S05]  /*b490*/  BPT.TRAP 0x1 ;  /* 0x000000040000795c */ /* 0x000fea0000300000 */
[----:B------:R-:W-:-:S04]  /*b4a0*/  MOV R5, 0x0 ;  /* 0x0000000000057802 */ /* 0x000fc80000000f00 */
[----:B------:R-:W-:Y:S05]  /*b4b0*/  RET.REL.NODEC R4 `(_ZN7cutlass13device_kernelINS_4gemm6kernel13GemmUniversalIN4cute5tupleIJiiiiEEENS1_10collective13CollectiveMmaINS1_46MainloopSm100TmaUmmaWarpSpecializedBlockScaledILi33ELi2ELi2ENS5_IJNS4_1CILi4EEENSA_ILi1EEESC_EEEEENS5_IJNSA_ILi256EEENSA_ILi64EEESG_EEENS5_IJNS_12float_e2m1_tENS_13float_ue4m3_tEEEENS5_IJNS5_IJlSC_lEEENS4_6LayoutINS5_IJNS5_IJNS5_IJNSA_ILi32EEESB_EEEiEEENS5_IJNS5_IJNSA_ILi16EEESB_EEEiEEENS5_IJSC_iEEEEEENS5_IJSS_NS5_IJNS5_IJNSA_ILi0EEESC_EEENSA_ILi512EEEEEENS5_IJSV_iEEEEEEEEEEESK_S12_NS4_8TiledMMAINS4_8MMA_AtomIJNS4_23SM100_MMA_MXF4_2x1SM_SSISI_SI_fSJ_Li256ELi64ELi16ELNS4_4UMMA5MajorE0ELS17_0ELNS16_7ScaleInE0ELS18_0EEEEEENSM_INS5_IJSC_SC_SC_EEENS5_IJSV_SV_SV_EEEEENS5_IJNS4_10UnderscoreES1E_S1E_EEEEENS5_IJNS4_18SM100_TMA_2SM_LOADES1H_EEENS5_IJNS4_14ComposedLayoutINS4_7SwizzleILi1ELi4ELi3EEENS4_18smem_ptr_flag_bitsILi4EEENSM_INS5_IJNSA_ILi8EEESG_EEENS5_IJSG_SC_EEEEEEENSM_INS5_IJNS5_IJNS5_IJSO_SC_EEESR_EEESC_NS5_IJSC_SC_EEEEEENS5_IJNS5_IJNS5_IJSR_SX_EEESW_EEESV_NS5_IJSB_SX_EEEEEEEEEEEvNS4_8identityENS5_IJNS4_28SM100_TMA_2SM_LOAD_MULTICASTES24_EEES22_vS23_EENS_8epilogue10collective18CollectiveEpilogueINS27_23Sm100TmaWarpSpecializedILi3ELi2ELi32ELb1ELb0EEEJNS5_IJNSA_ILi128EEESG_SG_EEENS5_IJNSM_IS2C_SC_EENSM_ISN_SC_EEEEENS_10bfloat16_tESL_S2H_SL_NS27_6fusion15FusionCallbacksIS2B_NS2I_17LinearCombinationIS2H_fS2H_fLNS_15FloatRoundStyleE2EEES2D_S2G_JEEENS4_5SM1004TMEM4LOAD26SM100_TMEM_LOAD_32dp32b32xENS4_13SM90_TMA_LOADENS1J_INS1K_ILi2ELi4ELi3EEENS1M_ILi16EEENSM_INS5_IJS1O_SN_EEENS5_IJSN_SC_EEEEEEENS4_39AutoVectorizingCopyWithAssumedAlignmentILi128EEENS4_14SM90_TMA_STOREES2Y_S30_S30_EEEvvEEEEvNT_6ParamsE) ;  /* 0xffffff4804d07950 */ /* 0x000fea0003c3ffff */
        .weak           $__internal_2_$__cuda_sm10x_tcgen05_guardrail_trap_unallocated_columns_being_dealloced
        .type           $__internal_2_$__cuda_sm10x_tcgen05_guardrail_trap_unallocated_columns_being_dealloced,@function
        .size           $__internal_2_$__cuda_sm10x_tcgen05_guardrail_trap_unallocated_columns_being_dealloced,(.L_x_263 - $__internal_2_$__cuda_sm10x_tcgen05_guardrail_trap_unallocated_columns_being_dealloced)
$__internal_2_$__cuda_sm10x_tcgen05_guardrail_trap_unallocated_columns_being_dealloced:
[----:B------:R-:W-:Y:S05]  /*b4c0*/  BPT.TRAP 0x1 ;  /* 0x000000040000795c */ /* 0x000fea0000300000 */
[----:B------:R-:W-:-:S04]  /*b4d0*/  HFMA2 R3, -RZ, RZ, 0, 0 ;  /* 0x00000000ff037431 */ /* 0x000fc800000001ff */
[----:B------:R-:W-:Y:S05]  /*b4e0*/  RET.REL.NODEC R2 `(_ZN7cutlass13device_kernelINS_4gemm6kernel13GemmUniversalIN4cute5tupleIJiiiiEEENS1_10collective13CollectiveMmaINS1_46MainloopSm100TmaUmmaWarpSpecializedBlockScaledILi33ELi2ELi2ENS5_IJNS4_1CILi4EEENSA_ILi1EEESC_EEEEENS5_IJNSA_ILi256EEENSA_ILi64EEESG_EEENS5_IJNS_12float_e2m1_tENS_13float_ue4m3_tEEEENS5_IJNS5_IJlSC_lEEENS4_6LayoutINS5_IJNS5_IJNS5_IJNSA_ILi32EEESB_EEEiEEENS5_IJNS5_IJNSA_ILi16EEESB_EEEiEEENS5_IJSC_iEEEEEENS5_IJSS_NS5_IJNS5_IJNSA_ILi0EEESC_EEENSA_ILi512EEEEEENS5_IJSV_iEEEEEEEEEEESK_S12_NS4_8TiledMMAINS4_8MMA_AtomIJNS4_23SM100_MMA_MXF4_2x1SM_SSISI_SI_fSJ_Li256ELi64ELi16ELNS4_4UMMA5MajorE0ELS17_0ELNS16_7ScaleInE0ELS18_0EEEEEENSM_INS5_IJSC_SC_SC_EEENS5_IJSV_SV_SV_EEEEENS5_IJNS4_10UnderscoreES1E_S1E_EEEEENS5_IJNS4_18SM100_TMA_2SM_LOADES1H_EEENS5_IJNS4_14ComposedLayoutINS4_7SwizzleILi1ELi4ELi3EEENS4_18smem_ptr_flag_bitsILi4EEENSM_INS5_IJNSA_ILi8EEESG_EEENS5_IJSG_SC_EEEEEEENSM_INS5_IJNS5_IJNS5_IJSO_SC_EEESR_EEESC_NS5_IJSC_SC_EEEEEENS5_IJNS5_IJNS5_IJSR_SX_EEESW_EEESV_NS5_IJSB_SX_EEEEEEEEEEEvNS4_8identityENS5_IJNS4_28SM100_TMA_2SM_LOAD_MULTICASTES24_EEES22_vS23_EENS_8epilogue10collective18CollectiveEpilogueINS27_23Sm100TmaWarpSpecializedILi3ELi2ELi32ELb1ELb0EEEJNS5_IJNSA_ILi128EEESG_SG_EEENS5_IJNSM_IS2C_SC_EENSM_ISN_SC_EEEEENS_10bfloat16_tESL_S2H_SL_NS27_6fusion15FusionCallbacksIS2B_NS2I_17LinearCombinationIS2H_fS2H_fLNS_15FloatRoundStyleE2EEES2D_S2G_JEEENS4_5SM1004TMEM4LOAD26SM100_TMEM_LOAD_32dp32b32xENS4_13SM90_TMA_LOADENS1J_INS1K_ILi2ELi4ELi3EEENS1M_ILi16EEENSM_INS5_IJS1O_SN_EEENS5_IJSN_SC_EEEEEEENS4_39AutoVectorizingCopyWithAssumedAlignmentILi128EEENS4_14SM90_TMA_STOREES2Y_S30_S30_EEEvvEEEEvNT_6ParamsE) ;  /* 0xffffff4802c47950 */ /* 0x000fea0003c3ffff */
.L_x_262:
[----:B------:R-:W-:-:S00]  /*b4f0*/  BRA `(.L_x_262) ;  /* 0xfffffffc00fc7947 */ /* 0x000fc0000383ffff */
[----:B------:R-:W-:-:S00]  /*b500*/  NOP ;  /* 0x0000000000007918 */ /* 0x000fc00000000000 */
[----:B------:R-:W-:-:S00]  /*b510*/  NOP ;  /* 0x0000000000007918 */ /* 0x000fc00000000000 */
[----:B------:R-:W-:-:S00]  /*b520*/  NOP ;  /* 0x0000000000007918 */ /* 0x000fc00000000000 */
[----:B------:R-:W-:-:S00]  /*b530*/  NOP ;  /* 0x0000000000007918 */ /* 0x000fc00000000000 */
[----:B------:R-:W-:-:S00]  /*b540*/  NOP ;  /* 0x0000000000007918 */ /* 0x000fc00000000000 */
[----:B------:R-:W-:-:S00]  /*b550*/  NOP ;  /* 0x0000000000007918 */ /* 0x000fc00000000000 */
[----:B------:R-:W-:-:S00]  /*b560*/  NOP ;  /* 0x0000000000007918 */ /* 0x000fc00000000000 */
[----:B------:R-:W-:-:S00]  /*b570*/  NOP ;  /* 0x0000000000007918 */ /* 0x000fc00000000000 */
.L_x_263:


//--------------------- .nv.global.init           --------------------------
	.section	.nv.global.init,"aw",@progbits
.nv.global.init:
	.type		$str$29,@object
	.size		$str$29,($str$30 - $str$29)
$str$29:
        /*0000*/ 	.byte	0x28, 0x61, 0x64, 0x64, 0x72, 0x65, 0x73, 0x73, 0x20, 0x26, 0x20, 0x6d, 0x61, 0x73, 0x6b, 0x29
        /*0010*/ 	.byte	0x20, 0x3d, 0x3d, 0x20, 0x30, 0x00
	.type		$str$30,@object
	.size		$str$30,($str$26 - $str$30)
$str$30:
        /*0016*/ 	.byte	0x2f, 0x74, 0x6d, 0x70, 0x2f, 0x63, 0x75, 0x74, 0x6c, 0x61, 0x73, 0x73, 0x5f, 0x73, 0x77, 0x65
        /*0026*/ 	.byte	0x65, 0x70, 0x5f, 0x73, 0x72, 0x63, 0x2f, 0x69, 0x6e, 0x63, 0x6c, 0x75, 0x64, 0x65, 0x2f, 0x63
        /*0036*/ 	.byte	0x75, 0x74, 0x65, 0x2f, 0x70, 0x6f, 0x69, 0x6e, 0x74, 0x65, 0x72, 0x5f, 0x66, 0x6c, 0x61, 0x67
        /*0046*/ 	.byte	0x67, 0x65, 0x64, 0x2e, 0x68, 0x70, 0x70, 0x00
	.type		$str$26,@object
	.size		$str$26,($str$25 - $str$26)
$str$26:
        /*004e*/ 	.byte	0x2f, 0x74, 0x6d, 0x70, 0x2f, 0x63, 0x75, 0x74, 0x6c, 0x61, 0x73, 0x73, 0x5f, 0x73, 0x77, 0x65
        /*005e*/ 	.byte	0x65, 0x70, 0x5f, 0x73, 0x72, 0x63, 0x2f, 0x69, 0x6e, 0x63, 0x6c, 0x75, 0x64, 0x65, 0x2f, 0x63
        /*006e*/ 	.byte	0x75, 0x74, 0x65, 0x2f, 0x61, 0x74, 0x6f, 0x6d, 0x2f, 0x63, 0x6f, 0x70, 0x79, 0x5f, 0x74, 0x72
        /*007e*/ 	.byte	0x61, 0x69, 0x74, 0x73, 0x5f, 0x73, 0x6d, 0x31, 0x30, 0x30, 0x2e, 0x68, 0x70, 0x70, 0x00
	.type		$str$25,@object
	.size		$str$25,(__unnamed_1 - $str$25)
$str$25:
        /*008d*/ 	.byte	0x28, 0x28, 0x75, 0x69, 0x6e, 0x74, 0x33, 0x32, 0x5f, 0x74, 0x28, 0x74, 0x68, 0x72, 0x65, 0x61
        /*009d*/ 	.byte	0x64, 0x49, 0x64, 0x78, 0x2e, 0x78, 0x29, 0x20, 0x2f, 0x20, 0x33, 0x32, 0x29, 0x20, 0x25, 0x20
        /*00ad*/ 	.byte	0x34, 0x29, 0x20, 0x3d, 0x3d, 0x20, 0x28, 0x28, 0x28, 0x74, 0x6d, 0x65, 0x6d, 0x5f, 0x61, 0x64
        /*00bd*/ 	.byte	0x64, 0x72, 0x20, 0x3e, 0x3e, 0x20, 0x31, 0x36, 0x29, 0x20, 0x2f, 0x20, 0x33, 0x32, 0x29, 0x20
        /*00cd*/ 	.byte	0x25, 0x20, 0x34, 0x29, 0x00
	.type		__unnamed_1,@object
	.size		__unnamed_1,(__unnamed_2 - __unnamed_1)
__unnamed_1:
        /*00d2*/ 	.byte	0x61, 0x75, 0x74, 0x6f, 0x20, 0x63, 0x75, 0x74, 0x65, 0x3a, 0x3a, 0x61, 0x73, 0x5f, 0x70, 0x6f
        /* <DEDUP_REMOVED lines=24> */
        /*0262*/ 	.byte	0x34, 0x30, 0x39, 0x36, 0x3e, 0x3e, 0x3e, 0x3e, 0x5d, 0x00
	.type		__unnamed_2,@object
	.size		__unnamed_2,(.L_2 - __unnamed_2)
__unnamed_2:
        /* <DEDUP_REMOVED lines=42> */
        /*050c*/ 	.byte	0x3e, 0x3e, 0x5d, 0x00
.L_2:


//--------------------- .nv.shared._ZN7cutlass13device_kernelINS_4gemm6kernel13GemmUniversalIN4cute5tupleIJiiiiEEENS1_10collective13CollectiveMmaINS1_46MainloopSm100TmaUmmaWarpSpecializedBlockScaledILi33ELi2ELi2ENS5_IJNS4_1CILi4EEENSA_ILi1EEESC_EEEEENS5_IJNSA_ILi256EEENSA_ILi64EEESG_EEENS5_IJNS_12float_e2m1_tENS_13float_ue4m3_tEEEENS5_IJNS5_IJlSC_lEEENS4_6LayoutINS5_IJNS5_IJNS5_IJNSA_ILi32EEESB_EEEiEEENS5_IJNS5_IJNSA_ILi16EEESB_EEEiEEENS5_IJSC_iEEEEEENS5_IJSS_NS5_IJNS5_IJNSA_ILi0EEESC_EEENSA_ILi512EEEEEENS5_IJSV_iEEEEEEEEEEESK_S12_NS4_8TiledMMAINS4_8MMA_AtomIJNS4_23SM100_MMA_MXF4_2x1SM_SSISI_SI_fSJ_Li256ELi64ELi16ELNS4_4UMMA5MajorE0ELS17_0ELNS16_7ScaleInE0ELS18_0EEEEEENSM_INS5_IJSC_SC_SC_EEENS5_IJSV_SV_SV_EEEEENS5_IJNS4_10UnderscoreES1E_S1E_EEEEENS5_IJNS4_18SM100_TMA_2SM_LOADES1H_EEENS5_IJNS4_14ComposedLayoutINS4_7SwizzleILi1ELi4ELi3EEENS4_18smem_ptr_flag_bitsILi4EEENSM_INS5_IJNSA_ILi8EEESG_EEENS5_IJSG_SC_EEEEEEENSM_INS5_IJNS5_IJNS5_IJSO_SC_EEESR_EEESC_NS5_IJSC_SC_EEEEEENS5_IJNS5_IJNS5_IJSR_SX_EEESW_EEESV_NS5_IJSB_SX_EEEEEEEEEEEvNS4_8identityENS5_IJNS4_28SM100_TMA_2SM_LOAD_MULTICASTES24_EEES22_vS23_EENS_8epilogue10collective18CollectiveEpilogueINS27_23Sm100TmaWarpSpecializedILi3ELi2ELi32ELb1ELb0EEEJNS5_IJNSA_ILi128EEESG_SG_EEENS5_IJNSM_IS2C_SC_EENSM_ISN_SC_EEEEENS_10bfloat16_tESL_S2H_SL_NS27_6fusion15FusionCallbacksIS2B_NS2I_17LinearCombinationIS2H_fS2H_fLNS_15FloatRoundStyleE2EEES2D_S2G_JEEENS4_5SM1004TMEM4LOAD26SM100_TMEM_LOAD_32dp32b32xENS4_13SM90_TMA_LOADENS1J_INS1K_ILi2ELi4ELi3EEENS1M_ILi16EEENSM_INS5_IJS1O_SN_EEENS5_IJSN_SC_EEEEEEENS4_39AutoVectorizingCopyWithAssumedAlignmentILi128EEENS4_14SM90_TMA_STOREES2Y_S30_S30_EEEvvEEEEvNT_6ParamsE --------------------------
	.section	.nv.shared._ZN7cutlass13device_kernelINS_4gemm6kernel13GemmUniversalIN4cute5tupleIJiiiiEEENS1_10collective13CollectiveMmaINS1_46MainloopSm100TmaUmmaWarpSpecializedBlockScaledILi33ELi2ELi2ENS5_IJNS4_1CILi4EEENSA_ILi1EEESC_EEEEENS5_IJNSA_ILi256EEENSA_ILi64EEESG_EEENS5_IJNS_12float_e2m1_tENS_13float_ue4m3_tEEEENS5_IJNS5_IJlSC_lEEENS4_6LayoutINS5_IJNS5_IJNS5_IJNSA_ILi32EEESB_EEEiEEENS5_IJNS5_IJNSA_ILi16EEESB_EEEiEEENS5_IJSC_iEEEEEENS5_IJSS_NS5_IJNS5_IJNSA_ILi0EEESC_EEENSA_ILi512EEEEEENS5_IJSV_iEEEEEEEEEEESK_S12_NS4_8TiledMMAINS4_8MMA_AtomIJNS4_23SM100_MMA_MXF4_2x1SM_SSISI_SI_fSJ_Li256ELi64ELi16ELNS4_4UMMA5MajorE0ELS17_0ELNS16_7ScaleInE0ELS18_0EEEEEENSM_INS5_IJSC_SC_SC_EEENS5_IJSV_SV_SV_EEEEENS5_IJNS4_10UnderscoreES1E_S1E_EEEEENS5_IJNS4_18SM100_TMA_2SM_LOADES1H_EEENS5_IJNS4_14ComposedLayoutINS4_7SwizzleILi1ELi4ELi3EEENS4_18smem_ptr_flag_bitsILi4EEENSM_INS5_IJNSA_ILi8EEESG_EEENS5_IJSG_SC_EEEEEEENSM_INS5_IJNS5_IJNS5_IJSO_SC_EEESR_EEESC_NS5_IJSC_SC_EEEEEENS5_IJNS5_IJNS5_IJSR_SX_EEESW_EEESV_NS5_IJSB_SX_EEEEEEEEEEEvNS4_8identityENS5_IJNS4_28SM100_TMA_2SM_LOAD_MULTICASTES24_EEES22_vS23_EENS_8epilogue10collective18CollectiveEpilogueINS27_23Sm100TmaWarpSpecializedILi3ELi2ELi32ELb1ELb0EEEJNS5_IJNSA_ILi128EEESG_SG_EEENS5_IJNSM_IS2C_SC_EENSM_ISN_SC_EEEEENS_10bfloat16_tESL_S2H_SL_NS27_6fusion15FusionCallbacksIS2B_NS2I_17LinearCombinationIS2H_fS2H_fLNS_15FloatRoundStyleE2EEES2D_S2G_JEEENS4_5SM1004TMEM4LOAD26SM100_TMEM_LOAD_32dp32b32xENS4_13SM90_TMA_LOADENS1J_INS1K_ILi2ELi4ELi3EEENS1M_ILi16EEENSM_INS5_IJS1O_SN_EEENS5_IJSN_SC_EEEEEEENS4_39AutoVectorizingCopyWithAssumedAlignmentILi128EEENS4_14SM90_TMA_STOREES2Y_S30_S30_EEEvvEEEEvNT_6ParamsE,"aw",@nobits
	.sectionflags	@""
	.align	16
	.zero		1024


//--------------------- .nv.shared.reserved.0     --------------------------
	.section	.nv.shared.reserved.0,"aw",@nobits
	.weak		__nv_reservedSMEM_offset_0_alias
	.size		__nv_reservedSMEM_offset_0_alias, 0, 64
	.other		__nv_reservedSMEM_offset_0_alias,@"STO_CUDA_RESERVED_SHARED STV_DEFAULT"
__nv_reservedSMEM_offset_0_alias:
	.zero		0
.nv.shared.reserved.0:
	.zero		64
	.weak		__nv_reservedSMEM_tcgen05_partition
	.type		__nv_reservedSMEM_tcgen05_partition,@object
	.size		__nv_reservedSMEM_tcgen05_partition,(.L_0 - __nv_reservedSMEM_tcgen05_partition)
__nv_reservedSMEM_tcgen05_partition:
	.zero		32
.L_0:


//--------------------- .nv.global                --------------------------
	.section	.nv.global,"aw",@nobits
.nv.global:
	.type		_ZN40_INTERNAL_be62589f_4_k_cu_f350d71b_231494cute1_E,@object
	.size		_ZN40_INTERNAL_be62589f_4_k_cu_f350d71b_231494cute1_E,(_ZN40_INTERNAL_be62589f_4_k_cu_f350d71b_231494cuda3std3__45__cpo6cbeginE - _ZN40_INTERNAL_be62589f_4_k_cu_f350d71b_231494cute1_E)
_ZN40_INTERNAL_be62589f_4_k_cu_f350d71b_231494cute1_E:
	.zero		1
	.type		_ZN40_INTERNAL_be62589f_4_k_cu_f350d71b_231494cuda3std3__45__cpo6cbeginE,@object
	.size		_ZN40_INTERNAL_be62589f_4_k_cu_f350d71b_231494cuda3std3__45__cpo6cbeginE,(_ZN40_INTERNAL_be62589f_4_k_cu_f350d71b_231494cuda3std3__48in_placeE - _ZN40_INTERNAL_be62589f_4_k_cu_f350d71b_231494cuda3std3__45__cpo6cbeginE)
_ZN40_INTERNAL_be62589f_4_k_cu_f350d71b_231494cuda3std3__45__cpo6cbeginE:
	.zero		1
	.type		_ZN40_INTERNAL_be62589f_4_k_cu_f350d71b_231494cuda3std3__48in_placeE,@object
	.size		_ZN40_INTERNAL_be62589f_4_k_cu_f350d71b_231494cuda3std3__48in_placeE,(_ZN40_INTERNAL_be62589f_4_k_cu_f350d71b_231494cuda3std6ranges3__45__cpo9iter_moveE - _ZN40_INTERNAL_be62589f_4_k_cu_f350d71b_231494cuda3std3__48in_placeE)
_ZN40_INTERNAL_be62589f_4_k_cu_f350d71b_231494cuda3std3__48in_placeE:
	.zero		1
	.type		_ZN40_INTERNAL_be62589f_4_k_cu_f350d71b_231494cuda3std6ranges3__45__cpo9iter_moveE,@object
	.size		_ZN40_INTERNAL_be62589f_4_k_cu_f350d71b_231494cuda3std6ranges3__45__cpo9iter_moveE,(_ZN40_INTERNAL_be62589f_4_k_cu_f350d71b_231494cuda3std3__45__cpo5beginE - _ZN40_INTERNAL_be62589f_4_k_cu_f350d71b_231494cuda3std6ranges3__45__cpo9iter_moveE)
_ZN40_INTERNAL_be62589f_4_k_cu_f350d71b_231494cuda3std6ranges3__45__cpo9iter_moveE:
	.zero		1
	.type		_ZN40_INTERNAL_be62589f_4_k_cu_f350d71b_231494cuda3std3__45__cpo5beginE,@object
	.size		_ZN40_INTERNAL_be62589f_4_k_cu_f350d71b_231494cuda3std3__45__cpo5beginE,(_ZN40_INTERNAL_be62589f_4_k_cu_f350d71b_231494cuda3std3__442_GLOBAL__N__be62589f_4_k_cu_f350d71b_231496ignoreE - _ZN40_INTERNAL_be62589f_4_k_cu_f350d71b_231494cuda3std3__45__cpo5beginE)
_ZN40_INTERNAL_be62589f_4_k_cu_f350d71b_231494cuda3std3__45__cpo5beginE:
	.zero		1
	.type		_ZN40_INTERNAL_be62589f_4_k_cu_f350d71b_231494cuda3std3__442_GLOBAL__N__be62589f_4_k_cu_f350d71b_231496ignoreE,@object
	.size		_ZN40_INTERNAL_be62589f_4_k_cu_f350d71b_231494cuda3std3__442_GLOBAL__N__be62589f_4_k_cu_f350d71b_231496ignoreE,(_ZN40_INTERNAL_be62589f_4_k_cu_f350d71b_231494cute7productE - _ZN40_INTERNAL_be62589f_4_k_cu_f350d71b_231494cuda3std3__442_GLOBAL__N__be62589f_4_k_cu_f350d71b_231496ignoreE)
_ZN40_INTERNAL_be62589f_4_k_cu_f350d71b_231494cuda3std3__442_GLOBAL__N__be62589f_4_k_cu_f350d71b_231496ignoreE:
	.zero		1
	.type		_ZN40_INTERNAL_be62589f_4_k_cu_f350d71b_231494cute7productE,@object
	.size		_ZN40_INTERNAL_be62589f_4_k_cu_f350d71b_231494cute7productE,(_ZN40_INTERNAL_be62589f_4_k_cu_f350d71b_231494cuda3std3__45__cpo3endE - _ZN40_INTERNAL_be62589f_4_k_cu_f350d71b_231494cute7productE)
_ZN40_INTERNAL_be62589f_4_k_cu_f350d71b_231494cute7productE:
	.zero		1
	.type		_ZN40_INTERNAL_be62589f_4_k_cu_f350d71b_231494cuda3std3__45__cpo3endE,@object
	.size		_ZN40_INTERNAL_be62589f_4_k_cu_f350d71b_231494cuda3std3__45__cpo3endE,(_ZN40_INTERNAL_be62589f_4_k_cu_f350d71b_231494cuda3std3__419piecewise_constructE - _ZN40_INTERNAL_be62589f_4_k_cu_f350d71b_231494cuda3std3__45__cpo3endE)
_ZN40_INTERNAL_be62589f_4_k_cu_f350d71b_231494cuda3std3__45__cpo3endE:
	.zero		1
	.type		_ZN40_INTERNAL_be62589f_4_k_cu_f350d71b_231494cuda3std3__419piecewise_constructE,@object
	.size		_ZN40_INTERNAL_be62589f_4_k_cu_f350d71b_231494cuda3std3__419piecewise_constructE,(_ZN40_INTERNAL_be62589f_4_k_cu_f350d71b_231494cuda3std3__45__cpo4cendE - _ZN40_INTERNAL_be62589f_4_k_cu_f350d71b_231494cuda3std3__419piecewise_constructE)
_ZN40_INTERNAL_be62589f_4_k_cu_f350d71b_231494cuda3std3__419piecewise_constructE:
	.zero		1
	.type		_ZN40_INTERNAL_be62589f_4_k_cu_f350d71b_231494cuda3std3__45__cpo4cendE,@object
	.size		_ZN40_INTERNAL_be62589f_4_k_cu_f350d71b_231494cuda3std3__45__cpo4cendE,(_ZN40_INTERNAL_be62589f_4_k_cu_f350d71b_231494cuda3std6ranges3__45__cpo4swapE - _ZN40_INTERNAL_be62589f_4_k_cu_f350d71b_231494cuda3std3__45__cpo4cendE)
_ZN40_INTERNAL_be62589f_4_k_cu_f350d71b_231494cuda3std3__45__cpo4cendE:
	.zero		1
	.type		_ZN40_INTERNAL_be62589f_4_k_cu_f350d71b_231494cuda3std6ranges3__45__cpo4swapE,@object
	.size		_ZN40_INTERNAL_be62589f_4_k_cu_f350d71b_231494cuda3std6ranges3__45__cpo4swapE,(.L_10 - _ZN40_INTERNAL_be62589f_4_k_cu_f350d71b_231494cuda3std6ranges3__45__cpo4swapE)
_ZN40_INTERNAL_be62589f_4_k_cu_f350d71b_231494cuda3std6ranges3__45__cpo4swapE:
	.zero		1
.L_10:


//--------------------- .nv.constant0._ZN7cutlass13device_kernelINS_4gemm6kernel13GemmUniversalIN4cute5tupleIJiiiiEEENS1_10collective13CollectiveMmaINS1_46MainloopSm100TmaUmmaWarpSpecializedBlockScaledILi33ELi2ELi2ENS5_IJNS4_1CILi4EEENSA_ILi1EEESC_EEEEENS5_IJNSA_ILi256EEENSA_ILi64EEESG_EEENS5_IJNS_12float_e2m1_tENS_13float_ue4m3_tEEEENS5_IJNS5_IJlSC_lEEENS4_6LayoutINS5_IJNS5_IJNS5_IJNSA_ILi32EEESB_EEEiEEENS5_IJNS5_IJNSA_ILi16EEESB_EEEiEEENS5_IJSC_iEEEEEENS5_IJSS_NS5_IJNS5_IJNSA_ILi0EEESC_EEENSA_ILi512EEEEEENS5_IJSV_iEEEEEEEEEEESK_S12_NS4_8TiledMMAINS4_8MMA_AtomIJNS4_23SM100_MMA_MXF4_2x1SM_SSISI_SI_fSJ_Li256ELi64ELi16ELNS4_4UMMA5MajorE0ELS17_0ELNS16_7ScaleInE0ELS18_0EEEEEENSM_INS5_IJSC_SC_SC_EEENS5_IJSV_SV_SV_EEEEENS5_IJNS4_10UnderscoreES1E_S1E_EEEEENS5_IJNS4_18SM100_TMA_2SM_LOADES1H_EEENS5_IJNS4_14ComposedLayoutINS4_7SwizzleILi1ELi4ELi3EEENS4_18smem_ptr_flag_bitsILi4EEENSM_INS5_IJNSA_ILi8EEESG_EEENS5_IJSG_SC_EEEEEEENSM_INS5_IJNS5_IJNS5_IJSO_SC_EEESR_EEESC_NS5_IJSC_SC_EEEEEENS5_IJNS5_IJNS5_IJSR_SX_EEESW_EEESV_NS5_IJSB_SX_EEEEEEEEEEEvNS4_8identityENS5_IJNS4_28SM100_TMA_2SM_LOAD_MULTICASTES24_EEES22_vS23_EENS_8epilogue10collective18CollectiveEpilogueINS27_23Sm100TmaWarpSpecializedILi3ELi2ELi32ELb1ELb0EEEJNS5_IJNSA_ILi128EEESG_SG_EEENS5_IJNSM_IS2C_SC_EENSM_ISN_SC_EEEEENS_10bfloat16_tESL_S2H_SL_NS27_6fusion15FusionCallbacksIS2B_NS2I_17LinearCombinationIS2H_fS2H_fLNS_15FloatRoundStyleE2EEES2D_S2G_JEEENS4_5SM1004TMEM4LOAD26SM100_TMEM_LOAD_32dp32b32xENS4_13SM90_TMA_LOADENS1J_INS1K_ILi2ELi4ELi3EEENS1M_ILi16EEENSM_INS5_IJS1O_SN_EEENS5_IJSN_SC_EEEEEEENS4_39AutoVectorizingCopyWithAssumedAlignmentILi128EEENS4_14SM90_TMA_STOREES2Y_S30_S30_EEEvvEEEEvNT_6ParamsE --------------------------
	.section	.nv.constant0._ZN7cutlass13device_kernelINS_4gemm6kernel13GemmUniversalIN4cute5tupleIJiiiiEEENS1_10collective13CollectiveMmaINS1_46MainloopSm100TmaUmmaWarpSpecializedBlockScaledILi33ELi2ELi2ENS5_IJNS4_1CILi4EEENSA_ILi1EEESC_EEEEENS5_IJNSA_ILi256EEENSA_ILi64EEESG_EEENS5_IJNS_12float_e2m1_tENS_13float_ue4m3_tEEEENS5_IJNS5_IJlSC_lEEENS4_6LayoutINS5_IJNS5_IJNS5_IJNSA_ILi32EEESB_EEEiEEENS5_IJNS5_IJNSA_ILi16EEESB_EEEiEEENS5_IJSC_iEEEEEENS5_IJSS_NS5_IJNS5_IJNSA_ILi0EEESC_EEENSA_ILi512EEEEEENS5_IJSV_iEEEEEEEEEEESK_S12_NS4_8TiledMMAINS4_8MMA_AtomIJNS4_23SM100_MMA_MXF4_2x1SM_SSISI_SI_fSJ_Li256ELi64ELi16ELNS4_4UMMA5MajorE0ELS17_0ELNS16_7ScaleInE0ELS18_0EEEEEENSM_INS5_IJSC_SC_SC_EEENS5_IJSV_SV_SV_EEEEENS5_IJNS4_10UnderscoreES1E_S1E_EEEEENS5_IJNS4_18SM100_TMA_2SM_LOADES1H_EEENS5_IJNS4_14ComposedLayoutINS4_7SwizzleILi1ELi4ELi3EEENS4_18smem_ptr_flag_bitsILi4EEENSM_INS5_IJNSA_ILi8EEESG_EEENS5_IJSG_SC_EEEEEEENSM_INS5_IJNS5_IJNS5_IJSO_SC_EEESR_EEESC_NS5_IJSC_SC_EEEEEENS5_IJNS5_IJNS5_IJSR_SX_EEESW_EEESV_NS5_IJSB_SX_EEEEEEEEEEEvNS4_8identityENS5_IJNS4_28SM100_TMA_2SM_LOAD_MULTICASTES24_EEES22_vS23_EENS_8epilogue10collective18CollectiveEpilogueINS27_23Sm100TmaWarpSpecializedILi3ELi2ELi32ELb1ELb0EEEJNS5_IJNSA_ILi128EEESG_SG_EEENS5_IJNSM_IS2C_SC_EENSM_ISN_SC_EEEEENS_10bfloat16_tESL_S2H_SL_NS27_6fusion15FusionCallbacksIS2B_NS2I_17LinearCombinationIS2H_fS2H_fLNS_15FloatRoundStyleE2EEES2D_S2G_JEEENS4_5SM1004TMEM4LOAD26SM100_TMEM_LOAD_32dp32b32xENS4_13SM90_TMA_LOADENS1J_INS1K_ILi2ELi4ELi3EEENS1M_ILi16EEENSM_INS5_IJS1O_SN_EEENS5_IJSN_SC_EEEEEEENS4_39AutoVectorizingCopyWithAssumedAlignmentILi128EEENS4_14SM90_TMA_STOREES2Y_S30_S30_EEEvvEEEEvNT_6ParamsE,"a",@progbits
	.sectionflags	@""
	.align	4
.nv.constant0._ZN7cutlass13device_kernelINS_4gemm6kernel13GemmUniversalIN4cute5tupleIJiiiiEEENS1_10collective13CollectiveMmaINS1_46MainloopSm100TmaUmmaWarpSpecializedBlockScaledILi33ELi2ELi2ENS5_IJNS4_1CILi4EEENSA_ILi1EEESC_EEEEENS5_IJNSA_ILi256EEENSA_ILi64EEESG_EEENS5_IJNS_12float_e2m1_tENS_13float_ue4m3_tEEEENS5_IJNS5_IJlSC_lEEENS4_6LayoutINS5_IJNS5_IJNS5_IJNSA_ILi32EEESB_EEEiEEENS5_IJNS5_IJNSA_ILi16EEESB_EEEiEEENS5_IJSC_iEEEEEENS5_IJSS_NS5_IJNS5_IJNSA_ILi0EEESC_EEENSA_ILi512EEEEEENS5_IJSV_iEEEEEEEEEEESK_S12_NS4_8TiledMMAINS4_8MMA_AtomIJNS4_23SM100_MMA_MXF4_2x1SM_SSISI_SI_fSJ_Li256ELi64ELi16ELNS4_4UMMA5MajorE0ELS17_0ELNS16_7ScaleInE0ELS18_0EEEEEENSM_INS5_IJSC_SC_SC_EEENS5_IJSV_SV_SV_EEEEENS5_IJNS4_10UnderscoreES1E_S1E_EEEEENS5_IJNS4_18SM100_TMA_2SM_LOADES1H_EEENS5_IJNS4_14ComposedLayoutINS4_7SwizzleILi1ELi4ELi3EEENS4_18smem_ptr_flag_bitsILi4EEENSM_INS5_IJNSA_ILi8EEESG_EEENS5_IJSG_SC_EEEEEEENSM_INS5_IJNS5_IJNS5_IJSO_SC_EEESR_EEESC_NS5_IJSC_SC_EEEEEENS5_IJNS5_IJNS5_IJSR_SX_EEESW_EEESV_NS5_IJSB_SX_EEEEEEEEEEEvNS4_8identityENS5_IJNS4_28SM100_TMA_2SM_LOAD_MULTICASTES24_EEES22_vS23_EENS_8epilogue10collective18CollectiveEpilogueINS27_23Sm100TmaWarpSpecializedILi3ELi2ELi32ELb1ELb0EEEJNS5_IJNSA_ILi128EEESG_SG_EEENS5_IJNSM_IS2C_SC_EENSM_ISN_SC_EEEEENS_10bfloat16_tESL_S2H_SL_NS27_6fusion15FusionCallbacksIS2B_NS2I_17LinearCombinationIS2H_fS2H_fLNS_15FloatRoundStyleE2EEES2D_S2G_JEEENS4_5SM1004TMEM4LOAD26SM100_TMEM_LOAD_32dp32b32xENS4_13SM90_TMA_LOADENS1J_INS1K_ILi2ELi4ELi3EEENS1M_ILi16EEENSM_INS5_IJS1O_SN_EEENS5_IJSN_SC_EEEEEEENS4_39AutoVectorizingCopyWithAssumedAlignmentILi128EEENS4_14SM90_TMA_STOREES2Y_S30_S30_EEEvvEEEEvNT_6ParamsE:
	.zero		3968


//--------------------- SYMBOLS --------------------------

	.type		.nv.reservedSmem.offset0,@object
	.size		.nv.reservedSmem.offset0,0x4
	.type		.nv.reservedSmem.cap,@object
	.size		.nv.reservedSmem.cap,0x4
	.type		__assertfail,@function
